//
// Generated by NVIDIA NVVM Compiler
//
// Compiler Build ID: CL-36424714
// Cuda compilation tools, release 13.0, V13.0.88
// Based on NVVM 20.0.0
//

.version 9.0
.target sm_100
.address_size 64

	// .globl	_Z19ComplexPointwiseMulP6float2S0_S0_i
.global .align 1 .b8 _ZN34_INTERNAL_99bac9c9_4_k_cu_f2939b6a4cuda3std3__45__cpo5beginE[1];
.global .align 1 .b8 _ZN34_INTERNAL_99bac9c9_4_k_cu_f2939b6a4cuda3std3__45__cpo3endE[1];
.global .align 1 .b8 _ZN34_INTERNAL_99bac9c9_4_k_cu_f2939b6a4cuda3std3__45__cpo6cbeginE[1];
.global .align 1 .b8 _ZN34_INTERNAL_99bac9c9_4_k_cu_f2939b6a4cuda3std3__45__cpo4cendE[1];
.global .align 1 .b8 _ZN34_INTERNAL_99bac9c9_4_k_cu_f2939b6a4cuda3std3__45__cpo6rbeginE[1];
.global .align 1 .b8 _ZN34_INTERNAL_99bac9c9_4_k_cu_f2939b6a4cuda3std3__45__cpo4rendE[1];
.global .align 1 .b8 _ZN34_INTERNAL_99bac9c9_4_k_cu_f2939b6a4cuda3std3__45__cpo7crbeginE[1];
.global .align 1 .b8 _ZN34_INTERNAL_99bac9c9_4_k_cu_f2939b6a4cuda3std3__45__cpo5crendE[1];
.global .align 1 .b8 _ZN34_INTERNAL_99bac9c9_4_k_cu_f2939b6a4cuda3std3__436_GLOBAL__N__99bac9c9_4_k_cu_f2939b6a6ignoreE[1];
.global .align 1 .b8 _ZN34_INTERNAL_99bac9c9_4_k_cu_f2939b6a4cuda3std3__419piecewise_constructE[1];
.global .align 1 .b8 _ZN34_INTERNAL_99bac9c9_4_k_cu_f2939b6a4cuda3std3__48in_placeE[1];
.global .align 1 .b8 _ZN34_INTERNAL_99bac9c9_4_k_cu_f2939b6a4cuda3std3__420unreachable_sentinelE[1];
.global .align 1 .b8 _ZN34_INTERNAL_99bac9c9_4_k_cu_f2939b6a4cuda3std3__47nulloptE[1];
.global .align 1 .b8 _ZN34_INTERNAL_99bac9c9_4_k_cu_f2939b6a4cuda3std3__48unexpectE[1];
.global .align 1 .b8 _ZN34_INTERNAL_99bac9c9_4_k_cu_f2939b6a4cuda3std6ranges3__45__cpo4swapE[1];
.global .align 1 .b8 _ZN34_INTERNAL_99bac9c9_4_k_cu_f2939b6a4cuda3std6ranges3__45__cpo9iter_moveE[1];
.global .align 1 .b8 _ZN34_INTERNAL_99bac9c9_4_k_cu_f2939b6a4cuda3std6ranges3__45__cpo5beginE[1];
.global .align 1 .b8 _ZN34_INTERNAL_99bac9c9_4_k_cu_f2939b6a4cuda3std6ranges3__45__cpo3endE[1];
.global .align 1 .b8 _ZN34_INTERNAL_99bac9c9_4_k_cu_f2939b6a4cuda3std6ranges3__45__cpo6cbeginE[1];
.global .align 1 .b8 _ZN34_INTERNAL_99bac9c9_4_k_cu_f2939b6a4cuda3std6ranges3__45__cpo4cendE[1];
.global .align 1 .b8 _ZN34_INTERNAL_99bac9c9_4_k_cu_f2939b6a4cuda3std6ranges3__45__cpo7advanceE[1];
.global .align 1 .b8 _ZN34_INTERNAL_99bac9c9_4_k_cu_f2939b6a4cuda3std6ranges3__45__cpo9iter_swapE[1];
.global .align 1 .b8 _ZN34_INTERNAL_99bac9c9_4_k_cu_f2939b6a4cuda3std6ranges3__45__cpo4nextE[1];
.global .align 1 .b8 _ZN34_INTERNAL_99bac9c9_4_k_cu_f2939b6a4cuda3std6ranges3__45__cpo4prevE[1];
.global .align 1 .b8 _ZN34_INTERNAL_99bac9c9_4_k_cu_f2939b6a4cuda3std6ranges3__45__cpo4dataE[1];
.global .align 1 .b8 _ZN34_INTERNAL_99bac9c9_4_k_cu_f2939b6a4cuda3std6ranges3__45__cpo5cdataE[1];
.global .align 1 .b8 _ZN34_INTERNAL_99bac9c9_4_k_cu_f2939b6a4cuda3std6ranges3__45__cpo4sizeE[1];
.global .align 1 .b8 _ZN34_INTERNAL_99bac9c9_4_k_cu_f2939b6a4cuda3std6ranges3__45__cpo5ssizeE[1];
.global .align 1 .b8 _ZN34_INTERNAL_99bac9c9_4_k_cu_f2939b6a4cuda3std6ranges3__45__cpo8distanceE[1];
.global .align 1 .b8 _ZN34_INTERNAL_99bac9c9_4_k_cu_f2939b6a6thrust24THRUST_300001_SM_1000_NS8cuda_cub3parE[1];
.global .align 1 .b8 _ZN34_INTERNAL_99bac9c9_4_k_cu_f2939b6a6thrust24THRUST_300001_SM_1000_NS8cuda_cub10par_nosyncE[1];
.global .align 1 .b8 _ZN34_INTERNAL_99bac9c9_4_k_cu_f2939b6a6thrust24THRUST_300001_SM_1000_NS6system6detail10sequential3seqE[1];
.global .align 1 .b8 _ZN34_INTERNAL_99bac9c9_4_k_cu_f2939b6a6thrust24THRUST_300001_SM_1000_NS12placeholders2_1E[1];
.global .align 1 .b8 _ZN34_INTERNAL_99bac9c9_4_k_cu_f2939b6a6thrust24THRUST_300001_SM_1000_NS12placeholders2_2E[1];
.global .align 1 .b8 _ZN34_INTERNAL_99bac9c9_4_k_cu_f2939b6a6thrust24THRUST_300001_SM_1000_NS12placeholders2_3E[1];
.global .align 1 .b8 _ZN34_INTERNAL_99bac9c9_4_k_cu_f2939b6a6thrust24THRUST_300001_SM_1000_NS12placeholders2_4E[1];
.global .align 1 .b8 _ZN34_INTERNAL_99bac9c9_4_k_cu_f2939b6a6thrust24THRUST_300001_SM_1000_NS12placeholders2_5E[1];
.global .align 1 .b8 _ZN34_INTERNAL_99bac9c9_4_k_cu_f2939b6a6thrust24THRUST_300001_SM_1000_NS12placeholders2_6E[1];
.global .align 1 .b8 _ZN34_INTERNAL_99bac9c9_4_k_cu_f2939b6a6thrust24THRUST_300001_SM_1000_NS12placeholders2_7E[1];
.global .align 1 .b8 _ZN34_INTERNAL_99bac9c9_4_k_cu_f2939b6a6thrust24THRUST_300001_SM_1000_NS12placeholders2_8E[1];
.global .align 1 .b8 _ZN34_INTERNAL_99bac9c9_4_k_cu_f2939b6a6thrust24THRUST_300001_SM_1000_NS12placeholders2_9E[1];
.global .align 1 .b8 _ZN34_INTERNAL_99bac9c9_4_k_cu_f2939b6a6thrust24THRUST_300001_SM_1000_NS12placeholders3_10E[1];
.global .align 1 .b8 _ZN34_INTERNAL_99bac9c9_4_k_cu_f2939b6a6thrust24THRUST_300001_SM_1000_NS3seqE[1];

.visible .entry _Z19ComplexPointwiseMulP6float2S0_S0_i(
	.param .u64 .ptr .align 1 _Z19ComplexPointwiseMulP6float2S0_S0_i_param_0,
	.param .u64 .ptr .align 1 _Z19ComplexPointwiseMulP6float2S0_S0_i_param_1,
	.param .u64 .ptr .align 1 _Z19ComplexPointwiseMulP6float2S0_S0_i_param_2,
	.param .u32 _Z19ComplexPointwiseMulP6float2S0_S0_i_param_3
)
{
	.reg .pred 	%p<3>;
	.reg .b32 	%r<11>;
	.reg .b32 	%f<10>;
	.reg .b64 	%rd<11>;

	ld.param.u64 	%rd4, [_Z19ComplexPointwiseMulP6float2S0_S0_i_param_0];
	ld.param.u64 	%rd5, [_Z19ComplexPointwiseMulP6float2S0_S0_i_param_1];
	ld.param.u64 	%rd6, [_Z19ComplexPointwiseMulP6float2S0_S0_i_param_2];
	ld.param.u32 	%r6, [_Z19ComplexPointwiseMulP6float2S0_S0_i_param_3];
	mov.u32 	%r7, %ctaid.x;
	mov.u32 	%r1, %ntid.x;
	mov.u32 	%r8, %tid.x;
	mad.lo.s32 	%r10, %r7, %r1, %r8;
	setp.ge.s32 	%p1, %r10, %r6;
	@%p1 bra 	$L__BB0_3;
	mov.u32 	%r9, %nctaid.x;
	mul.lo.s32 	%r3, %r1, %r9;
	cvta.to.global.u64 	%rd1, %rd4;
	cvta.to.global.u64 	%rd2, %rd5;
	cvta.to.global.u64 	%rd3, %rd6;
$L__BB0_2:
	mul.wide.s32 	%rd7, %r10, 8;
	add.s64 	%rd8, %rd1, %rd7;
	ld.global.v2.f32 	{%f1, %f2}, [%rd8];
	add.s64 	%rd9, %rd2, %rd7;
	ld.global.v2.f32 	{%f3, %f4}, [%rd9];
	mul.f32 	%f5, %f1, %f3;
	mul.f32 	%f6, %f2, %f4;
	sub.f32 	%f7, %f5, %f6;
	mul.f32 	%f8, %f1, %f4;
	fma.rn.f32 	%f9, %f2, %f3, %f8;
	add.s64 	%rd10, %rd3, %rd7;
	st.global.v2.f32 	[%rd10], {%f7, %f9};
	add.s32 	%r10, %r10, %r3;
	setp.lt.s32 	%p2, %r10, %r6;
	@%p2 bra 	$L__BB0_2;
$L__BB0_3:
	ret;

}
	// .globl	_ZN3cub18CUB_300001_SM_10006detail11EmptyKernelIvEEvv
.visible .entry _ZN3cub18CUB_300001_SM_10006detail11EmptyKernelIvEEvv()
{


	ret;

}
	// .globl	_ZN3cub18CUB_300001_SM_10006detail8for_each13static_kernelINS2_12policy_hub_t12policy_500_tEmN6thrust24THRUST_300001_SM_1000_NS8cuda_cub20__uninitialized_fill7functorINS7_10device_ptrIfEEfEEEEvT0_T1_
.visible .entry _ZN3cub18CUB_300001_SM_10006detail8for_each13static_kernelINS2_12policy_hub_t12policy_500_tEmN6thrust24THRUST_300001_SM_1000_NS8cuda_cub20__uninitialized_fill7functorINS7_10device_ptrIfEEfEEEEvT0_T1_(
	.param .u64 _ZN3cub18CUB_300001_SM_10006detail8for_each13static_kernelINS2_12policy_hub_t12policy_500_tEmN6thrust24THRUST_300001_SM_1000_NS8cuda_cub20__uninitialized_fill7functorINS7_10device_ptrIfEEfEEEEvT0_T1__param_0,
	.param .align 8 .b8 _ZN3cub18CUB_300001_SM_10006detail8for_each13static_kernelINS2_12policy_hub_t12policy_500_tEmN6thrust24THRUST_300001_SM_1000_NS8cuda_cub20__uninitialized_fill7functorINS7_10device_ptrIfEEfEEEEvT0_T1__param_1[16]
)
.maxntid 256
{
	.reg .pred 	%p<4>;
	.reg .b16 	%rs<5>;
	.reg .b32 	%r<10>;
	.reg .b32 	%f<3>;
	.reg .b64 	%rd<16>;

	ld.param.f32 	%f2, [_ZN3cub18CUB_300001_SM_10006detail8for_each13static_kernelINS2_12policy_hub_t12policy_500_tEmN6thrust24THRUST_300001_SM_1000_NS8cuda_cub20__uninitialized_fill7functorINS7_10device_ptrIfEEfEEEEvT0_T1__param_1+8];
	ld.param.u64 	%rd4, [_ZN3cub18CUB_300001_SM_10006detail8for_each13static_kernelINS2_12policy_hub_t12policy_500_tEmN6thrust24THRUST_300001_SM_1000_NS8cuda_cub20__uninitialized_fill7functorINS7_10device_ptrIfEEfEEEEvT0_T1__param_1];
	ld.param.u64 	%rd5, [_ZN3cub18CUB_300001_SM_10006detail8for_each13static_kernelINS2_12policy_hub_t12policy_500_tEmN6thrust24THRUST_300001_SM_1000_NS8cuda_cub20__uninitialized_fill7functorINS7_10device_ptrIfEEfEEEEvT0_T1__param_0];
	mov.u32 	%r7, %ctaid.x;
	mul.wide.u32 	%rd1, %r7, 512;
	sub.s64 	%rd2, %rd5, %rd1;
	setp.lt.u64 	%p1, %rd2, 512;
	@%p1 bra 	$L__BB2_2;
	mov.u32 	%r9, %tid.x;
	cvta.to.global.u64 	%rd11, %rd4;
	cvt.u64.u32 	%rd12, %r9;
	add.s64 	%rd13, %rd1, %rd12;
	shl.b64 	%rd14, %rd13, 2;
	add.s64 	%rd15, %rd11, %rd14;
	st.global.f32 	[%rd15], %f2;
	st.global.f32 	[%rd15+1024], %f2;
	bra.uni 	$L__BB2_6;
$L__BB2_2:
	cvta.to.global.u64 	%rd6, %rd4;
	mov.u32 	%r1, %tid.x;
	cvt.u64.u32 	%rd7, %r1;
	setp.le.u64 	%p2, %rd2, %rd7;
	add.s64 	%rd8, %rd1, %rd7;
	shl.b64 	%rd9, %rd8, 2;
	add.s64 	%rd3, %rd6, %rd9;
	@%p2 bra 	$L__BB2_4;
	st.global.f32 	[%rd3], %f2;
$L__BB2_4:
	add.s32 	%r8, %r1, 256;
	cvt.u64.u32 	%rd10, %r8;
	setp.le.u64 	%p3, %rd2, %rd10;
	@%p3 bra 	$L__BB2_6;
	st.global.f32 	[%rd3+1024], %f2;
$L__BB2_6:
	ret;

}
	// .globl	_ZN3cub18CUB_300001_SM_10006detail8for_each13static_kernelINS2_12policy_hub_t12policy_500_tEmN6thrust24THRUST_300001_SM_1000_NS8cuda_cub20__uninitialized_fill7functorINS7_10device_ptrI6float2EESC_EEEEvT0_T1_
.visible .entry _ZN3cub18CUB_300001_SM_10006detail8for_each13static_kernelINS2_12policy_hub_t12policy_500_tEmN6thrust24THRUST_300001_SM_1000_NS8cuda_cub20__uninitialized_fill7functorINS7_10device_ptrI6float2EESC_EEEEvT0_T1_(
	.param .u64 _ZN3cub18CUB_300001_SM_10006detail8for_each13static_kernelINS2_12policy_hub_t12policy_500_tEmN6thrust24THRUST_300001_SM_1000_NS8cuda_cub20__uninitialized_fill7functorINS7_10device_ptrI6float2EESC_EEEEvT0_T1__param_0,
	.param .align 8 .b8 _ZN3cub18CUB_300001_SM_10006detail8for_each13static_kernelINS2_12policy_hub_t12policy_500_tEmN6thrust24THRUST_300001_SM_1000_NS8cuda_cub20__uninitialized_fill7functorINS7_10device_ptrI6float2EESC_EEEEvT0_T1__param_1[16]
)
.maxntid 256
{
	.reg .pred 	%p<4>;
	.reg .b32 	%r<5>;
	.reg .b32 	%f<5>;
	.reg .b64 	%rd<16>;

	ld.param.u64 	%rd4, [_ZN3cub18CUB_300001_SM_10006detail8for_each13static_kernelINS2_12policy_hub_t12policy_500_tEmN6thrust24THRUST_300001_SM_1000_NS8cuda_cub20__uninitialized_fill7functorINS7_10device_ptrI6float2EESC_EEEEvT0_T1__param_1];
	ld.param.u64 	%rd5, [_ZN3cub18CUB_300001_SM_10006detail8for_each13static_kernelINS2_12policy_hub_t12policy_500_tEmN6thrust24THRUST_300001_SM_1000_NS8cuda_cub20__uninitialized_fill7functorINS7_10device_ptrI6float2EESC_EEEEvT0_T1__param_0];
	ld.param.v2.f32 	{%f3, %f4}, [_ZN3cub18CUB_300001_SM_10006detail8for_each13static_kernelINS2_12policy_hub_t12policy_500_tEmN6thrust24THRUST_300001_SM_1000_NS8cuda_cub20__uninitialized_fill7functorINS7_10device_ptrI6float2EESC_EEEEvT0_T1__param_1+8];
	mov.u32 	%r2, %ctaid.x;
	mul.wide.u32 	%rd1, %r2, 512;
	sub.s64 	%rd2, %rd5, %rd1;
	setp.lt.u64 	%p1, %rd2, 512;
	@%p1 bra 	$L__BB3_2;
	mov.u32 	%r4, %tid.x;
	cvta.to.global.u64 	%rd11, %rd4;
	cvt.u64.u32 	%rd12, %r4;
	add.s64 	%rd13, %rd1, %rd12;
	shl.b64 	%rd14, %rd13, 3;
	add.s64 	%rd15, %rd11, %rd14;
	st.global.v2.f32 	[%rd15], {%f3, %f4};
	st.global.v2.f32 	[%rd15+2048], {%f3, %f4};
	bra.uni 	$L__BB3_6;
$L__BB3_2:
	cvta.to.global.u64 	%rd6, %rd4;
	mov.u32 	%r1, %tid.x;
	cvt.u64.u32 	%rd7, %r1;
	setp.le.u64 	%p2, %rd2, %rd7;
	add.s64 	%rd8, %rd1, %rd7;
	shl.b64 	%rd9, %rd8, 3;
	add.s64 	%rd3, %rd6, %rd9;
	@%p2 bra 	$L__BB3_4;
	st.global.v2.f32 	[%rd3], {%f3, %f4};
$L__BB3_4:
	add.s32 	%r3, %r1, 256;
	cvt.u64.u32 	%rd10, %r3;
	setp.le.u64 	%p3, %rd2, %rd10;
	@%p3 bra 	$L__BB3_6;
	st.global.v2.f32 	[%rd3+2048], {%f3, %f4};
$L__BB3_6:
	ret;

}
	// .globl	_ZN3cub18CUB_300001_SM_10006detail9transform16transform_kernelINS2_10policy_hubILb1EN4cuda3std3__45tupleIJN6thrust24THRUST_300001_SM_1000_NS17counting_iteratorIiNSA_11use_defaultESC_SC_EEEEEE10policy1000Ei7GenRandNSA_6detail15normal_iteratorINSA_10device_ptrIfEEEEJSD_EEEvT0_iT1_T2_DpNS2_10kernel_argIT3_EE
.visible .entry _ZN3cub18CUB_300001_SM_10006detail9transform16transform_kernelINS2_10policy_hubILb1EN4cuda3std3__45tupleIJN6thrust24THRUST_300001_SM_1000_NS17counting_iteratorIiNSA_11use_defaultESC_SC_EEEEEE10policy1000Ei7GenRandNSA_6detail15normal_iteratorINSA_10device_ptrIfEEEEJSD_EEEvT0_iT1_T2_DpNS2_10kernel_argIT3_EE(
	.param .u32 _ZN3cub18CUB_300001_SM_10006detail9transform16transform_kernelINS2_10policy_hubILb1EN4cuda3std3__45tupleIJN6thrust24THRUST_300001_SM_1000_NS17counting_iteratorIiNSA_11use_defaultESC_SC_EEEEEE10policy1000Ei7GenRandNSA_6detail15normal_iteratorINSA_10device_ptrIfEEEEJSD_EEEvT0_iT1_T2_DpNS2_10kernel_argIT3_EE_param_0,
	.param .u32 _ZN3cub18CUB_300001_SM_10006detail9transform16transform_kernelINS2_10policy_hubILb1EN4cuda3std3__45tupleIJN6thrust24THRUST_300001_SM_1000_NS17counting_iteratorIiNSA_11use_defaultESC_SC_EEEEEE10policy1000Ei7GenRandNSA_6detail15normal_iteratorINSA_10device_ptrIfEEEEJSD_EEEvT0_iT1_T2_DpNS2_10kernel_argIT3_EE_param_1,
	.param .align 1 .b8 _ZN3cub18CUB_300001_SM_10006detail9transform16transform_kernelINS2_10policy_hubILb1EN4cuda3std3__45tupleIJN6thrust24THRUST_300001_SM_1000_NS17counting_iteratorIiNSA_11use_defaultESC_SC_EEEEEE10policy1000Ei7GenRandNSA_6detail15normal_iteratorINSA_10device_ptrIfEEEEJSD_EEEvT0_iT1_T2_DpNS2_10kernel_argIT3_EE_param_2[1],
	.param .align 8 .b8 _ZN3cub18CUB_300001_SM_10006detail9transform16transform_kernelINS2_10policy_hubILb1EN4cuda3std3__45tupleIJN6thrust24THRUST_300001_SM_1000_NS17counting_iteratorIiNSA_11use_defaultESC_SC_EEEEEE10policy1000Ei7GenRandNSA_6detail15normal_iteratorINSA_10device_ptrIfEEEEJSD_EEEvT0_iT1_T2_DpNS2_10kernel_argIT3_EE_param_3[8],
	.param .align 8 .b8 _ZN3cub18CUB_300001_SM_10006detail9transform16transform_kernelINS2_10policy_hubILb1EN4cuda3std3__45tupleIJN6thrust24THRUST_300001_SM_1000_NS17counting_iteratorIiNSA_11use_defaultESC_SC_EEEEEE10policy1000Ei7GenRandNSA_6detail15normal_iteratorINSA_10device_ptrIfEEEEJSD_EEEvT0_iT1_T2_DpNS2_10kernel_argIT3_EE_param_4[16]
)
.maxntid 128
{
	.reg .pred 	%p<17>;
	.reg .b32 	%r<70>;
	.reg .b32 	%f<5>;
	.reg .b64 	%rd<61>;

	ld.param.u32 	%r18, [_ZN3cub18CUB_300001_SM_10006detail9transform16transform_kernelINS2_10policy_hubILb1EN4cuda3std3__45tupleIJN6thrust24THRUST_300001_SM_1000_NS17counting_iteratorIiNSA_11use_defaultESC_SC_EEEEEE10policy1000Ei7GenRandNSA_6detail15normal_iteratorINSA_10device_ptrIfEEEEJSD_EEEvT0_iT1_T2_DpNS2_10kernel_argIT3_EE_param_4];
	ld.param.u32 	%r19, [_ZN3cub18CUB_300001_SM_10006detail9transform16transform_kernelINS2_10policy_hubILb1EN4cuda3std3__45tupleIJN6thrust24THRUST_300001_SM_1000_NS17counting_iteratorIiNSA_11use_defaultESC_SC_EEEEEE10policy1000Ei7GenRandNSA_6detail15normal_iteratorINSA_10device_ptrIfEEEEJSD_EEEvT0_iT1_T2_DpNS2_10kernel_argIT3_EE_param_0];
	ld.param.u64 	%rd18, [_ZN3cub18CUB_300001_SM_10006detail9transform16transform_kernelINS2_10policy_hubILb1EN4cuda3std3__45tupleIJN6thrust24THRUST_300001_SM_1000_NS17counting_iteratorIiNSA_11use_defaultESC_SC_EEEEEE10policy1000Ei7GenRandNSA_6detail15normal_iteratorINSA_10device_ptrIfEEEEJSD_EEEvT0_iT1_T2_DpNS2_10kernel_argIT3_EE_param_3];
	ld.param.u32 	%r17, [_ZN3cub18CUB_300001_SM_10006detail9transform16transform_kernelINS2_10policy_hubILb1EN4cuda3std3__45tupleIJN6thrust24THRUST_300001_SM_1000_NS17counting_iteratorIiNSA_11use_defaultESC_SC_EEEEEE10policy1000Ei7GenRandNSA_6detail15normal_iteratorINSA_10device_ptrIfEEEEJSD_EEEvT0_iT1_T2_DpNS2_10kernel_argIT3_EE_param_1];
	cvta.to.global.u64 	%rd19, %rd18;
	shl.b32 	%r20, %r17, 7;
	mov.u32 	%r21, %ctaid.x;
	mul.lo.s32 	%r22, %r20, %r21;
	sub.s32 	%r23, %r19, %r22;
	min.s32 	%r1, %r20, %r23;
	add.s32 	%r2, %r18, %r22;
	mul.wide.s32 	%rd20, %r22, 4;
	add.s64 	%rd1, %rd19, %rd20;
	setp.gt.s32 	%p1, %r20, %r23;
	@%p1 bra 	$L__BB4_10;
	setp.lt.s32 	%p2, %r17, 1;
	@%p2 bra 	$L__BB4_21;
	mov.b32 	%r66, 0;
	mov.u32 	%r3, %tid.x;
$L__BB4_3:
	shl.b32 	%r26, %r66, 7;
	add.s32 	%r6, %r26, %r3;
	add.s32 	%r7, %r6, %r2;
	setp.eq.s32 	%p3, %r7, 0;
	mov.b32 	%r67, 1;
	@%p3 bra 	$L__BB4_9;
	cvt.s64.s32 	%rd54, %r7;
	mov.b64 	%rd55, 48271;
	mov.b64 	%rd56, 1;
$L__BB4_5:
	and.b64  	%rd23, %rd54, 1;
	setp.eq.b64 	%p4, %rd23, 1;
	not.pred 	%p5, %p4;
	@%p5 bra 	$L__BB4_7;
	mul.lo.s64 	%rd24, %rd56, %rd55;
	mul.hi.u64 	%rd25, %rd24, 8589934597;
	sub.s64 	%rd26, %rd24, %rd25;
	shr.u64 	%rd27, %rd26, 1;
	add.s64 	%rd28, %rd27, %rd25;
	shr.u64 	%rd29, %rd28, 30;
	mul.lo.s64 	%rd30, %rd29, 2147483647;
	sub.s64 	%rd56, %rd24, %rd30;
$L__BB4_7:
	shr.u64 	%rd8, %rd54, 1;
	mul.lo.s64 	%rd31, %rd55, %rd55;
	mul.hi.u64 	%rd32, %rd31, -9223372032559808509;
	shr.u64 	%rd33, %rd32, 30;
	mul.lo.s64 	%rd34, %rd33, 2147483647;
	sub.s64 	%rd55, %rd31, %rd34;
	setp.gt.u64 	%p6, %rd54, 1;
	mov.u64 	%rd54, %rd8;
	@%p6 bra 	$L__BB4_5;
	cvt.u32.u64 	%r27, %rd56;
	mul.hi.u32 	%r28, %r27, 3;
	sub.s32 	%r29, %r27, %r28;
	shr.u32 	%r30, %r29, 1;
	add.s32 	%r31, %r30, %r28;
	shr.u32 	%r32, %r31, 30;
	mul.lo.s32 	%r33, %r32, 2147483647;
	sub.s32 	%r67, %r27, %r33;
$L__BB4_9:
	mul.hi.u32 	%r34, %r67, -1131474031;
	shr.u32 	%r35, %r34, 15;
	mul.lo.s32 	%r36, %r35, 44488;
	sub.s32 	%r37, %r67, %r36;
	mul.lo.s32 	%r38, %r37, 48271;
	mul.lo.s32 	%r39, %r35, 3399;
	setp.lt.u32 	%p7, %r38, %r39;
	xor.b32  	%r40, %r39, 2147483647;
	neg.s32 	%r41, %r39;
	selp.b32 	%r42, %r40, %r41, %p7;
	add.s32 	%r43, %r38, %r42;
	add.s32 	%r44, %r43, -1;
	cvt.rn.f32.u32 	%f1, %r44;
	fma.rn.f32 	%f2, %f1, 0f30000000, 0f00000000;
	mul.wide.s32 	%rd35, %r6, 4;
	add.s64 	%rd36, %rd1, %rd35;
	st.global.f32 	[%rd36], %f2;
	add.s32 	%r66, %r66, 1;
	setp.eq.s32 	%p8, %r66, %r17;
	@%p8 bra 	$L__BB4_21;
	bra.uni 	$L__BB4_3;
$L__BB4_10:
	setp.lt.s32 	%p9, %r17, 1;
	@%p9 bra 	$L__BB4_21;
	mov.b32 	%r68, 0;
	mov.u32 	%r4, %tid.x;
$L__BB4_12:
	shl.b32 	%r46, %r68, 7;
	add.s32 	%r12, %r46, %r4;
	setp.ge.s32 	%p10, %r12, %r1;
	@%p10 bra 	$L__BB4_20;
	add.s32 	%r13, %r12, %r2;
	setp.eq.s32 	%p11, %r13, 0;
	mov.b32 	%r69, 1;
	@%p11 bra 	$L__BB4_19;
	cvt.s64.s32 	%rd58, %r13;
	mov.b64 	%rd59, 48271;
	mov.b64 	%rd60, 1;
$L__BB4_15:
	and.b64  	%rd39, %rd58, 1;
	setp.eq.b64 	%p12, %rd39, 1;
	not.pred 	%p13, %p12;
	@%p13 bra 	$L__BB4_17;
	mul.lo.s64 	%rd40, %rd60, %rd59;
	mul.hi.u64 	%rd41, %rd40, 8589934597;
	sub.s64 	%rd42, %rd40, %rd41;
	shr.u64 	%rd43, %rd42, 1;
	add.s64 	%rd44, %rd43, %rd41;
	shr.u64 	%rd45, %rd44, 30;
	mul.lo.s64 	%rd46, %rd45, 2147483647;
	sub.s64 	%rd60, %rd40, %rd46;
$L__BB4_17:
	shr.u64 	%rd16, %rd58, 1;
	mul.lo.s64 	%rd47, %rd59, %rd59;
	mul.hi.u64 	%rd48, %rd47, -9223372032559808509;
	shr.u64 	%rd49, %rd48, 30;
	mul.lo.s64 	%rd50, %rd49, 2147483647;
	sub.s64 	%rd59, %rd47, %rd50;
	setp.gt.u64 	%p14, %rd58, 1;
	mov.u64 	%rd58, %rd16;
	@%p14 bra 	$L__BB4_15;
	cvt.u32.u64 	%r48, %rd60;
	mul.hi.u32 	%r49, %r48, 3;
	sub.s32 	%r50, %r48, %r49;
	shr.u32 	%r51, %r50, 1;
	add.s32 	%r52, %r51, %r49;
	shr.u32 	%r53, %r52, 30;
	mul.lo.s32 	%r54, %r53, 2147483647;
	sub.s32 	%r69, %r48, %r54;
$L__BB4_19:
	mul.hi.u32 	%r55, %r69, -1131474031;
	shr.u32 	%r56, %r55, 15;
	mul.lo.s32 	%r57, %r56, 44488;
	sub.s32 	%r58, %r69, %r57;
	mul.lo.s32 	%r59, %r58, 48271;
	mul.lo.s32 	%r60, %r56, 3399;
	setp.lt.u32 	%p15, %r59, %r60;
	xor.b32  	%r61, %r60, 2147483647;
	neg.s32 	%r62, %r60;
	selp.b32 	%r63, %r61, %r62, %p15;
	add.s32 	%r64, %r59, %r63;
	add.s32 	%r65, %r64, -1;
	cvt.rn.f32.u32 	%f3, %r65;
	fma.rn.f32 	%f4, %f3, 0f30000000, 0f00000000;
	mul.wide.s32 	%rd51, %r12, 4;
	add.s64 	%rd52, %rd1, %rd51;
	st.global.f32 	[%rd52], %f4;
$L__BB4_20:
	add.s32 	%r68, %r68, 1;
	setp.ne.s32 	%p16, %r68, %r17;
	@%p16 bra 	$L__BB4_12;
$L__BB4_21:
	ret;

}
	// .globl	_ZN3cub18CUB_300001_SM_10006detail9transform16transform_kernelINS2_10policy_hubILb1EN4cuda3std3__45tupleIJN6thrust24THRUST_300001_SM_1000_NS17counting_iteratorIiNSA_11use_defaultESC_SC_EEEEEE10policy1000El7GenRandNSA_6detail15normal_iteratorINSA_10device_ptrIfEEEEJSD_EEEvT0_iT1_T2_DpNS2_10kernel_argIT3_EE
.visible .entry _ZN3cub18CUB_300001_SM_10006detail9transform16transform_kernelINS2_10policy_hubILb1EN4cuda3std3__45tupleIJN6thrust24THRUST_300001_SM_1000_NS17counting_iteratorIiNSA_11use_defaultESC_SC_EEEEEE10policy1000El7GenRandNSA_6detail15normal_iteratorINSA_10device_ptrIfEEEEJSD_EEEvT0_iT1_T2_DpNS2_10kernel_argIT3_EE(
	.param .u64 _ZN3cub18CUB_300001_SM_10006detail9transform16transform_kernelINS2_10policy_hubILb1EN4cuda3std3__45tupleIJN6thrust24THRUST_300001_SM_1000_NS17counting_iteratorIiNSA_11use_defaultESC_SC_EEEEEE10policy1000El7GenRandNSA_6detail15normal_iteratorINSA_10device_ptrIfEEEEJSD_EEEvT0_iT1_T2_DpNS2_10kernel_argIT3_EE_param_0,
	.param .u32 _ZN3cub18CUB_300001_SM_10006detail9transform16transform_kernelINS2_10policy_hubILb1EN4cuda3std3__45tupleIJN6thrust24THRUST_300001_SM_1000_NS17counting_iteratorIiNSA_11use_defaultESC_SC_EEEEEE10policy1000El7GenRandNSA_6detail15normal_iteratorINSA_10device_ptrIfEEEEJSD_EEEvT0_iT1_T2_DpNS2_10kernel_argIT3_EE_param_1,
	.param .align 1 .b8 _ZN3cub18CUB_300001_SM_10006detail9transform16transform_kernelINS2_10policy_hubILb1EN4cuda3std3__45tupleIJN6thrust24THRUST_300001_SM_1000_NS17counting_iteratorIiNSA_11use_defaultESC_SC_EEEEEE10policy1000El7GenRandNSA_6detail15normal_iteratorINSA_10device_ptrIfEEEEJSD_EEEvT0_iT1_T2_DpNS2_10kernel_argIT3_EE_param_2[1],
	.param .align 8 .b8 _ZN3cub18CUB_300001_SM_10006detail9transform16transform_kernelINS2_10policy_hubILb1EN4cuda3std3__45tupleIJN6thrust24THRUST_300001_SM_1000_NS17counting_iteratorIiNSA_11use_defaultESC_SC_EEEEEE10policy1000El7GenRandNSA_6detail15normal_iteratorINSA_10device_ptrIfEEEEJSD_EEEvT0_iT1_T2_DpNS2_10kernel_argIT3_EE_param_3[8],
	.param .align 8 .b8 _ZN3cub18CUB_300001_SM_10006detail9transform16transform_kernelINS2_10policy_hubILb1EN4cuda3std3__45tupleIJN6thrust24THRUST_300001_SM_1000_NS17counting_iteratorIiNSA_11use_defaultESC_SC_EEEEEE10policy1000El7GenRandNSA_6detail15normal_iteratorINSA_10device_ptrIfEEEEJSD_EEEvT0_iT1_T2_DpNS2_10kernel_argIT3_EE_param_4[16]
)
.maxntid 128
{
	.reg .pred 	%p<17>;
	.reg .b32 	%r<68>;
	.reg .b32 	%f<5>;
	.reg .b64 	%rd<67>;

	ld.param.u32 	%r18, [_ZN3cub18CUB_300001_SM_10006detail9transform16transform_kernelINS2_10policy_hubILb1EN4cuda3std3__45tupleIJN6thrust24THRUST_300001_SM_1000_NS17counting_iteratorIiNSA_11use_defaultESC_SC_EEEEEE10policy1000El7GenRandNSA_6detail15normal_iteratorINSA_10device_ptrIfEEEEJSD_EEEvT0_iT1_T2_DpNS2_10kernel_argIT3_EE_param_4];
	ld.param.u64 	%rd18, [_ZN3cub18CUB_300001_SM_10006detail9transform16transform_kernelINS2_10policy_hubILb1EN4cuda3std3__45tupleIJN6thrust24THRUST_300001_SM_1000_NS17counting_iteratorIiNSA_11use_defaultESC_SC_EEEEEE10policy1000El7GenRandNSA_6detail15normal_iteratorINSA_10device_ptrIfEEEEJSD_EEEvT0_iT1_T2_DpNS2_10kernel_argIT3_EE_param_0];
	ld.param.u64 	%rd19, [_ZN3cub18CUB_300001_SM_10006detail9transform16transform_kernelINS2_10policy_hubILb1EN4cuda3std3__45tupleIJN6thrust24THRUST_300001_SM_1000_NS17counting_iteratorIiNSA_11use_defaultESC_SC_EEEEEE10policy1000El7GenRandNSA_6detail15normal_iteratorINSA_10device_ptrIfEEEEJSD_EEEvT0_iT1_T2_DpNS2_10kernel_argIT3_EE_param_3];
	ld.param.u32 	%r17, [_ZN3cub18CUB_300001_SM_10006detail9transform16transform_kernelINS2_10policy_hubILb1EN4cuda3std3__45tupleIJN6thrust24THRUST_300001_SM_1000_NS17counting_iteratorIiNSA_11use_defaultESC_SC_EEEEEE10policy1000El7GenRandNSA_6detail15normal_iteratorINSA_10device_ptrIfEEEEJSD_EEEvT0_iT1_T2_DpNS2_10kernel_argIT3_EE_param_1];
	cvta.to.global.u64 	%rd20, %rd19;
	shl.b32 	%r19, %r17, 7;
	mov.u32 	%r20, %ctaid.x;
	cvt.u64.u32 	%rd21, %r20;
	cvt.s64.s32 	%rd22, %r19;
	mul.lo.s64 	%rd23, %rd22, %rd21;
	sub.s64 	%rd24, %rd18, %rd23;
	min.s64 	%rd25, %rd24, %rd22;
	cvt.u32.u64 	%r1, %rd25;
	cvt.u32.u64 	%r21, %rd23;
	add.s32 	%r2, %r18, %r21;
	shl.b64 	%rd26, %rd23, 2;
	add.s64 	%rd1, %rd20, %rd26;
	setp.eq.s32 	%p1, %r19, %r1;
	@%p1 bra 	$L__BB5_12;
	setp.lt.s32 	%p2, %r17, 1;
	@%p2 bra 	$L__BB5_21;
	mov.b32 	%r66, 0;
	mov.u32 	%r3, %tid.x;
$L__BB5_3:
	shl.b32 	%r23, %r66, 7;
	add.s32 	%r12, %r23, %r3;
	setp.ge.s32 	%p3, %r12, %r1;
	@%p3 bra 	$L__BB5_11;
	add.s32 	%r13, %r12, %r2;
	setp.eq.s32 	%p4, %r13, 0;
	mov.b32 	%r67, 1;
	@%p4 bra 	$L__BB5_10;
	cvt.s64.s32 	%rd64, %r13;
	mov.b64 	%rd65, 48271;
	mov.b64 	%rd66, 1;
$L__BB5_6:
	and.b64  	%rd29, %rd64, 1;
	setp.eq.b64 	%p5, %rd29, 1;
	not.pred 	%p6, %p5;
	@%p6 bra 	$L__BB5_8;
	mul.lo.s64 	%rd30, %rd66, %rd65;
	mul.hi.u64 	%rd31, %rd30, 8589934597;
	sub.s64 	%rd32, %rd30, %rd31;
	shr.u64 	%rd33, %rd32, 1;
	add.s64 	%rd34, %rd33, %rd31;
	shr.u64 	%rd35, %rd34, 30;
	mul.lo.s64 	%rd36, %rd35, 2147483647;
	sub.s64 	%rd66, %rd30, %rd36;
$L__BB5_8:
	shr.u64 	%rd16, %rd64, 1;
	mul.lo.s64 	%rd37, %rd65, %rd65;
	mul.hi.u64 	%rd38, %rd37, -9223372032559808509;
	shr.u64 	%rd39, %rd38, 30;
	mul.lo.s64 	%rd40, %rd39, 2147483647;
	sub.s64 	%rd65, %rd37, %rd40;
	setp.gt.u64 	%p7, %rd64, 1;
	mov.u64 	%rd64, %rd16;
	@%p7 bra 	$L__BB5_6;
	cvt.u32.u64 	%r25, %rd66;
	mul.hi.u32 	%r26, %r25, 3;
	sub.s32 	%r27, %r25, %r26;
	shr.u32 	%r28, %r27, 1;
	add.s32 	%r29, %r28, %r26;
	shr.u32 	%r30, %r29, 30;
	mul.lo.s32 	%r31, %r30, 2147483647;
	sub.s32 	%r67, %r25, %r31;
$L__BB5_10:
	mul.hi.u32 	%r32, %r67, -1131474031;
	shr.u32 	%r33, %r32, 15;
	mul.lo.s32 	%r34, %r33, 44488;
	sub.s32 	%r35, %r67, %r34;
	mul.lo.s32 	%r36, %r35, 48271;
	mul.lo.s32 	%r37, %r33, 3399;
	setp.lt.u32 	%p8, %r36, %r37;
	xor.b32  	%r38, %r37, 2147483647;
	neg.s32 	%r39, %r37;
	selp.b32 	%r40, %r38, %r39, %p8;
	add.s32 	%r41, %r36, %r40;
	add.s32 	%r42, %r41, -1;
	cvt.rn.f32.u32 	%f1, %r42;
	fma.rn.f32 	%f2, %f1, 0f30000000, 0f00000000;
	mul.wide.s32 	%rd41, %r12, 4;
	add.s64 	%rd42, %rd1, %rd41;
	st.global.f32 	[%rd42], %f2;
$L__BB5_11:
	add.s32 	%r66, %r66, 1;
	setp.ne.s32 	%p9, %r66, %r17;
	@%p9 bra 	$L__BB5_3;
	bra.uni 	$L__BB5_21;
$L__BB5_12:
	setp.lt.s32 	%p10, %r17, 1;
	@%p10 bra 	$L__BB5_21;
	mov.b32 	%r64, 0;
	mov.u32 	%r4, %tid.x;
$L__BB5_14:
	shl.b32 	%r45, %r64, 7;
	add.s32 	%r6, %r45, %r4;
	add.s32 	%r7, %r6, %r2;
	setp.eq.s32 	%p11, %r7, 0;
	mov.b32 	%r65, 1;
	@%p11 bra 	$L__BB5_20;
	cvt.s64.s32 	%rd60, %r7;
	mov.b64 	%rd61, 48271;
	mov.b64 	%rd62, 1;
$L__BB5_16:
	and.b64  	%rd45, %rd60, 1;
	setp.eq.b64 	%p12, %rd45, 1;
	not.pred 	%p13, %p12;
	@%p13 bra 	$L__BB5_18;
	mul.lo.s64 	%rd46, %rd62, %rd61;
	mul.hi.u64 	%rd47, %rd46, 8589934597;
	sub.s64 	%rd48, %rd46, %rd47;
	shr.u64 	%rd49, %rd48, 1;
	add.s64 	%rd50, %rd49, %rd47;
	shr.u64 	%rd51, %rd50, 30;
	mul.lo.s64 	%rd52, %rd51, 2147483647;
	sub.s64 	%rd62, %rd46, %rd52;
$L__BB5_18:
	shr.u64 	%rd8, %rd60, 1;
	mul.lo.s64 	%rd53, %rd61, %rd61;
	mul.hi.u64 	%rd54, %rd53, -9223372032559808509;
	shr.u64 	%rd55, %rd54, 30;
	mul.lo.s64 	%rd56, %rd55, 2147483647;
	sub.s64 	%rd61, %rd53, %rd56;
	setp.gt.u64 	%p14, %rd60, 1;
	mov.u64 	%rd60, %rd8;
	@%p14 bra 	$L__BB5_16;
	cvt.u32.u64 	%r46, %rd62;
	mul.hi.u32 	%r47, %r46, 3;
	sub.s32 	%r48, %r46, %r47;
	shr.u32 	%r49, %r48, 1;
	add.s32 	%r50, %r49, %r47;
	shr.u32 	%r51, %r50, 30;
	mul.lo.s32 	%r52, %r51, 2147483647;
	sub.s32 	%r65, %r46, %r52;
$L__BB5_20:
	mul.hi.u32 	%r53, %r65, -1131474031;
	shr.u32 	%r54, %r53, 15;
	mul.lo.s32 	%r55, %r54, 44488;
	sub.s32 	%r56, %r65, %r55;
	mul.lo.s32 	%r57, %r56, 48271;
	mul.lo.s32 	%r58, %r54, 3399;
	setp.lt.u32 	%p15, %r57, %r58;
	xor.b32  	%r59, %r58, 2147483647;
	neg.s32 	%r60, %r58;
	selp.b32 	%r61, %r59, %r60, %p15;
	add.s32 	%r62, %r57, %r61;
	add.s32 	%r63, %r62, -1;
	cvt.rn.f32.u32 	%f3, %r63;
	fma.rn.f32 	%f4, %f3, 0f30000000, 0f00000000;
	mul.wide.s32 	%rd57, %r6, 4;
	add.s64 	%rd58, %rd1, %rd57;
	st.global.f32 	[%rd58], %f4;
	add.s32 	%r64, %r64, 1;
	setp.eq.s32 	%p16, %r64, %r17;
	@%p16 bra 	$L__BB5_21;
	bra.uni 	$L__BB5_14;
$L__BB5_21:
	ret;

}
	// .globl	_ZN3cub18CUB_300001_SM_10006detail9transform16transform_kernelINS2_10policy_hubILb1EN4cuda3std3__45tupleIJN6thrust24THRUST_300001_SM_1000_NS17counting_iteratorIiNSA_11use_defaultESC_SC_EEEEEE10policy1000Ei12GenCirculantIfENSA_6detail15normal_iteratorINSA_10device_ptrIfEEEEJSD_EEEvT0_iT1_T2_DpNS2_10kernel_argIT3_EE
.visible .entry _ZN3cub18CUB_300001_SM_10006detail9transform16transform_kernelINS2_10policy_hubILb1EN4cuda3std3__45tupleIJN6thrust24THRUST_300001_SM_1000_NS17counting_iteratorIiNSA_11use_defaultESC_SC_EEEEEE10policy1000Ei12GenCirculantIfENSA_6detail15normal_iteratorINSA_10device_ptrIfEEEEJSD_EEEvT0_iT1_T2_DpNS2_10kernel_argIT3_EE(
	.param .u32 _ZN3cub18CUB_300001_SM_10006detail9transform16transform_kernelINS2_10policy_hubILb1EN4cuda3std3__45tupleIJN6thrust24THRUST_300001_SM_1000_NS17counting_iteratorIiNSA_11use_defaultESC_SC_EEEEEE10policy1000Ei12GenCirculantIfENSA_6detail15normal_iteratorINSA_10device_ptrIfEEEEJSD_EEEvT0_iT1_T2_DpNS2_10kernel_argIT3_EE_param_0,
	.param .u32 _ZN3cub18CUB_300001_SM_10006detail9transform16transform_kernelINS2_10policy_hubILb1EN4cuda3std3__45tupleIJN6thrust24THRUST_300001_SM_1000_NS17counting_iteratorIiNSA_11use_defaultESC_SC_EEEEEE10policy1000Ei12GenCirculantIfENSA_6detail15normal_iteratorINSA_10device_ptrIfEEEEJSD_EEEvT0_iT1_T2_DpNS2_10kernel_argIT3_EE_param_1,
	.param .align 8 .b8 _ZN3cub18CUB_300001_SM_10006detail9transform16transform_kernelINS2_10policy_hubILb1EN4cuda3std3__45tupleIJN6thrust24THRUST_300001_SM_1000_NS17counting_iteratorIiNSA_11use_defaultESC_SC_EEEEEE10policy1000Ei12GenCirculantIfENSA_6detail15normal_iteratorINSA_10device_ptrIfEEEEJSD_EEEvT0_iT1_T2_DpNS2_10kernel_argIT3_EE_param_2[24],
	.param .align 8 .b8 _ZN3cub18CUB_300001_SM_10006detail9transform16transform_kernelINS2_10policy_hubILb1EN4cuda3std3__45tupleIJN6thrust24THRUST_300001_SM_1000_NS17counting_iteratorIiNSA_11use_defaultESC_SC_EEEEEE10policy1000Ei12GenCirculantIfENSA_6detail15normal_iteratorINSA_10device_ptrIfEEEEJSD_EEEvT0_iT1_T2_DpNS2_10kernel_argIT3_EE_param_3[8],
	.param .align 8 .b8 _ZN3cub18CUB_300001_SM_10006detail9transform16transform_kernelINS2_10policy_hubILb1EN4cuda3std3__45tupleIJN6thrust24THRUST_300001_SM_1000_NS17counting_iteratorIiNSA_11use_defaultESC_SC_EEEEEE10policy1000Ei12GenCirculantIfENSA_6detail15normal_iteratorINSA_10device_ptrIfEEEEJSD_EEEvT0_iT1_T2_DpNS2_10kernel_argIT3_EE_param_4[16]
)
.maxntid 128
{
	.reg .pred 	%p<92>;
	.reg .b16 	%rs<6>;
	.reg .b32 	%r<389>;
	.reg .b32 	%f<45>;
	.reg .b64 	%rd<161>;

	ld.param.u32 	%r117, [_ZN3cub18CUB_300001_SM_10006detail9transform16transform_kernelINS2_10policy_hubILb1EN4cuda3std3__45tupleIJN6thrust24THRUST_300001_SM_1000_NS17counting_iteratorIiNSA_11use_defaultESC_SC_EEEEEE10policy1000Ei12GenCirculantIfENSA_6detail15normal_iteratorINSA_10device_ptrIfEEEEJSD_EEEvT0_iT1_T2_DpNS2_10kernel_argIT3_EE_param_2+20];
	bfe.u32 	%r118, %r117, 0, 8;
	cvt.u16.u32 	%rs1, %r118;
	ld.param.u32 	%r1, [_ZN3cub18CUB_300001_SM_10006detail9transform16transform_kernelINS2_10policy_hubILb1EN4cuda3std3__45tupleIJN6thrust24THRUST_300001_SM_1000_NS17counting_iteratorIiNSA_11use_defaultESC_SC_EEEEEE10policy1000Ei12GenCirculantIfENSA_6detail15normal_iteratorINSA_10device_ptrIfEEEEJSD_EEEvT0_iT1_T2_DpNS2_10kernel_argIT3_EE_param_2+16];
	ld.param.u32 	%r2, [_ZN3cub18CUB_300001_SM_10006detail9transform16transform_kernelINS2_10policy_hubILb1EN4cuda3std3__45tupleIJN6thrust24THRUST_300001_SM_1000_NS17counting_iteratorIiNSA_11use_defaultESC_SC_EEEEEE10policy1000Ei12GenCirculantIfENSA_6detail15normal_iteratorINSA_10device_ptrIfEEEEJSD_EEEvT0_iT1_T2_DpNS2_10kernel_argIT3_EE_param_4];
	ld.param.u32 	%r119, [_ZN3cub18CUB_300001_SM_10006detail9transform16transform_kernelINS2_10policy_hubILb1EN4cuda3std3__45tupleIJN6thrust24THRUST_300001_SM_1000_NS17counting_iteratorIiNSA_11use_defaultESC_SC_EEEEEE10policy1000Ei12GenCirculantIfENSA_6detail15normal_iteratorINSA_10device_ptrIfEEEEJSD_EEEvT0_iT1_T2_DpNS2_10kernel_argIT3_EE_param_0];
	ld.param.u64 	%rd7, [_ZN3cub18CUB_300001_SM_10006detail9transform16transform_kernelINS2_10policy_hubILb1EN4cuda3std3__45tupleIJN6thrust24THRUST_300001_SM_1000_NS17counting_iteratorIiNSA_11use_defaultESC_SC_EEEEEE10policy1000Ei12GenCirculantIfENSA_6detail15normal_iteratorINSA_10device_ptrIfEEEEJSD_EEEvT0_iT1_T2_DpNS2_10kernel_argIT3_EE_param_3];
	ld.param.u64 	%rd8, [_ZN3cub18CUB_300001_SM_10006detail9transform16transform_kernelINS2_10policy_hubILb1EN4cuda3std3__45tupleIJN6thrust24THRUST_300001_SM_1000_NS17counting_iteratorIiNSA_11use_defaultESC_SC_EEEEEE10policy1000Ei12GenCirculantIfENSA_6detail15normal_iteratorINSA_10device_ptrIfEEEEJSD_EEEvT0_iT1_T2_DpNS2_10kernel_argIT3_EE_param_2+8];
	ld.param.u64 	%rd9, [_ZN3cub18CUB_300001_SM_10006detail9transform16transform_kernelINS2_10policy_hubILb1EN4cuda3std3__45tupleIJN6thrust24THRUST_300001_SM_1000_NS17counting_iteratorIiNSA_11use_defaultESC_SC_EEEEEE10policy1000Ei12GenCirculantIfENSA_6detail15normal_iteratorINSA_10device_ptrIfEEEEJSD_EEEvT0_iT1_T2_DpNS2_10kernel_argIT3_EE_param_2];
	ld.param.u32 	%r116, [_ZN3cub18CUB_300001_SM_10006detail9transform16transform_kernelINS2_10policy_hubILb1EN4cuda3std3__45tupleIJN6thrust24THRUST_300001_SM_1000_NS17counting_iteratorIiNSA_11use_defaultESC_SC_EEEEEE10policy1000Ei12GenCirculantIfENSA_6detail15normal_iteratorINSA_10device_ptrIfEEEEJSD_EEEvT0_iT1_T2_DpNS2_10kernel_argIT3_EE_param_1];
	cvta.to.global.u64 	%rd1, %rd9;
	cvta.to.global.u64 	%rd2, %rd8;
	cvta.to.global.u64 	%rd10, %rd7;
	shl.b32 	%r120, %r116, 7;
	mov.u32 	%r121, %ctaid.x;
	mul.lo.s32 	%r3, %r120, %r121;
	sub.s32 	%r122, %r119, %r3;
	min.s32 	%r4, %r120, %r122;
	add.s32 	%r5, %r2, %r3;
	mul.wide.s32 	%rd11, %r3, 4;
	add.s64 	%rd3, %rd10, %rd11;
	setp.gt.s32 	%p1, %r120, %r122;
	@%p1 bra 	$L__BB6_47;
	setp.lt.s32 	%p2, %r116, 1;
	@%p2 bra 	$L__BB6_107;
	mov.u32 	%r6, %tid.x;
	setp.lt.s32 	%p3, %r1, 1;
	@%p3 bra 	$L__BB6_24;
	and.b16  	%rs3, %rs1, 255;
	setp.ne.s16 	%p36, %rs3, 0;
	@%p36 bra 	$L__BB6_14;
	add.s32 	%r7, %r1, -1;
	and.b32  	%r8, %r1, 3;
	and.b32  	%r9, %r1, 2147483644;
	and.b32  	%r10, %r1, 1;
	mov.b32 	%r355, 0;
$L__BB6_5:
	setp.lt.u32 	%p43, %r7, 3;
	shl.b32 	%r229, %r355, 7;
	add.s32 	%r12, %r229, %r6;
	add.s32 	%r13, %r12, %r5;
	setp.eq.s32 	%p44, %r13, 0;
	sub.s32 	%r230, %r1, %r13;
	selp.b32 	%r231, 0, %r230, %p44;
	mul.wide.s32 	%rd88, %r231, 4;
	add.s64 	%rd89, %rd1, %rd88;
	ld.global.f32 	%f1, [%rd89];
	mov.b32 	%r358, 0;
	@%p43 bra 	$L__BB6_8;
	mov.b32 	%r356, 0;
$L__BB6_7:
	.pragma "nounroll";
	mul.lo.s32 	%r233, %r356, %r1;
	add.s32 	%r234, %r356, %r13;
	rem.s32 	%r235, %r234, %r1;
	add.s32 	%r236, %r235, %r233;
	mul.wide.s32 	%rd90, %r236, 4;
	add.s64 	%rd91, %rd2, %rd90;
	st.global.f32 	[%rd91], %f1;
	add.s32 	%r237, %r233, %r1;
	add.s32 	%r238, %r234, 1;
	rem.s32 	%r239, %r238, %r1;
	add.s32 	%r240, %r239, %r237;
	mul.wide.s32 	%rd92, %r240, 4;
	add.s64 	%rd93, %rd2, %rd92;
	st.global.f32 	[%rd93], %f1;
	add.s32 	%r241, %r237, %r1;
	add.s32 	%r242, %r234, 2;
	rem.s32 	%r243, %r242, %r1;
	add.s32 	%r244, %r243, %r241;
	mul.wide.s32 	%rd94, %r244, 4;
	add.s64 	%rd95, %rd2, %rd94;
	st.global.f32 	[%rd95], %f1;
	add.s32 	%r245, %r241, %r1;
	add.s32 	%r246, %r234, 3;
	rem.s32 	%r247, %r246, %r1;
	add.s32 	%r248, %r247, %r245;
	mul.wide.s32 	%rd96, %r248, 4;
	add.s64 	%rd97, %rd2, %rd96;
	st.global.f32 	[%rd97], %f1;
	add.s32 	%r356, %r356, 4;
	setp.ne.s32 	%p45, %r356, %r9;
	mov.u32 	%r358, %r9;
	@%p45 bra 	$L__BB6_7;
$L__BB6_8:
	setp.eq.s32 	%p46, %r8, 0;
	@%p46 bra 	$L__BB6_13;
	setp.eq.s32 	%p47, %r8, 1;
	@%p47 bra 	$L__BB6_11;
	mul.lo.s32 	%r249, %r358, %r1;
	add.s32 	%r250, %r358, %r13;
	rem.s32 	%r251, %r250, %r1;
	add.s32 	%r252, %r251, %r249;
	mul.wide.s32 	%rd98, %r252, 4;
	add.s64 	%rd99, %rd2, %rd98;
	st.global.f32 	[%rd99], %f1;
	add.s32 	%r253, %r249, %r1;
	add.s32 	%r254, %r250, 1;
	rem.s32 	%r255, %r254, %r1;
	add.s32 	%r256, %r255, %r253;
	mul.wide.s32 	%rd100, %r256, 4;
	add.s64 	%rd101, %rd2, %rd100;
	st.global.f32 	[%rd101], %f1;
	add.s32 	%r358, %r358, 2;
$L__BB6_11:
	setp.eq.s32 	%p48, %r10, 0;
	@%p48 bra 	$L__BB6_13;
	add.s32 	%r257, %r358, %r13;
	rem.s32 	%r258, %r257, %r1;
	mad.lo.s32 	%r259, %r358, %r1, %r258;
	mul.wide.s32 	%rd102, %r259, 4;
	add.s64 	%rd103, %rd2, %rd102;
	st.global.f32 	[%rd103], %f1;
$L__BB6_13:
	mul.wide.s32 	%rd104, %r12, 4;
	add.s64 	%rd105, %rd3, %rd104;
	st.global.f32 	[%rd105], %f1;
	add.s32 	%r355, %r355, 1;
	setp.eq.s32 	%p49, %r355, %r116;
	@%p49 bra 	$L__BB6_107;
	bra.uni 	$L__BB6_5;
$L__BB6_14:
	add.s32 	%r20, %r1, -1;
	and.b32  	%r21, %r1, 3;
	and.b32  	%r22, %r1, 2147483644;
	and.b32  	%r23, %r1, 1;
	mov.b32 	%r359, 0;
$L__BB6_15:
	setp.lt.u32 	%p37, %r20, 3;
	shl.b32 	%r198, %r359, 7;
	add.s32 	%r25, %r198, %r6;
	add.s32 	%r26, %r25, %r5;
	mul.wide.s32 	%rd70, %r26, 4;
	add.s64 	%rd71, %rd1, %rd70;
	ld.global.f32 	%f2, [%rd71];
	mov.b32 	%r362, 0;
	@%p37 bra 	$L__BB6_18;
	mov.b32 	%r360, 0;
$L__BB6_17:
	.pragma "nounroll";
	mul.lo.s32 	%r200, %r360, %r1;
	add.s32 	%r201, %r360, %r26;
	rem.s32 	%r202, %r201, %r1;
	add.s32 	%r203, %r202, %r200;
	mul.wide.s32 	%rd72, %r203, 4;
	add.s64 	%rd73, %rd2, %rd72;
	st.global.f32 	[%rd73], %f2;
	add.s32 	%r204, %r200, %r1;
	add.s32 	%r205, %r201, 1;
	rem.s32 	%r206, %r205, %r1;
	add.s32 	%r207, %r206, %r204;
	mul.wide.s32 	%rd74, %r207, 4;
	add.s64 	%rd75, %rd2, %rd74;
	st.global.f32 	[%rd75], %f2;
	add.s32 	%r208, %r204, %r1;
	add.s32 	%r209, %r201, 2;
	rem.s32 	%r210, %r209, %r1;
	add.s32 	%r211, %r210, %r208;
	mul.wide.s32 	%rd76, %r211, 4;
	add.s64 	%rd77, %rd2, %rd76;
	st.global.f32 	[%rd77], %f2;
	add.s32 	%r212, %r208, %r1;
	add.s32 	%r213, %r201, 3;
	rem.s32 	%r214, %r213, %r1;
	add.s32 	%r215, %r214, %r212;
	mul.wide.s32 	%rd78, %r215, 4;
	add.s64 	%rd79, %rd2, %rd78;
	st.global.f32 	[%rd79], %f2;
	add.s32 	%r360, %r360, 4;
	setp.ne.s32 	%p38, %r360, %r22;
	mov.u32 	%r362, %r22;
	@%p38 bra 	$L__BB6_17;
$L__BB6_18:
	setp.eq.s32 	%p39, %r21, 0;
	@%p39 bra 	$L__BB6_23;
	setp.eq.s32 	%p40, %r21, 1;
	@%p40 bra 	$L__BB6_21;
	mul.lo.s32 	%r216, %r362, %r1;
	add.s32 	%r217, %r362, %r26;
	rem.s32 	%r218, %r217, %r1;
	add.s32 	%r219, %r218, %r216;
	mul.wide.s32 	%rd80, %r219, 4;
	add.s64 	%rd81, %rd2, %rd80;
	st.global.f32 	[%rd81], %f2;
	add.s32 	%r220, %r216, %r1;
	add.s32 	%r221, %r217, 1;
	rem.s32 	%r222, %r221, %r1;
	add.s32 	%r223, %r222, %r220;
	mul.wide.s32 	%rd82, %r223, 4;
	add.s64 	%rd83, %rd2, %rd82;
	st.global.f32 	[%rd83], %f2;
	add.s32 	%r362, %r362, 2;
$L__BB6_21:
	setp.eq.s32 	%p41, %r23, 0;
	@%p41 bra 	$L__BB6_23;
	add.s32 	%r224, %r362, %r26;
	rem.s32 	%r225, %r224, %r1;
	mad.lo.s32 	%r226, %r362, %r1, %r225;
	mul.wide.s32 	%rd84, %r226, 4;
	add.s64 	%rd85, %rd2, %rd84;
	st.global.f32 	[%rd85], %f2;
$L__BB6_23:
	mul.wide.s32 	%rd86, %r25, 4;
	add.s64 	%rd87, %rd3, %rd86;
	st.global.f32 	[%rd87], %f2;
	add.s32 	%r359, %r359, 1;
	setp.eq.s32 	%p42, %r359, %r116;
	@%p42 bra 	$L__BB6_107;
	bra.uni 	$L__BB6_15;
$L__BB6_24:
	and.b16  	%rs2, %rs1, 255;
	setp.ne.s16 	%p4, %rs2, 0;
	@%p4 bra 	$L__BB6_36;
	and.b32  	%r33, %r116, 7;
	setp.lt.u32 	%p13, %r116, 8;
	mov.b32 	%r365, 0;
	@%p13 bra 	$L__BB6_28;
	and.b32  	%r365, %r116, 2147483640;
	mov.b32 	%r363, 0;
$L__BB6_27:
	.pragma "nounroll";
	shl.b32 	%r141, %r363, 7;
	add.s32 	%r142, %r141, %r6;
	add.s32 	%r143, %r142, %r5;
	setp.eq.s32 	%p14, %r143, 0;
	sub.s32 	%r144, %r1, %r143;
	selp.b32 	%r145, 0, %r144, %p14;
	mul.wide.s32 	%rd30, %r145, 4;
	add.s64 	%rd31, %rd1, %rd30;
	ld.global.f32 	%f20, [%rd31];
	mul.wide.u32 	%rd32, %r142, 4;
	add.s64 	%rd33, %rd3, %rd32;
	st.global.f32 	[%rd33], %f20;
	add.s32 	%r146, %r142, 128;
	add.s32 	%r147, %r143, 128;
	setp.eq.s32 	%p15, %r147, 0;
	sub.s32 	%r148, %r1, %r147;
	selp.b32 	%r149, 0, %r148, %p15;
	mul.wide.s32 	%rd34, %r149, 4;
	add.s64 	%rd35, %rd1, %rd34;
	ld.global.f32 	%f21, [%rd35];
	mul.wide.s32 	%rd36, %r146, 4;
	add.s64 	%rd37, %rd3, %rd36;
	st.global.f32 	[%rd37], %f21;
	add.s32 	%r150, %r143, 256;
	setp.eq.s32 	%p16, %r150, 0;
	sub.s32 	%r151, %r1, %r150;
	selp.b32 	%r152, 0, %r151, %p16;
	mul.wide.s32 	%rd38, %r152, 4;
	add.s64 	%rd39, %rd1, %rd38;
	ld.global.f32 	%f22, [%rd39];
	st.global.f32 	[%rd37+512], %f22;
	add.s32 	%r153, %r143, 384;
	setp.eq.s32 	%p17, %r153, 0;
	sub.s32 	%r154, %r1, %r153;
	selp.b32 	%r155, 0, %r154, %p17;
	mul.wide.s32 	%rd40, %r155, 4;
	add.s64 	%rd41, %rd1, %rd40;
	ld.global.f32 	%f23, [%rd41];
	st.global.f32 	[%rd37+1024], %f23;
	add.s32 	%r156, %r143, 512;
	setp.eq.s32 	%p18, %r156, 0;
	sub.s32 	%r157, %r1, %r156;
	selp.b32 	%r158, 0, %r157, %p18;
	mul.wide.s32 	%rd42, %r158, 4;
	add.s64 	%rd43, %rd1, %rd42;
	ld.global.f32 	%f24, [%rd43];
	st.global.f32 	[%rd37+1536], %f24;
	add.s32 	%r159, %r143, 640;
	setp.eq.s32 	%p19, %r159, 0;
	sub.s32 	%r160, %r1, %r159;
	selp.b32 	%r161, 0, %r160, %p19;
	mul.wide.s32 	%rd44, %r161, 4;
	add.s64 	%rd45, %rd1, %rd44;
	ld.global.f32 	%f25, [%rd45];
	st.global.f32 	[%rd37+2048], %f25;
	add.s32 	%r162, %r143, 768;
	setp.eq.s32 	%p20, %r162, 0;
	sub.s32 	%r163, %r1, %r162;
	selp.b32 	%r164, 0, %r163, %p20;
	mul.wide.s32 	%rd46, %r164, 4;
	add.s64 	%rd47, %rd1, %rd46;
	ld.global.f32 	%f26, [%rd47];
	st.global.f32 	[%rd37+2560], %f26;
	add.s32 	%r165, %r143, 896;
	setp.eq.s32 	%p21, %r165, 0;
	sub.s32 	%r166, %r1, %r165;
	selp.b32 	%r167, 0, %r166, %p21;
	mul.wide.s32 	%rd48, %r167, 4;
	add.s64 	%rd49, %rd1, %rd48;
	ld.global.f32 	%f27, [%rd49];
	st.global.f32 	[%rd37+3072], %f27;
	add.s32 	%r363, %r363, 8;
	setp.ne.s32 	%p22, %r363, %r365;
	@%p22 bra 	$L__BB6_27;
$L__BB6_28:
	setp.eq.s32 	%p23, %r33, 0;
	@%p23 bra 	$L__BB6_107;
	and.b32  	%r38, %r116, 3;
	setp.lt.u32 	%p24, %r33, 4;
	@%p24 bra 	$L__BB6_31;
	shl.b32 	%r168, %r365, 7;
	add.s32 	%r169, %r168, %r6;
	add.s32 	%r170, %r169, %r5;
	setp.eq.s32 	%p25, %r170, 0;
	sub.s32 	%r171, %r1, %r170;
	selp.b32 	%r172, 0, %r171, %p25;
	mul.wide.s32 	%rd50, %r172, 4;
	add.s64 	%rd51, %rd1, %rd50;
	ld.global.f32 	%f28, [%rd51];
	mul.wide.s32 	%rd52, %r169, 4;
	add.s64 	%rd53, %rd3, %rd52;
	st.global.f32 	[%rd53], %f28;
	add.s32 	%r173, %r170, 128;
	setp.eq.s32 	%p26, %r173, 0;
	sub.s32 	%r174, %r1, %r173;
	selp.b32 	%r175, 0, %r174, %p26;
	mul.wide.s32 	%rd54, %r175, 4;
	add.s64 	%rd55, %rd1, %rd54;
	ld.global.f32 	%f29, [%rd55];
	st.global.f32 	[%rd53+512], %f29;
	add.s32 	%r176, %r170, 256;
	setp.eq.s32 	%p27, %r176, 0;
	sub.s32 	%r177, %r1, %r176;
	selp.b32 	%r178, 0, %r177, %p27;
	mul.wide.s32 	%rd56, %r178, 4;
	add.s64 	%rd57, %rd1, %rd56;
	ld.global.f32 	%f30, [%rd57];
	st.global.f32 	[%rd53+1024], %f30;
	add.s32 	%r179, %r170, 384;
	setp.eq.s32 	%p28, %r179, 0;
	sub.s32 	%r180, %r1, %r179;
	selp.b32 	%r181, 0, %r180, %p28;
	mul.wide.s32 	%rd58, %r181, 4;
	add.s64 	%rd59, %rd1, %rd58;
	ld.global.f32 	%f31, [%rd59];
	st.global.f32 	[%rd53+1536], %f31;
	add.s32 	%r365, %r365, 4;
$L__BB6_31:
	setp.eq.s32 	%p29, %r38, 0;
	@%p29 bra 	$L__BB6_107;
	setp.eq.s32 	%p30, %r38, 1;
	@%p30 bra 	$L__BB6_34;
	shl.b32 	%r182, %r365, 7;
	add.s32 	%r183, %r182, %r6;
	add.s32 	%r184, %r183, %r5;
	setp.eq.s32 	%p31, %r184, 0;
	sub.s32 	%r185, %r1, %r184;
	selp.b32 	%r186, 0, %r185, %p31;
	mul.wide.s32 	%rd60, %r186, 4;
	add.s64 	%rd61, %rd1, %rd60;
	ld.global.f32 	%f32, [%rd61];
	mul.wide.s32 	%rd62, %r183, 4;
	add.s64 	%rd63, %rd3, %rd62;
	st.global.f32 	[%rd63], %f32;
	add.s32 	%r187, %r184, 128;
	setp.eq.s32 	%p32, %r187, 0;
	sub.s32 	%r188, %r1, %r187;
	selp.b32 	%r189, 0, %r188, %p32;
	mul.wide.s32 	%rd64, %r189, 4;
	add.s64 	%rd65, %rd1, %rd64;
	ld.global.f32 	%f33, [%rd65];
	st.global.f32 	[%rd63+512], %f33;
	add.s32 	%r365, %r365, 2;
$L__BB6_34:
	and.b32  	%r190, %r116, 1;
	setp.eq.b32 	%p33, %r190, 1;
	not.pred 	%p34, %p33;
	@%p34 bra 	$L__BB6_107;
	shl.b32 	%r191, %r365, 7;
	add.s32 	%r192, %r191, %r6;
	add.s32 	%r193, %r192, %r5;
	setp.eq.s32 	%p35, %r193, 0;
	sub.s32 	%r194, %r1, %r193;
	selp.b32 	%r195, 0, %r194, %p35;
	mul.wide.s32 	%rd66, %r195, 4;
	add.s64 	%rd67, %rd1, %rd66;
	ld.global.f32 	%f34, [%rd67];
	mul.wide.s32 	%rd68, %r192, 4;
	add.s64 	%rd69, %rd3, %rd68;
	st.global.f32 	[%rd69], %f34;
	bra.uni 	$L__BB6_107;
$L__BB6_36:
	and.b32  	%r43, %r116, 7;
	setp.lt.u32 	%p5, %r116, 8;
	mov.b32 	%r386, 0;
	@%p5 bra 	$L__BB6_39;
	and.b32  	%r386, %r116, 2147483640;
	mov.b32 	%r381, 0;
$L__BB6_38:
	.pragma "nounroll";
	shl.b32 	%r125, %r381, 7;
	add.s32 	%r126, %r125, %r6;
	add.s32 	%r127, %r126, %r5;
	mul.wide.s32 	%rd12, %r127, 4;
	add.s64 	%rd13, %rd1, %rd12;
	ld.global.f32 	%f5, [%rd13];
	mul.wide.u32 	%rd14, %r126, 4;
	add.s64 	%rd15, %rd3, %rd14;
	st.global.f32 	[%rd15], %f5;
	add.s32 	%r128, %r126, 128;
	ld.global.f32 	%f6, [%rd13+512];
	mul.wide.s32 	%rd16, %r128, 4;
	add.s64 	%rd17, %rd3, %rd16;
	st.global.f32 	[%rd17], %f6;
	ld.global.f32 	%f7, [%rd13+1024];
	st.global.f32 	[%rd17+512], %f7;
	ld.global.f32 	%f8, [%rd13+1536];
	st.global.f32 	[%rd17+1024], %f8;
	ld.global.f32 	%f9, [%rd13+2048];
	st.global.f32 	[%rd17+1536], %f9;
	ld.global.f32 	%f10, [%rd13+2560];
	st.global.f32 	[%rd17+2048], %f10;
	ld.global.f32 	%f11, [%rd13+3072];
	st.global.f32 	[%rd17+2560], %f11;
	ld.global.f32 	%f12, [%rd13+3584];
	st.global.f32 	[%rd17+3072], %f12;
	add.s32 	%r381, %r381, 8;
	setp.eq.s32 	%p6, %r381, %r386;
	@%p6 bra 	$L__BB6_39;
	bra.uni 	$L__BB6_38;
$L__BB6_39:
	setp.eq.s32 	%p7, %r43, 0;
	@%p7 bra 	$L__BB6_107;
	and.b32  	%r111, %r116, 3;
	setp.lt.u32 	%p8, %r43, 4;
	@%p8 bra 	$L__BB6_42;
	shl.b32 	%r129, %r386, 7;
	add.s32 	%r130, %r129, %r6;
	add.s32 	%r131, %r130, %r5;
	mul.wide.s32 	%rd18, %r131, 4;
	add.s64 	%rd19, %rd1, %rd18;
	ld.global.f32 	%f13, [%rd19];
	mul.wide.s32 	%rd20, %r130, 4;
	add.s64 	%rd21, %rd3, %rd20;
	st.global.f32 	[%rd21], %f13;
	ld.global.f32 	%f14, [%rd19+512];
	st.global.f32 	[%rd21+512], %f14;
	ld.global.f32 	%f15, [%rd19+1024];
	st.global.f32 	[%rd21+1024], %f15;
	ld.global.f32 	%f16, [%rd19+1536];
	st.global.f32 	[%rd21+1536], %f16;
	add.s32 	%r386, %r386, 4;
$L__BB6_42:
	setp.eq.s32 	%p9, %r111, 0;
	@%p9 bra 	$L__BB6_107;
	setp.eq.s32 	%p10, %r111, 1;
	@%p10 bra 	$L__BB6_45;
	shl.b32 	%r132, %r386, 7;
	add.s32 	%r133, %r132, %r6;
	add.s32 	%r134, %r133, %r5;
	mul.wide.s32 	%rd22, %r134, 4;
	add.s64 	%rd23, %rd1, %rd22;
	ld.global.f32 	%f17, [%rd23];
	mul.wide.s32 	%rd24, %r133, 4;
	add.s64 	%rd25, %rd3, %rd24;
	st.global.f32 	[%rd25], %f17;
	ld.global.f32 	%f18, [%rd23+512];
	st.global.f32 	[%rd25+512], %f18;
	add.s32 	%r386, %r386, 2;
$L__BB6_45:
	and.b32  	%r135, %r116, 1;
	setp.eq.b32 	%p11, %r135, 1;
	not.pred 	%p12, %p11;
	@%p12 bra 	$L__BB6_107;
	shl.b32 	%r136, %r386, 7;
	add.s32 	%r137, %r136, %r6;
	add.s32 	%r138, %r137, %r5;
	mul.wide.s32 	%rd26, %r138, 4;
	add.s64 	%rd27, %rd1, %rd26;
	ld.global.f32 	%f19, [%rd27];
	mul.wide.s32 	%rd28, %r137, 4;
	add.s64 	%rd29, %rd3, %rd28;
	st.global.f32 	[%rd29], %f19;
	bra.uni 	$L__BB6_107;
$L__BB6_47:
	setp.lt.s32 	%p50, %r116, 1;
	@%p50 bra 	$L__BB6_107;
	mov.u32 	%r45, %tid.x;
	setp.lt.s32 	%p51, %r1, 1;
	@%p51 bra 	$L__BB6_74;
	and.b16  	%rs5, %rs1, 255;
	setp.ne.s16 	%p76, %rs5, 0;
	@%p76 bra 	$L__BB6_62;
	add.s32 	%r46, %r1, -1;
	and.b32  	%r47, %r1, 3;
	and.b32  	%r48, %r1, 2147483644;
	and.b32  	%r49, %r1, 1;
	neg.s32 	%r50, %r48;
	add.s32 	%r324, %r2, %r45;
	add.s32 	%r325, %r324, %r3;
	add.s32 	%r51, %r325, 3;
	shl.b32 	%r52, %r1, 2;
	shl.b32 	%r53, %r1, 1;
	mul.lo.s32 	%r54, %r1, 3;
	mov.b32 	%r367, 0;
$L__BB6_51:
	shl.b32 	%r56, %r367, 7;
	add.s32 	%r57, %r56, %r45;
	setp.ge.s32 	%p84, %r57, %r4;
	@%p84 bra 	$L__BB6_61;
	setp.lt.u32 	%p85, %r46, 3;
	add.s32 	%r58, %r57, %r5;
	setp.eq.s32 	%p86, %r58, 0;
	sub.s32 	%r327, %r1, %r58;
	selp.b32 	%r328, 0, %r327, %p86;
	mul.wide.s32 	%rd143, %r328, 4;
	add.s64 	%rd144, %rd1, %rd143;
	ld.global.f32 	%f3, [%rd144];
	mov.b32 	%r372, 0;
	@%p85 bra 	$L__BB6_55;
	add.s32 	%r369, %r51, %r56;
	mov.b32 	%r368, 0;
	mov.u32 	%r370, %r50;
$L__BB6_54:
	.pragma "nounroll";
	add.s32 	%r330, %r369, -2;
	add.s32 	%r331, %r369, -3;
	rem.s32 	%r332, %r331, %r1;
	add.s32 	%r333, %r368, %r332;
	mul.wide.s32 	%rd145, %r333, 4;
	add.s64 	%rd146, %rd2, %rd145;
	st.global.f32 	[%rd146], %f3;
	rem.s32 	%r334, %r330, %r1;
	add.s32 	%r335, %r1, %r368;
	add.s32 	%r336, %r335, %r334;
	mul.wide.s32 	%rd147, %r336, 4;
	add.s64 	%rd148, %rd2, %rd147;
	st.global.f32 	[%rd148], %f3;
	add.s32 	%r337, %r369, -1;
	rem.s32 	%r338, %r337, %r1;
	add.s32 	%r339, %r53, %r368;
	add.s32 	%r340, %r339, %r338;
	mul.wide.s32 	%rd149, %r340, 4;
	add.s64 	%rd150, %rd2, %rd149;
	st.global.f32 	[%rd150], %f3;
	rem.s32 	%r341, %r369, %r1;
	add.s32 	%r342, %r54, %r368;
	add.s32 	%r343, %r342, %r341;
	mul.wide.s32 	%rd151, %r343, 4;
	add.s64 	%rd152, %rd2, %rd151;
	st.global.f32 	[%rd152], %f3;
	add.s32 	%r370, %r370, 4;
	add.s32 	%r369, %r369, 4;
	add.s32 	%r368, %r368, %r52;
	setp.ne.s32 	%p87, %r370, 0;
	mov.u32 	%r372, %r48;
	@%p87 bra 	$L__BB6_54;
$L__BB6_55:
	setp.eq.s32 	%p88, %r47, 0;
	@%p88 bra 	$L__BB6_60;
	setp.eq.s32 	%p89, %r47, 1;
	@%p89 bra 	$L__BB6_58;
	mul.lo.s32 	%r344, %r372, %r1;
	add.s32 	%r345, %r372, %r58;
	rem.s32 	%r346, %r345, %r1;
	add.s32 	%r347, %r346, %r344;
	mul.wide.s32 	%rd153, %r347, 4;
	add.s64 	%rd154, %rd2, %rd153;
	st.global.f32 	[%rd154], %f3;
	add.s32 	%r348, %r344, %r1;
	add.s32 	%r349, %r345, 1;
	rem.s32 	%r350, %r349, %r1;
	add.s32 	%r351, %r350, %r348;
	mul.wide.s32 	%rd155, %r351, 4;
	add.s64 	%rd156, %rd2, %rd155;
	st.global.f32 	[%rd156], %f3;
	add.s32 	%r372, %r372, 2;
$L__BB6_58:
	setp.eq.s32 	%p90, %r49, 0;
	@%p90 bra 	$L__BB6_60;
	add.s32 	%r352, %r372, %r58;
	rem.s32 	%r353, %r352, %r1;
	mad.lo.s32 	%r354, %r372, %r1, %r353;
	mul.wide.s32 	%rd157, %r354, 4;
	add.s64 	%rd158, %rd2, %rd157;
	st.global.f32 	[%rd158], %f3;
$L__BB6_60:
	mul.wide.s32 	%rd159, %r57, 4;
	add.s64 	%rd160, %rd3, %rd159;
	st.global.f32 	[%rd160], %f3;
$L__BB6_61:
	add.s32 	%r367, %r367, 1;
	setp.eq.s32 	%p91, %r367, %r116;
	@%p91 bra 	$L__BB6_107;
	bra.uni 	$L__BB6_51;
$L__BB6_62:
	add.s32 	%r70, %r1, -1;
	and.b32  	%r71, %r1, 3;
	and.b32  	%r72, %r1, 2147483644;
	and.b32  	%r73, %r1, 1;
	mov.b32 	%r373, 0;
$L__BB6_63:
	shl.b32 	%r293, %r373, 7;
	add.s32 	%r75, %r293, %r45;
	setp.ge.s32 	%p77, %r75, %r4;
	@%p77 bra 	$L__BB6_73;
	setp.lt.u32 	%p78, %r70, 3;
	add.s32 	%r76, %r75, %r5;
	mul.wide.s32 	%rd125, %r76, 4;
	add.s64 	%rd126, %rd1, %rd125;
	ld.global.f32 	%f4, [%rd126];
	mov.b32 	%r376, 0;
	@%p78 bra 	$L__BB6_67;
	mov.b32 	%r374, 0;
$L__BB6_66:
	.pragma "nounroll";
	mul.lo.s32 	%r296, %r374, %r1;
	add.s32 	%r297, %r374, %r76;
	rem.s32 	%r298, %r297, %r1;
	add.s32 	%r299, %r298, %r296;
	mul.wide.s32 	%rd127, %r299, 4;
	add.s64 	%rd128, %rd2, %rd127;
	st.global.f32 	[%rd128], %f4;
	add.s32 	%r300, %r296, %r1;
	add.s32 	%r301, %r297, 1;
	rem.s32 	%r302, %r301, %r1;
	add.s32 	%r303, %r302, %r300;
	mul.wide.s32 	%rd129, %r303, 4;
	add.s64 	%rd130, %rd2, %rd129;
	st.global.f32 	[%rd130], %f4;
	add.s32 	%r304, %r300, %r1;
	add.s32 	%r305, %r297, 2;
	rem.s32 	%r306, %r305, %r1;
	add.s32 	%r307, %r306, %r304;
	mul.wide.s32 	%rd131, %r307, 4;
	add.s64 	%rd132, %rd2, %rd131;
	st.global.f32 	[%rd132], %f4;
	add.s32 	%r308, %r304, %r1;
	add.s32 	%r309, %r297, 3;
	rem.s32 	%r310, %r309, %r1;
	add.s32 	%r311, %r310, %r308;
	mul.wide.s32 	%rd133, %r311, 4;
	add.s64 	%rd134, %rd2, %rd133;
	st.global.f32 	[%rd134], %f4;
	add.s32 	%r374, %r374, 4;
	setp.ne.s32 	%p79, %r374, %r72;
	mov.u32 	%r376, %r72;
	@%p79 bra 	$L__BB6_66;
$L__BB6_67:
	setp.eq.s32 	%p80, %r71, 0;
	@%p80 bra 	$L__BB6_72;
	setp.eq.s32 	%p81, %r71, 1;
	@%p81 bra 	$L__BB6_70;
	mul.lo.s32 	%r312, %r376, %r1;
	add.s32 	%r313, %r376, %r76;
	rem.s32 	%r314, %r313, %r1;
	add.s32 	%r315, %r314, %r312;
	mul.wide.s32 	%rd135, %r315, 4;
	add.s64 	%rd136, %rd2, %rd135;
	st.global.f32 	[%rd136], %f4;
	add.s32 	%r316, %r312, %r1;
	add.s32 	%r317, %r313, 1;
	rem.s32 	%r318, %r317, %r1;
	add.s32 	%r319, %r318, %r316;
	mul.wide.s32 	%rd137, %r319, 4;
	add.s64 	%rd138, %rd2, %rd137;
	st.global.f32 	[%rd138], %f4;
	add.s32 	%r376, %r376, 2;
$L__BB6_70:
	setp.eq.s32 	%p82, %r73, 0;
	@%p82 bra 	$L__BB6_72;
	add.s32 	%r320, %r376, %r76;
	rem.s32 	%r321, %r320, %r1;
	mad.lo.s32 	%r322, %r376, %r1, %r321;
	mul.wide.s32 	%rd139, %r322, 4;
	add.s64 	%rd140, %rd2, %rd139;
	st.global.f32 	[%rd140], %f4;
$L__BB6_72:
	mul.wide.s32 	%rd141, %r75, 4;
	add.s64 	%rd142, %rd3, %rd141;
	st.global.f32 	[%rd142], %f4;
$L__BB6_73:
	add.s32 	%r373, %r373, 1;
	setp.eq.s32 	%p83, %r373, %r116;
	@%p83 bra 	$L__BB6_107;
	bra.uni 	$L__BB6_63;
$L__BB6_74:
	and.b16  	%rs4, %rs1, 255;
	setp.ne.s16 	%p52, %rs4, 0;
	@%p52 bra 	$L__BB6_91;
	add.s32 	%r272, %r116, -1;
	and.b32  	%r83, %r116, 3;
	setp.lt.u32 	%p62, %r272, 3;
	mov.b32 	%r379, 0;
	@%p62 bra 	$L__BB6_86;
	and.b32  	%r379, %r116, 2147483644;
	mov.b32 	%r377, 0;
$L__BB6_77:
	shl.b32 	%r274, %r377, 7;
	add.s32 	%r86, %r274, %r45;
	setp.ge.s32 	%p63, %r86, %r4;
	mul.wide.s32 	%rd112, %r86, 4;
	add.s64 	%rd4, %rd3, %rd112;
	@%p63 bra 	$L__BB6_79;
	add.s32 	%r275, %r86, %r5;
	setp.eq.s32 	%p64, %r275, 0;
	sub.s32 	%r276, %r1, %r275;
	selp.b32 	%r277, 0, %r276, %p64;
	mul.wide.s32 	%rd113, %r277, 4;
	add.s64 	%rd114, %rd1, %rd113;
	ld.global.f32 	%f40, [%rd114];
	st.global.f32 	[%rd4], %f40;
$L__BB6_79:
	add.s32 	%r87, %r86, 128;
	setp.ge.s32 	%p65, %r87, %r4;
	@%p65 bra 	$L__BB6_81;
	add.s32 	%r278, %r87, %r5;
	setp.eq.s32 	%p66, %r278, 0;
	sub.s32 	%r279, %r1, %r278;
	selp.b32 	%r280, 0, %r279, %p66;
	mul.wide.s32 	%rd115, %r280, 4;
	add.s64 	%rd116, %rd1, %rd115;
	ld.global.f32 	%f41, [%rd116];
	st.global.f32 	[%rd4+512], %f41;
$L__BB6_81:
	add.s32 	%r88, %r86, 256;
	setp.ge.s32 	%p67, %r88, %r4;
	@%p67 bra 	$L__BB6_83;
	add.s32 	%r281, %r88, %r5;
	setp.eq.s32 	%p68, %r281, 0;
	sub.s32 	%r282, %r1, %r281;
	selp.b32 	%r283, 0, %r282, %p68;
	mul.wide.s32 	%rd117, %r283, 4;
	add.s64 	%rd118, %rd1, %rd117;
	ld.global.f32 	%f42, [%rd118];
	st.global.f32 	[%rd4+1024], %f42;
$L__BB6_83:
	add.s32 	%r89, %r86, 384;
	setp.ge.s32 	%p69, %r89, %r4;
	@%p69 bra 	$L__BB6_85;
	add.s32 	%r284, %r89, %r5;
	setp.eq.s32 	%p70, %r284, 0;
	sub.s32 	%r285, %r1, %r284;
	selp.b32 	%r286, 0, %r285, %p70;
	mul.wide.s32 	%rd119, %r286, 4;
	add.s64 	%rd120, %rd1, %rd119;
	ld.global.f32 	%f43, [%rd120];
	st.global.f32 	[%rd4+1536], %f43;
$L__BB6_85:
	add.s32 	%r377, %r377, 4;
	setp.ne.s32 	%p71, %r377, %r379;
	@%p71 bra 	$L__BB6_77;
$L__BB6_86:
	setp.eq.s32 	%p72, %r83, 0;
	@%p72 bra 	$L__BB6_107;
	mov.b32 	%r380, 0;
$L__BB6_88:
	.pragma "nounroll";
	shl.b32 	%r288, %r379, 7;
	add.s32 	%r94, %r288, %r45;
	setp.ge.s32 	%p73, %r94, %r4;
	@%p73 bra 	$L__BB6_90;
	add.s32 	%r289, %r94, %r5;
	setp.eq.s32 	%p74, %r289, 0;
	sub.s32 	%r290, %r1, %r289;
	selp.b32 	%r291, 0, %r290, %p74;
	mul.wide.s32 	%rd121, %r291, 4;
	add.s64 	%rd122, %rd1, %rd121;
	ld.global.f32 	%f44, [%rd122];
	mul.wide.s32 	%rd123, %r94, 4;
	add.s64 	%rd124, %rd3, %rd123;
	st.global.f32 	[%rd124], %f44;
$L__BB6_90:
	add.s32 	%r379, %r379, 1;
	add.s32 	%r380, %r380, 1;
	setp.eq.s32 	%p75, %r380, %r83;
	@%p75 bra 	$L__BB6_107;
	bra.uni 	$L__BB6_88;
$L__BB6_91:
	add.s32 	%r261, %r116, -1;
	and.b32  	%r97, %r116, 3;
	setp.lt.u32 	%p53, %r261, 3;
	mov.b32 	%r383, 0;
	@%p53 bra 	$L__BB6_102;
	and.b32  	%r383, %r116, 2147483644;
	mov.b32 	%r382, 0;
$L__BB6_93:
	shl.b32 	%r263, %r382, 7;
	add.s32 	%r102, %r263, %r45;
	setp.ge.s32 	%p54, %r102, %r4;
	add.s32 	%r264, %r102, %r5;
	mul.wide.s32 	%rd106, %r264, 4;
	add.s64 	%rd5, %rd1, %rd106;
	mul.wide.s32 	%rd107, %r102, 4;
	add.s64 	%rd6, %rd3, %rd107;
	@%p54 bra 	$L__BB6_95;
	ld.global.f32 	%f35, [%rd5];
	st.global.f32 	[%rd6], %f35;
$L__BB6_95:
	add.s32 	%r265, %r102, 128;
	setp.ge.s32 	%p55, %r265, %r4;
	@%p55 bra 	$L__BB6_97;
	ld.global.f32 	%f36, [%rd5+512];
	st.global.f32 	[%rd6+512], %f36;
$L__BB6_97:
	add.s32 	%r266, %r102, 256;
	setp.ge.s32 	%p56, %r266, %r4;
	@%p56 bra 	$L__BB6_99;
	ld.global.f32 	%f37, [%rd5+1024];
	st.global.f32 	[%rd6+1024], %f37;
$L__BB6_99:
	add.s32 	%r267, %r102, 384;
	setp.ge.s32 	%p57, %r267, %r4;
	@%p57 bra 	$L__BB6_101;
	ld.global.f32 	%f38, [%rd5+1536];
	st.global.f32 	[%rd6+1536], %f38;
$L__BB6_101:
	add.s32 	%r382, %r382, 4;
	setp.ne.s32 	%p58, %r382, %r383;
	@%p58 bra 	$L__BB6_93;
$L__BB6_102:
	setp.eq.s32 	%p59, %r97, 0;
	@%p59 bra 	$L__BB6_107;
	mov.b32 	%r385, 0;
$L__BB6_104:
	.pragma "nounroll";
	shl.b32 	%r269, %r383, 7;
	add.s32 	%r107, %r269, %r45;
	setp.ge.s32 	%p60, %r107, %r4;
	@%p60 bra 	$L__BB6_106;
	add.s32 	%r270, %r107, %r5;
	mul.wide.s32 	%rd108, %r270, 4;
	add.s64 	%rd109, %rd1, %rd108;
	ld.global.f32 	%f39, [%rd109];
	mul.wide.s32 	%rd110, %r107, 4;
	add.s64 	%rd111, %rd3, %rd110;
	st.global.f32 	[%rd111], %f39;
$L__BB6_106:
	add.s32 	%r383, %r383, 1;
	add.s32 	%r385, %r385, 1;
	setp.eq.s32 	%p61, %r385, %r97;
	@%p61 bra 	$L__BB6_107;
	bra.uni 	$L__BB6_104;
$L__BB6_107:
	ret;

}
	// .globl	_ZN3cub18CUB_300001_SM_10006detail9transform16transform_kernelINS2_10policy_hubILb1EN4cuda3std3__45tupleIJN6thrust24THRUST_300001_SM_1000_NS17counting_iteratorIiNSA_11use_defaultESC_SC_EEEEEE10policy1000El12GenCirculantIfENSA_6detail15normal_iteratorINSA_10device_ptrIfEEEEJSD_EEEvT0_iT1_T2_DpNS2_10kernel_argIT3_EE
.visible .entry _ZN3cub18CUB_300001_SM_10006detail9transform16transform_kernelINS2_10policy_hubILb1EN4cuda3std3__45tupleIJN6thrust24THRUST_300001_SM_1000_NS17counting_iteratorIiNSA_11use_defaultESC_SC_EEEEEE10policy1000El12GenCirculantIfENSA_6detail15normal_iteratorINSA_10device_ptrIfEEEEJSD_EEEvT0_iT1_T2_DpNS2_10kernel_argIT3_EE(
	.param .u64 _ZN3cub18CUB_300001_SM_10006detail9transform16transform_kernelINS2_10policy_hubILb1EN4cuda3std3__45tupleIJN6thrust24THRUST_300001_SM_1000_NS17counting_iteratorIiNSA_11use_defaultESC_SC_EEEEEE10policy1000El12GenCirculantIfENSA_6detail15normal_iteratorINSA_10device_ptrIfEEEEJSD_EEEvT0_iT1_T2_DpNS2_10kernel_argIT3_EE_param_0,
	.param .u32 _ZN3cub18CUB_300001_SM_10006detail9transform16transform_kernelINS2_10policy_hubILb1EN4cuda3std3__45tupleIJN6thrust24THRUST_300001_SM_1000_NS17counting_iteratorIiNSA_11use_defaultESC_SC_EEEEEE10policy1000El12GenCirculantIfENSA_6detail15normal_iteratorINSA_10device_ptrIfEEEEJSD_EEEvT0_iT1_T2_DpNS2_10kernel_argIT3_EE_param_1,
	.param .align 8 .b8 _ZN3cub18CUB_300001_SM_10006detail9transform16transform_kernelINS2_10policy_hubILb1EN4cuda3std3__45tupleIJN6thrust24THRUST_300001_SM_1000_NS17counting_iteratorIiNSA_11use_defaultESC_SC_EEEEEE10policy1000El12GenCirculantIfENSA_6detail15normal_iteratorINSA_10device_ptrIfEEEEJSD_EEEvT0_iT1_T2_DpNS2_10kernel_argIT3_EE_param_2[24],
	.param .align 8 .b8 _ZN3cub18CUB_300001_SM_10006detail9transform16transform_kernelINS2_10policy_hubILb1EN4cuda3std3__45tupleIJN6thrust24THRUST_300001_SM_1000_NS17counting_iteratorIiNSA_11use_defaultESC_SC_EEEEEE10policy1000El12GenCirculantIfENSA_6detail15normal_iteratorINSA_10device_ptrIfEEEEJSD_EEEvT0_iT1_T2_DpNS2_10kernel_argIT3_EE_param_3[8],
	.param .align 8 .b8 _ZN3cub18CUB_300001_SM_10006detail9transform16transform_kernelINS2_10policy_hubILb1EN4cuda3std3__45tupleIJN6thrust24THRUST_300001_SM_1000_NS17counting_iteratorIiNSA_11use_defaultESC_SC_EEEEEE10policy1000El12GenCirculantIfENSA_6detail15normal_iteratorINSA_10device_ptrIfEEEEJSD_EEEvT0_iT1_T2_DpNS2_10kernel_argIT3_EE_param_4[16]
)
.maxntid 128
{
	.reg .pred 	%p<92>;
	.reg .b16 	%rs<6>;
	.reg .b32 	%r<385>;
	.reg .b32 	%f<45>;
	.reg .b64 	%rd<167>;

	ld.param.u32 	%r117, [_ZN3cub18CUB_300001_SM_10006detail9transform16transform_kernelINS2_10policy_hubILb1EN4cuda3std3__45tupleIJN6thrust24THRUST_300001_SM_1000_NS17counting_iteratorIiNSA_11use_defaultESC_SC_EEEEEE10policy1000El12GenCirculantIfENSA_6detail15normal_iteratorINSA_10device_ptrIfEEEEJSD_EEEvT0_iT1_T2_DpNS2_10kernel_argIT3_EE_param_2+20];
	bfe.u32 	%r118, %r117, 0, 8;
	cvt.u16.u32 	%rs1, %r118;
	ld.param.u32 	%r1, [_ZN3cub18CUB_300001_SM_10006detail9transform16transform_kernelINS2_10policy_hubILb1EN4cuda3std3__45tupleIJN6thrust24THRUST_300001_SM_1000_NS17counting_iteratorIiNSA_11use_defaultESC_SC_EEEEEE10policy1000El12GenCirculantIfENSA_6detail15normal_iteratorINSA_10device_ptrIfEEEEJSD_EEEvT0_iT1_T2_DpNS2_10kernel_argIT3_EE_param_2+16];
	ld.param.u32 	%r2, [_ZN3cub18CUB_300001_SM_10006detail9transform16transform_kernelINS2_10policy_hubILb1EN4cuda3std3__45tupleIJN6thrust24THRUST_300001_SM_1000_NS17counting_iteratorIiNSA_11use_defaultESC_SC_EEEEEE10policy1000El12GenCirculantIfENSA_6detail15normal_iteratorINSA_10device_ptrIfEEEEJSD_EEEvT0_iT1_T2_DpNS2_10kernel_argIT3_EE_param_4];
	ld.param.u64 	%rd7, [_ZN3cub18CUB_300001_SM_10006detail9transform16transform_kernelINS2_10policy_hubILb1EN4cuda3std3__45tupleIJN6thrust24THRUST_300001_SM_1000_NS17counting_iteratorIiNSA_11use_defaultESC_SC_EEEEEE10policy1000El12GenCirculantIfENSA_6detail15normal_iteratorINSA_10device_ptrIfEEEEJSD_EEEvT0_iT1_T2_DpNS2_10kernel_argIT3_EE_param_0];
	ld.param.u64 	%rd8, [_ZN3cub18CUB_300001_SM_10006detail9transform16transform_kernelINS2_10policy_hubILb1EN4cuda3std3__45tupleIJN6thrust24THRUST_300001_SM_1000_NS17counting_iteratorIiNSA_11use_defaultESC_SC_EEEEEE10policy1000El12GenCirculantIfENSA_6detail15normal_iteratorINSA_10device_ptrIfEEEEJSD_EEEvT0_iT1_T2_DpNS2_10kernel_argIT3_EE_param_3];
	ld.param.u64 	%rd9, [_ZN3cub18CUB_300001_SM_10006detail9transform16transform_kernelINS2_10policy_hubILb1EN4cuda3std3__45tupleIJN6thrust24THRUST_300001_SM_1000_NS17counting_iteratorIiNSA_11use_defaultESC_SC_EEEEEE10policy1000El12GenCirculantIfENSA_6detail15normal_iteratorINSA_10device_ptrIfEEEEJSD_EEEvT0_iT1_T2_DpNS2_10kernel_argIT3_EE_param_2+8];
	ld.param.u64 	%rd10, [_ZN3cub18CUB_300001_SM_10006detail9transform16transform_kernelINS2_10policy_hubILb1EN4cuda3std3__45tupleIJN6thrust24THRUST_300001_SM_1000_NS17counting_iteratorIiNSA_11use_defaultESC_SC_EEEEEE10policy1000El12GenCirculantIfENSA_6detail15normal_iteratorINSA_10device_ptrIfEEEEJSD_EEEvT0_iT1_T2_DpNS2_10kernel_argIT3_EE_param_2];
	ld.param.u32 	%r116, [_ZN3cub18CUB_300001_SM_10006detail9transform16transform_kernelINS2_10policy_hubILb1EN4cuda3std3__45tupleIJN6thrust24THRUST_300001_SM_1000_NS17counting_iteratorIiNSA_11use_defaultESC_SC_EEEEEE10policy1000El12GenCirculantIfENSA_6detail15normal_iteratorINSA_10device_ptrIfEEEEJSD_EEEvT0_iT1_T2_DpNS2_10kernel_argIT3_EE_param_1];
	cvta.to.global.u64 	%rd1, %rd10;
	cvta.to.global.u64 	%rd2, %rd9;
	cvta.to.global.u64 	%rd11, %rd8;
	shl.b32 	%r119, %r116, 7;
	mov.u32 	%r120, %ctaid.x;
	cvt.u64.u32 	%rd12, %r120;
	cvt.s64.s32 	%rd13, %r119;
	mul.lo.s64 	%rd14, %rd13, %rd12;
	sub.s64 	%rd15, %rd7, %rd14;
	min.s64 	%rd16, %rd15, %rd13;
	cvt.u32.u64 	%r3, %rd16;
	cvt.u32.u64 	%r4, %rd14;
	add.s32 	%r5, %r2, %r4;
	shl.b64 	%rd17, %rd14, 2;
	add.s64 	%rd3, %rd11, %rd17;
	setp.eq.s32 	%p1, %r119, %r3;
	@%p1 bra 	$L__BB7_61;
	setp.lt.s32 	%p2, %r116, 1;
	@%p2 bra 	$L__BB7_107;
	mov.u32 	%r6, %tid.x;
	setp.lt.s32 	%p3, %r1, 1;
	@%p3 bra 	$L__BB7_28;
	and.b16  	%rs3, %rs1, 255;
	setp.ne.s16 	%p28, %rs3, 0;
	@%p28 bra 	$L__BB7_16;
	add.s32 	%r7, %r1, -1;
	and.b32  	%r8, %r1, 3;
	and.b32  	%r9, %r1, 2147483644;
	and.b32  	%r10, %r1, 1;
	mov.b32 	%r351, 0;
$L__BB7_5:
	shl.b32 	%r183, %r351, 7;
	add.s32 	%r12, %r183, %r6;
	setp.ge.s32 	%p36, %r12, %r3;
	@%p36 bra 	$L__BB7_15;
	setp.lt.u32 	%p37, %r7, 3;
	add.s32 	%r13, %r12, %r5;
	setp.eq.s32 	%p38, %r13, 0;
	sub.s32 	%r185, %r1, %r13;
	selp.b32 	%r186, 0, %r185, %p38;
	mul.wide.s32 	%rd55, %r186, 4;
	add.s64 	%rd56, %rd1, %rd55;
	ld.global.f32 	%f1, [%rd56];
	mov.b32 	%r354, 0;
	@%p37 bra 	$L__BB7_9;
	mov.b32 	%r352, 0;
$L__BB7_8:
	.pragma "nounroll";
	mul.lo.s32 	%r188, %r352, %r1;
	add.s32 	%r189, %r352, %r13;
	rem.s32 	%r190, %r189, %r1;
	add.s32 	%r191, %r190, %r188;
	mul.wide.s32 	%rd57, %r191, 4;
	add.s64 	%rd58, %rd2, %rd57;
	st.global.f32 	[%rd58], %f1;
	add.s32 	%r192, %r188, %r1;
	add.s32 	%r193, %r189, 1;
	rem.s32 	%r194, %r193, %r1;
	add.s32 	%r195, %r194, %r192;
	mul.wide.s32 	%rd59, %r195, 4;
	add.s64 	%rd60, %rd2, %rd59;
	st.global.f32 	[%rd60], %f1;
	add.s32 	%r196, %r192, %r1;
	add.s32 	%r197, %r189, 2;
	rem.s32 	%r198, %r197, %r1;
	add.s32 	%r199, %r198, %r196;
	mul.wide.s32 	%rd61, %r199, 4;
	add.s64 	%rd62, %rd2, %rd61;
	st.global.f32 	[%rd62], %f1;
	add.s32 	%r200, %r196, %r1;
	add.s32 	%r201, %r189, 3;
	rem.s32 	%r202, %r201, %r1;
	add.s32 	%r203, %r202, %r200;
	mul.wide.s32 	%rd63, %r203, 4;
	add.s64 	%rd64, %rd2, %rd63;
	st.global.f32 	[%rd64], %f1;
	add.s32 	%r352, %r352, 4;
	setp.ne.s32 	%p39, %r352, %r9;
	mov.u32 	%r354, %r9;
	@%p39 bra 	$L__BB7_8;
$L__BB7_9:
	setp.eq.s32 	%p40, %r8, 0;
	@%p40 bra 	$L__BB7_14;
	setp.eq.s32 	%p41, %r8, 1;
	@%p41 bra 	$L__BB7_12;
	mul.lo.s32 	%r204, %r354, %r1;
	add.s32 	%r205, %r354, %r13;
	rem.s32 	%r206, %r205, %r1;
	add.s32 	%r207, %r206, %r204;
	mul.wide.s32 	%rd65, %r207, 4;
	add.s64 	%rd66, %rd2, %rd65;
	st.global.f32 	[%rd66], %f1;
	add.s32 	%r208, %r204, %r1;
	add.s32 	%r209, %r205, 1;
	rem.s32 	%r210, %r209, %r1;
	add.s32 	%r211, %r210, %r208;
	mul.wide.s32 	%rd67, %r211, 4;
	add.s64 	%rd68, %rd2, %rd67;
	st.global.f32 	[%rd68], %f1;
	add.s32 	%r354, %r354, 2;
$L__BB7_12:
	setp.eq.s32 	%p42, %r10, 0;
	@%p42 bra 	$L__BB7_14;
	add.s32 	%r212, %r354, %r13;
	rem.s32 	%r213, %r212, %r1;
	mad.lo.s32 	%r214, %r354, %r1, %r213;
	mul.wide.s32 	%rd69, %r214, 4;
	add.s64 	%rd70, %rd2, %rd69;
	st.global.f32 	[%rd70], %f1;
$L__BB7_14:
	mul.wide.s32 	%rd71, %r12, 4;
	add.s64 	%rd72, %rd3, %rd71;
	st.global.f32 	[%rd72], %f1;
$L__BB7_15:
	add.s32 	%r351, %r351, 1;
	setp.eq.s32 	%p43, %r351, %r116;
	@%p43 bra 	$L__BB7_107;
	bra.uni 	$L__BB7_5;
$L__BB7_16:
	add.s32 	%r20, %r1, -1;
	and.b32  	%r21, %r1, 3;
	and.b32  	%r22, %r1, 2147483644;
	and.b32  	%r23, %r1, 1;
	mov.b32 	%r355, 0;
$L__BB7_17:
	shl.b32 	%r152, %r355, 7;
	add.s32 	%r25, %r152, %r6;
	setp.ge.s32 	%p29, %r25, %r3;
	@%p29 bra 	$L__BB7_27;
	setp.lt.u32 	%p30, %r20, 3;
	add.s32 	%r26, %r25, %r5;
	mul.wide.s32 	%rd37, %r26, 4;
	add.s64 	%rd38, %rd1, %rd37;
	ld.global.f32 	%f2, [%rd38];
	mov.b32 	%r358, 0;
	@%p30 bra 	$L__BB7_21;
	mov.b32 	%r356, 0;
$L__BB7_20:
	.pragma "nounroll";
	mul.lo.s32 	%r155, %r356, %r1;
	add.s32 	%r156, %r356, %r26;
	rem.s32 	%r157, %r156, %r1;
	add.s32 	%r158, %r157, %r155;
	mul.wide.s32 	%rd39, %r158, 4;
	add.s64 	%rd40, %rd2, %rd39;
	st.global.f32 	[%rd40], %f2;
	add.s32 	%r159, %r155, %r1;
	add.s32 	%r160, %r156, 1;
	rem.s32 	%r161, %r160, %r1;
	add.s32 	%r162, %r161, %r159;
	mul.wide.s32 	%rd41, %r162, 4;
	add.s64 	%rd42, %rd2, %rd41;
	st.global.f32 	[%rd42], %f2;
	add.s32 	%r163, %r159, %r1;
	add.s32 	%r164, %r156, 2;
	rem.s32 	%r165, %r164, %r1;
	add.s32 	%r166, %r165, %r163;
	mul.wide.s32 	%rd43, %r166, 4;
	add.s64 	%rd44, %rd2, %rd43;
	st.global.f32 	[%rd44], %f2;
	add.s32 	%r167, %r163, %r1;
	add.s32 	%r168, %r156, 3;
	rem.s32 	%r169, %r168, %r1;
	add.s32 	%r170, %r169, %r167;
	mul.wide.s32 	%rd45, %r170, 4;
	add.s64 	%rd46, %rd2, %rd45;
	st.global.f32 	[%rd46], %f2;
	add.s32 	%r356, %r356, 4;
	setp.ne.s32 	%p31, %r356, %r22;
	mov.u32 	%r358, %r22;
	@%p31 bra 	$L__BB7_20;
$L__BB7_21:
	setp.eq.s32 	%p32, %r21, 0;
	@%p32 bra 	$L__BB7_26;
	setp.eq.s32 	%p33, %r21, 1;
	@%p33 bra 	$L__BB7_24;
	mul.lo.s32 	%r171, %r358, %r1;
	add.s32 	%r172, %r358, %r26;
	rem.s32 	%r173, %r172, %r1;
	add.s32 	%r174, %r173, %r171;
	mul.wide.s32 	%rd47, %r174, 4;
	add.s64 	%rd48, %rd2, %rd47;
	st.global.f32 	[%rd48], %f2;
	add.s32 	%r175, %r171, %r1;
	add.s32 	%r176, %r172, 1;
	rem.s32 	%r177, %r176, %r1;
	add.s32 	%r178, %r177, %r175;
	mul.wide.s32 	%rd49, %r178, 4;
	add.s64 	%rd50, %rd2, %rd49;
	st.global.f32 	[%rd50], %f2;
	add.s32 	%r358, %r358, 2;
$L__BB7_24:
	setp.eq.s32 	%p34, %r23, 0;
	@%p34 bra 	$L__BB7_26;
	add.s32 	%r179, %r358, %r26;
	rem.s32 	%r180, %r179, %r1;
	mad.lo.s32 	%r181, %r358, %r1, %r180;
	mul.wide.s32 	%rd51, %r181, 4;
	add.s64 	%rd52, %rd2, %rd51;
	st.global.f32 	[%rd52], %f2;
$L__BB7_26:
	mul.wide.s32 	%rd53, %r25, 4;
	add.s64 	%rd54, %rd3, %rd53;
	st.global.f32 	[%rd54], %f2;
$L__BB7_27:
	add.s32 	%r355, %r355, 1;
	setp.eq.s32 	%p35, %r355, %r116;
	@%p35 bra 	$L__BB7_107;
	bra.uni 	$L__BB7_17;
$L__BB7_28:
	and.b16  	%rs2, %rs1, 255;
	setp.ne.s16 	%p4, %rs2, 0;
	@%p4 bra 	$L__BB7_45;
	and.b32  	%r33, %r116, 3;
	setp.lt.u32 	%p14, %r116, 4;
	mov.b32 	%r361, 0;
	@%p14 bra 	$L__BB7_40;
	and.b32  	%r361, %r116, 2147483644;
	mov.b32 	%r359, 0;
$L__BB7_31:
	shl.b32 	%r133, %r359, 7;
	add.s32 	%r36, %r133, %r6;
	setp.ge.s32 	%p15, %r36, %r3;
	mul.wide.s32 	%rd24, %r36, 4;
	add.s64 	%rd4, %rd3, %rd24;
	@%p15 bra 	$L__BB7_33;
	add.s32 	%r134, %r36, %r5;
	setp.eq.s32 	%p16, %r134, 0;
	sub.s32 	%r135, %r1, %r134;
	selp.b32 	%r136, 0, %r135, %p16;
	mul.wide.s32 	%rd25, %r136, 4;
	add.s64 	%rd26, %rd1, %rd25;
	ld.global.f32 	%f10, [%rd26];
	st.global.f32 	[%rd4], %f10;
$L__BB7_33:
	add.s32 	%r37, %r36, 128;
	setp.ge.s32 	%p17, %r37, %r3;
	@%p17 bra 	$L__BB7_35;
	add.s32 	%r137, %r37, %r5;
	setp.eq.s32 	%p18, %r137, 0;
	sub.s32 	%r138, %r1, %r137;
	selp.b32 	%r139, 0, %r138, %p18;
	mul.wide.s32 	%rd27, %r139, 4;
	add.s64 	%rd28, %rd1, %rd27;
	ld.global.f32 	%f11, [%rd28];
	st.global.f32 	[%rd4+512], %f11;
$L__BB7_35:
	add.s32 	%r38, %r36, 256;
	setp.ge.s32 	%p19, %r38, %r3;
	@%p19 bra 	$L__BB7_37;
	add.s32 	%r140, %r38, %r5;
	setp.eq.s32 	%p20, %r140, 0;
	sub.s32 	%r141, %r1, %r140;
	selp.b32 	%r142, 0, %r141, %p20;
	mul.wide.s32 	%rd29, %r142, 4;
	add.s64 	%rd30, %rd1, %rd29;
	ld.global.f32 	%f12, [%rd30];
	st.global.f32 	[%rd4+1024], %f12;
$L__BB7_37:
	add.s32 	%r39, %r36, 384;
	setp.ge.s32 	%p21, %r39, %r3;
	@%p21 bra 	$L__BB7_39;
	add.s32 	%r143, %r39, %r5;
	setp.eq.s32 	%p22, %r143, 0;
	sub.s32 	%r144, %r1, %r143;
	selp.b32 	%r145, 0, %r144, %p22;
	mul.wide.s32 	%rd31, %r145, 4;
	add.s64 	%rd32, %rd1, %rd31;
	ld.global.f32 	%f13, [%rd32];
	st.global.f32 	[%rd4+1536], %f13;
$L__BB7_39:
	add.s32 	%r359, %r359, 4;
	setp.ne.s32 	%p23, %r359, %r361;
	@%p23 bra 	$L__BB7_31;
$L__BB7_40:
	setp.eq.s32 	%p24, %r33, 0;
	@%p24 bra 	$L__BB7_107;
	mov.b32 	%r362, 0;
$L__BB7_42:
	.pragma "nounroll";
	shl.b32 	%r147, %r361, 7;
	add.s32 	%r44, %r147, %r6;
	setp.ge.s32 	%p25, %r44, %r3;
	@%p25 bra 	$L__BB7_44;
	add.s32 	%r148, %r44, %r5;
	setp.eq.s32 	%p26, %r148, 0;
	sub.s32 	%r149, %r1, %r148;
	selp.b32 	%r150, 0, %r149, %p26;
	mul.wide.s32 	%rd33, %r150, 4;
	add.s64 	%rd34, %rd1, %rd33;
	ld.global.f32 	%f14, [%rd34];
	mul.wide.s32 	%rd35, %r44, 4;
	add.s64 	%rd36, %rd3, %rd35;
	st.global.f32 	[%rd36], %f14;
$L__BB7_44:
	add.s32 	%r361, %r361, 1;
	add.s32 	%r362, %r362, 1;
	setp.eq.s32 	%p27, %r362, %r33;
	@%p27 bra 	$L__BB7_107;
	bra.uni 	$L__BB7_42;
$L__BB7_45:
	and.b32  	%r47, %r116, 3;
	setp.lt.u32 	%p5, %r116, 4;
	mov.b32 	%r382, 0;
	@%p5 bra 	$L__BB7_56;
	and.b32  	%r382, %r116, 2147483644;
	mov.b32 	%r378, 0;
$L__BB7_47:
	shl.b32 	%r123, %r378, 7;
	add.s32 	%r102, %r123, %r6;
	setp.ge.s32 	%p6, %r102, %r3;
	add.s32 	%r124, %r102, %r5;
	mul.wide.s32 	%rd18, %r124, 4;
	add.s64 	%rd5, %rd1, %rd18;
	mul.wide.s32 	%rd19, %r102, 4;
	add.s64 	%rd6, %rd3, %rd19;
	@%p6 bra 	$L__BB7_49;
	ld.global.f32 	%f5, [%rd5];
	st.global.f32 	[%rd6], %f5;
$L__BB7_49:
	add.s32 	%r125, %r102, 128;
	setp.ge.s32 	%p7, %r125, %r3;
	@%p7 bra 	$L__BB7_51;
	ld.global.f32 	%f6, [%rd5+512];
	st.global.f32 	[%rd6+512], %f6;
$L__BB7_51:
	add.s32 	%r126, %r102, 256;
	setp.ge.s32 	%p8, %r126, %r3;
	@%p8 bra 	$L__BB7_53;
	ld.global.f32 	%f7, [%rd5+1024];
	st.global.f32 	[%rd6+1024], %f7;
$L__BB7_53:
	add.s32 	%r127, %r102, 384;
	setp.ge.s32 	%p9, %r127, %r3;
	@%p9 bra 	$L__BB7_55;
	ld.global.f32 	%f8, [%rd5+1536];
	st.global.f32 	[%rd6+1536], %f8;
$L__BB7_55:
	add.s32 	%r378, %r378, 4;
	setp.eq.s32 	%p10, %r378, %r382;
	@%p10 bra 	$L__BB7_56;
	bra.uni 	$L__BB7_47;
$L__BB7_56:
	setp.eq.s32 	%p11, %r47, 0;
	@%p11 bra 	$L__BB7_107;
	mov.b32 	%r384, 0;
$L__BB7_58:
	.pragma "nounroll";
	shl.b32 	%r129, %r382, 7;
	add.s32 	%r113, %r129, %r6;
	setp.ge.s32 	%p12, %r113, %r3;
	@%p12 bra 	$L__BB7_60;
	add.s32 	%r130, %r113, %r5;
	mul.wide.s32 	%rd20, %r130, 4;
	add.s64 	%rd21, %rd1, %rd20;
	ld.global.f32 	%f9, [%rd21];
	mul.wide.s32 	%rd22, %r113, 4;
	add.s64 	%rd23, %rd3, %rd22;
	st.global.f32 	[%rd23], %f9;
$L__BB7_60:
	add.s32 	%r382, %r382, 1;
	add.s32 	%r384, %r384, 1;
	setp.ne.s32 	%p13, %r384, %r47;
	@%p13 bra 	$L__BB7_58;
	bra.uni 	$L__BB7_107;
$L__BB7_61:
	setp.lt.s32 	%p44, %r116, 1;
	@%p44 bra 	$L__BB7_107;
	mov.u32 	%r49, %tid.x;
	setp.lt.s32 	%p45, %r1, 1;
	@%p45 bra 	$L__BB7_84;
	and.b16  	%rs5, %rs1, 255;
	setp.ne.s16 	%p78, %rs5, 0;
	@%p78 bra 	$L__BB7_74;
	add.s32 	%r50, %r1, -1;
	and.b32  	%r51, %r1, 3;
	and.b32  	%r52, %r1, 2147483644;
	and.b32  	%r53, %r1, 1;
	neg.s32 	%r54, %r52;
	add.s32 	%r320, %r2, %r49;
	add.s32 	%r321, %r320, %r4;
	add.s32 	%r55, %r321, 3;
	shl.b32 	%r56, %r1, 2;
	shl.b32 	%r57, %r1, 1;
	mul.lo.s32 	%r58, %r1, 3;
	mov.b32 	%r363, 0;
$L__BB7_65:
	setp.lt.u32 	%p85, %r50, 3;
	shl.b32 	%r60, %r363, 7;
	add.s32 	%r61, %r60, %r49;
	add.s32 	%r62, %r61, %r5;
	setp.eq.s32 	%p86, %r62, 0;
	sub.s32 	%r323, %r1, %r62;
	selp.b32 	%r324, 0, %r323, %p86;
	mul.wide.s32 	%rd149, %r324, 4;
	add.s64 	%rd150, %rd1, %rd149;
	ld.global.f32 	%f3, [%rd150];
	mov.b32 	%r368, 0;
	@%p85 bra 	$L__BB7_68;
	add.s32 	%r365, %r55, %r60;
	mov.b32 	%r364, 0;
	mov.u32 	%r366, %r54;
$L__BB7_67:
	.pragma "nounroll";
	add.s32 	%r326, %r365, -2;
	add.s32 	%r327, %r365, -3;
	rem.s32 	%r328, %r327, %r1;
	add.s32 	%r329, %r364, %r328;
	mul.wide.s32 	%rd151, %r329, 4;
	add.s64 	%rd152, %rd2, %rd151;
	st.global.f32 	[%rd152], %f3;
	rem.s32 	%r330, %r326, %r1;
	add.s32 	%r331, %r1, %r364;
	add.s32 	%r332, %r331, %r330;
	mul.wide.s32 	%rd153, %r332, 4;
	add.s64 	%rd154, %rd2, %rd153;
	st.global.f32 	[%rd154], %f3;
	add.s32 	%r333, %r365, -1;
	rem.s32 	%r334, %r333, %r1;
	add.s32 	%r335, %r57, %r364;
	add.s32 	%r336, %r335, %r334;
	mul.wide.s32 	%rd155, %r336, 4;
	add.s64 	%rd156, %rd2, %rd155;
	st.global.f32 	[%rd156], %f3;
	rem.s32 	%r337, %r365, %r1;
	add.s32 	%r338, %r58, %r364;
	add.s32 	%r339, %r338, %r337;
	mul.wide.s32 	%rd157, %r339, 4;
	add.s64 	%rd158, %rd2, %rd157;
	st.global.f32 	[%rd158], %f3;
	add.s32 	%r366, %r366, 4;
	add.s32 	%r365, %r365, 4;
	add.s32 	%r364, %r364, %r56;
	setp.ne.s32 	%p87, %r366, 0;
	mov.u32 	%r368, %r52;
	@%p87 bra 	$L__BB7_67;
$L__BB7_68:
	setp.eq.s32 	%p88, %r51, 0;
	@%p88 bra 	$L__BB7_73;
	setp.eq.s32 	%p89, %r51, 1;
	@%p89 bra 	$L__BB7_71;
	mul.lo.s32 	%r340, %r368, %r1;
	add.s32 	%r341, %r368, %r62;
	rem.s32 	%r342, %r341, %r1;
	add.s32 	%r343, %r342, %r340;
	mul.wide.s32 	%rd159, %r343, 4;
	add.s64 	%rd160, %rd2, %rd159;
	st.global.f32 	[%rd160], %f3;
	add.s32 	%r344, %r340, %r1;
	add.s32 	%r345, %r341, 1;
	rem.s32 	%r346, %r345, %r1;
	add.s32 	%r347, %r346, %r344;
	mul.wide.s32 	%rd161, %r347, 4;
	add.s64 	%rd162, %rd2, %rd161;
	st.global.f32 	[%rd162], %f3;
	add.s32 	%r368, %r368, 2;
$L__BB7_71:
	setp.eq.s32 	%p90, %r53, 0;
	@%p90 bra 	$L__BB7_73;
	add.s32 	%r348, %r368, %r62;
	rem.s32 	%r349, %r348, %r1;
	mad.lo.s32 	%r350, %r368, %r1, %r349;
	mul.wide.s32 	%rd163, %r350, 4;
	add.s64 	%rd164, %rd2, %rd163;
	st.global.f32 	[%rd164], %f3;
$L__BB7_73:
	mul.wide.s32 	%rd165, %r61, 4;
	add.s64 	%rd166, %rd3, %rd165;
	st.global.f32 	[%rd166], %f3;
	add.s32 	%r363, %r363, 1;
	setp.eq.s32 	%p91, %r363, %r116;
	@%p91 bra 	$L__BB7_107;
	bra.uni 	$L__BB7_65;
$L__BB7_74:
	add.s32 	%r74, %r1, -1;
	and.b32  	%r75, %r1, 3;
	and.b32  	%r76, %r1, 2147483644;
	and.b32  	%r77, %r1, 1;
	mov.b32 	%r369, 0;
$L__BB7_75:
	setp.lt.u32 	%p79, %r74, 3;
	shl.b32 	%r290, %r369, 7;
	add.s32 	%r79, %r290, %r49;
	add.s32 	%r80, %r79, %r5;
	mul.wide.s32 	%rd131, %r80, 4;
	add.s64 	%rd132, %rd1, %rd131;
	ld.global.f32 	%f4, [%rd132];
	mov.b32 	%r372, 0;
	@%p79 bra 	$L__BB7_78;
	mov.b32 	%r370, 0;
$L__BB7_77:
	.pragma "nounroll";
	mul.lo.s32 	%r292, %r370, %r1;
	add.s32 	%r293, %r370, %r80;
	rem.s32 	%r294, %r293, %r1;
	add.s32 	%r295, %r294, %r292;
	mul.wide.s32 	%rd133, %r295, 4;
	add.s64 	%rd134, %rd2, %rd133;
	st.global.f32 	[%rd134], %f4;
	add.s32 	%r296, %r292, %r1;
	add.s32 	%r297, %r293, 1;
	rem.s32 	%r298, %r297, %r1;
	add.s32 	%r299, %r298, %r296;
	mul.wide.s32 	%rd135, %r299, 4;
	add.s64 	%rd136, %rd2, %rd135;
	st.global.f32 	[%rd136], %f4;
	add.s32 	%r300, %r296, %r1;
	add.s32 	%r301, %r293, 2;
	rem.s32 	%r302, %r301, %r1;
	add.s32 	%r303, %r302, %r300;
	mul.wide.s32 	%rd137, %r303, 4;
	add.s64 	%rd138, %rd2, %rd137;
	st.global.f32 	[%rd138], %f4;
	add.s32 	%r304, %r300, %r1;
	add.s32 	%r305, %r293, 3;
	rem.s32 	%r306, %r305, %r1;
	add.s32 	%r307, %r306, %r304;
	mul.wide.s32 	%rd139, %r307, 4;
	add.s64 	%rd140, %rd2, %rd139;
	st.global.f32 	[%rd140], %f4;
	add.s32 	%r370, %r370, 4;
	setp.ne.s32 	%p80, %r370, %r76;
	mov.u32 	%r372, %r76;
	@%p80 bra 	$L__BB7_77;
$L__BB7_78:
	setp.eq.s32 	%p81, %r75, 0;
	@%p81 bra 	$L__BB7_83;
	setp.eq.s32 	%p82, %r75, 1;
	@%p82 bra 	$L__BB7_81;
	mul.lo.s32 	%r308, %r372, %r1;
	add.s32 	%r309, %r372, %r80;
	rem.s32 	%r310, %r309, %r1;
	add.s32 	%r311, %r310, %r308;
	mul.wide.s32 	%rd141, %r311, 4;
	add.s64 	%rd142, %rd2, %rd141;
	st.global.f32 	[%rd142], %f4;
	add.s32 	%r312, %r308, %r1;
	add.s32 	%r313, %r309, 1;
	rem.s32 	%r314, %r313, %r1;
	add.s32 	%r315, %r314, %r312;
	mul.wide.s32 	%rd143, %r315, 4;
	add.s64 	%rd144, %rd2, %rd143;
	st.global.f32 	[%rd144], %f4;
	add.s32 	%r372, %r372, 2;
$L__BB7_81:
	setp.eq.s32 	%p83, %r77, 0;
	@%p83 bra 	$L__BB7_83;
	add.s32 	%r316, %r372, %r80;
	rem.s32 	%r317, %r316, %r1;
	mad.lo.s32 	%r318, %r372, %r1, %r317;
	mul.wide.s32 	%rd145, %r318, 4;
	add.s64 	%rd146, %rd2, %rd145;
	st.global.f32 	[%rd146], %f4;
$L__BB7_83:
	mul.wide.s32 	%rd147, %r79, 4;
	add.s64 	%rd148, %rd3, %rd147;
	st.global.f32 	[%rd148], %f4;
	add.s32 	%r369, %r369, 1;
	setp.eq.s32 	%p84, %r369, %r116;
	@%p84 bra 	$L__BB7_107;
	bra.uni 	$L__BB7_75;
$L__BB7_84:
	and.b16  	%rs4, %rs1, 255;
	setp.ne.s16 	%p46, %rs4, 0;
	@%p46 bra 	$L__BB7_96;
	and.b32  	%r87, %r116, 7;
	setp.lt.u32 	%p55, %r116, 8;
	mov.b32 	%r375, 0;
	@%p55 bra 	$L__BB7_88;
	and.b32  	%r375, %r116, 2147483640;
	mov.b32 	%r373, 0;
$L__BB7_87:
	.pragma "nounroll";
	shl.b32 	%r233, %r373, 7;
	add.s32 	%r234, %r233, %r49;
	add.s32 	%r235, %r234, %r5;
	setp.eq.s32 	%p56, %r235, 0;
	sub.s32 	%r236, %r1, %r235;
	selp.b32 	%r237, 0, %r236, %p56;
	mul.wide.s32 	%rd91, %r237, 4;
	add.s64 	%rd92, %rd1, %rd91;
	ld.global.f32 	%f30, [%rd92];
	mul.wide.u32 	%rd93, %r234, 4;
	add.s64 	%rd94, %rd3, %rd93;
	st.global.f32 	[%rd94], %f30;
	add.s32 	%r238, %r234, 128;
	add.s32 	%r239, %r235, 128;
	setp.eq.s32 	%p57, %r239, 0;
	sub.s32 	%r240, %r1, %r239;
	selp.b32 	%r241, 0, %r240, %p57;
	mul.wide.s32 	%rd95, %r241, 4;
	add.s64 	%rd96, %rd1, %rd95;
	ld.global.f32 	%f31, [%rd96];
	mul.wide.s32 	%rd97, %r238, 4;
	add.s64 	%rd98, %rd3, %rd97;
	st.global.f32 	[%rd98], %f31;
	add.s32 	%r242, %r235, 256;
	setp.eq.s32 	%p58, %r242, 0;
	sub.s32 	%r243, %r1, %r242;
	selp.b32 	%r244, 0, %r243, %p58;
	mul.wide.s32 	%rd99, %r244, 4;
	add.s64 	%rd100, %rd1, %rd99;
	ld.global.f32 	%f32, [%rd100];
	st.global.f32 	[%rd98+512], %f32;
	add.s32 	%r245, %r235, 384;
	setp.eq.s32 	%p59, %r245, 0;
	sub.s32 	%r246, %r1, %r245;
	selp.b32 	%r247, 0, %r246, %p59;
	mul.wide.s32 	%rd101, %r247, 4;
	add.s64 	%rd102, %rd1, %rd101;
	ld.global.f32 	%f33, [%rd102];
	st.global.f32 	[%rd98+1024], %f33;
	add.s32 	%r248, %r235, 512;
	setp.eq.s32 	%p60, %r248, 0;
	sub.s32 	%r249, %r1, %r248;
	selp.b32 	%r250, 0, %r249, %p60;
	mul.wide.s32 	%rd103, %r250, 4;
	add.s64 	%rd104, %rd1, %rd103;
	ld.global.f32 	%f34, [%rd104];
	st.global.f32 	[%rd98+1536], %f34;
	add.s32 	%r251, %r235, 640;
	setp.eq.s32 	%p61, %r251, 0;
	sub.s32 	%r252, %r1, %r251;
	selp.b32 	%r253, 0, %r252, %p61;
	mul.wide.s32 	%rd105, %r253, 4;
	add.s64 	%rd106, %rd1, %rd105;
	ld.global.f32 	%f35, [%rd106];
	st.global.f32 	[%rd98+2048], %f35;
	add.s32 	%r254, %r235, 768;
	setp.eq.s32 	%p62, %r254, 0;
	sub.s32 	%r255, %r1, %r254;
	selp.b32 	%r256, 0, %r255, %p62;
	mul.wide.s32 	%rd107, %r256, 4;
	add.s64 	%rd108, %rd1, %rd107;
	ld.global.f32 	%f36, [%rd108];
	st.global.f32 	[%rd98+2560], %f36;
	add.s32 	%r257, %r235, 896;
	setp.eq.s32 	%p63, %r257, 0;
	sub.s32 	%r258, %r1, %r257;
	selp.b32 	%r259, 0, %r258, %p63;
	mul.wide.s32 	%rd109, %r259, 4;
	add.s64 	%rd110, %rd1, %rd109;
	ld.global.f32 	%f37, [%rd110];
	st.global.f32 	[%rd98+3072], %f37;
	add.s32 	%r373, %r373, 8;
	setp.ne.s32 	%p64, %r373, %r375;
	@%p64 bra 	$L__BB7_87;
$L__BB7_88:
	setp.eq.s32 	%p65, %r87, 0;
	@%p65 bra 	$L__BB7_107;
	and.b32  	%r92, %r116, 3;
	setp.lt.u32 	%p66, %r87, 4;
	@%p66 bra 	$L__BB7_91;
	shl.b32 	%r260, %r375, 7;
	add.s32 	%r261, %r260, %r49;
	add.s32 	%r262, %r261, %r5;
	setp.eq.s32 	%p67, %r262, 0;
	sub.s32 	%r263, %r1, %r262;
	selp.b32 	%r264, 0, %r263, %p67;
	mul.wide.s32 	%rd111, %r264, 4;
	add.s64 	%rd112, %rd1, %rd111;
	ld.global.f32 	%f38, [%rd112];
	mul.wide.s32 	%rd113, %r261, 4;
	add.s64 	%rd114, %rd3, %rd113;
	st.global.f32 	[%rd114], %f38;
	add.s32 	%r265, %r262, 128;
	setp.eq.s32 	%p68, %r265, 0;
	sub.s32 	%r266, %r1, %r265;
	selp.b32 	%r267, 0, %r266, %p68;
	mul.wide.s32 	%rd115, %r267, 4;
	add.s64 	%rd116, %rd1, %rd115;
	ld.global.f32 	%f39, [%rd116];
	st.global.f32 	[%rd114+512], %f39;
	add.s32 	%r268, %r262, 256;
	setp.eq.s32 	%p69, %r268, 0;
	sub.s32 	%r269, %r1, %r268;
	selp.b32 	%r270, 0, %r269, %p69;
	mul.wide.s32 	%rd117, %r270, 4;
	add.s64 	%rd118, %rd1, %rd117;
	ld.global.f32 	%f40, [%rd118];
	st.global.f32 	[%rd114+1024], %f40;
	add.s32 	%r271, %r262, 384;
	setp.eq.s32 	%p70, %r271, 0;
	sub.s32 	%r272, %r1, %r271;
	selp.b32 	%r273, 0, %r272, %p70;
	mul.wide.s32 	%rd119, %r273, 4;
	add.s64 	%rd120, %rd1, %rd119;
	ld.global.f32 	%f41, [%rd120];
	st.global.f32 	[%rd114+1536], %f41;
	add.s32 	%r375, %r375, 4;
$L__BB7_91:
	setp.eq.s32 	%p71, %r92, 0;
	@%p71 bra 	$L__BB7_107;
	setp.eq.s32 	%p72, %r92, 1;
	@%p72 bra 	$L__BB7_94;
	shl.b32 	%r274, %r375, 7;
	add.s32 	%r275, %r274, %r49;
	add.s32 	%r276, %r275, %r5;
	setp.eq.s32 	%p73, %r276, 0;
	sub.s32 	%r277, %r1, %r276;
	selp.b32 	%r278, 0, %r277, %p73;
	mul.wide.s32 	%rd121, %r278, 4;
	add.s64 	%rd122, %rd1, %rd121;
	ld.global.f32 	%f42, [%rd122];
	mul.wide.s32 	%rd123, %r275, 4;
	add.s64 	%rd124, %rd3, %rd123;
	st.global.f32 	[%rd124], %f42;
	add.s32 	%r279, %r276, 128;
	setp.eq.s32 	%p74, %r279, 0;
	sub.s32 	%r280, %r1, %r279;
	selp.b32 	%r281, 0, %r280, %p74;
	mul.wide.s32 	%rd125, %r281, 4;
	add.s64 	%rd126, %rd1, %rd125;
	ld.global.f32 	%f43, [%rd126];
	st.global.f32 	[%rd124+512], %f43;
	add.s32 	%r375, %r375, 2;
$L__BB7_94:
	and.b32  	%r282, %r116, 1;
	setp.eq.b32 	%p75, %r282, 1;
	not.pred 	%p76, %p75;
	@%p76 bra 	$L__BB7_107;
	shl.b32 	%r283, %r375, 7;
	add.s32 	%r284, %r283, %r49;
	add.s32 	%r285, %r284, %r5;
	setp.eq.s32 	%p77, %r285, 0;
	sub.s32 	%r286, %r1, %r285;
	selp.b32 	%r287, 0, %r286, %p77;
	mul.wide.s32 	%rd127, %r287, 4;
	add.s64 	%rd128, %rd1, %rd127;
	ld.global.f32 	%f44, [%rd128];
	mul.wide.s32 	%rd129, %r284, 4;
	add.s64 	%rd130, %rd3, %rd129;
	st.global.f32 	[%rd130], %f44;
	bra.uni 	$L__BB7_107;
$L__BB7_96:
	and.b32  	%r97, %r116, 7;
	setp.lt.u32 	%p47, %r116, 8;
	mov.b32 	%r380, 0;
	@%p47 bra 	$L__BB7_99;
	and.b32  	%r380, %r116, 2147483640;
	mov.b32 	%r377, 0;
$L__BB7_98:
	.pragma "nounroll";
	shl.b32 	%r217, %r377, 7;
	add.s32 	%r218, %r217, %r49;
	add.s32 	%r219, %r218, %r5;
	mul.wide.s32 	%rd73, %r219, 4;
	add.s64 	%rd74, %rd1, %rd73;
	ld.global.f32 	%f15, [%rd74];
	mul.wide.u32 	%rd75, %r218, 4;
	add.s64 	%rd76, %rd3, %rd75;
	st.global.f32 	[%rd76], %f15;
	add.s32 	%r220, %r218, 128;
	ld.global.f32 	%f16, [%rd74+512];
	mul.wide.s32 	%rd77, %r220, 4;
	add.s64 	%rd78, %rd3, %rd77;
	st.global.f32 	[%rd78], %f16;
	ld.global.f32 	%f17, [%rd74+1024];
	st.global.f32 	[%rd78+512], %f17;
	ld.global.f32 	%f18, [%rd74+1536];
	st.global.f32 	[%rd78+1024], %f18;
	ld.global.f32 	%f19, [%rd74+2048];
	st.global.f32 	[%rd78+1536], %f19;
	ld.global.f32 	%f20, [%rd74+2560];
	st.global.f32 	[%rd78+2048], %f20;
	ld.global.f32 	%f21, [%rd74+3072];
	st.global.f32 	[%rd78+2560], %f21;
	ld.global.f32 	%f22, [%rd74+3584];
	st.global.f32 	[%rd78+3072], %f22;
	add.s32 	%r377, %r377, 8;
	setp.eq.s32 	%p48, %r377, %r380;
	@%p48 bra 	$L__BB7_99;
	bra.uni 	$L__BB7_98;
$L__BB7_99:
	setp.eq.s32 	%p49, %r97, 0;
	@%p49 bra 	$L__BB7_107;
	and.b32  	%r105, %r116, 3;
	setp.lt.u32 	%p50, %r97, 4;
	@%p50 bra 	$L__BB7_102;
	shl.b32 	%r221, %r380, 7;
	add.s32 	%r222, %r221, %r49;
	add.s32 	%r223, %r222, %r5;
	mul.wide.s32 	%rd79, %r223, 4;
	add.s64 	%rd80, %rd1, %rd79;
	ld.global.f32 	%f23, [%rd80];
	mul.wide.s32 	%rd81, %r222, 4;
	add.s64 	%rd82, %rd3, %rd81;
	st.global.f32 	[%rd82], %f23;
	ld.global.f32 	%f24, [%rd80+512];
	st.global.f32 	[%rd82+512], %f24;
	ld.global.f32 	%f25, [%rd80+1024];
	st.global.f32 	[%rd82+1024], %f25;
	ld.global.f32 	%f26, [%rd80+1536];
	st.global.f32 	[%rd82+1536], %f26;
	add.s32 	%r380, %r380, 4;
$L__BB7_102:
	setp.eq.s32 	%p51, %r105, 0;
	@%p51 bra 	$L__BB7_107;
	setp.eq.s32 	%p52, %r105, 1;
	@%p52 bra 	$L__BB7_105;
	shl.b32 	%r224, %r380, 7;
	add.s32 	%r225, %r224, %r49;
	add.s32 	%r226, %r225, %r5;
	mul.wide.s32 	%rd83, %r226, 4;
	add.s64 	%rd84, %rd1, %rd83;
	ld.global.f32 	%f27, [%rd84];
	mul.wide.s32 	%rd85, %r225, 4;
	add.s64 	%rd86, %rd3, %rd85;
	st.global.f32 	[%rd86], %f27;
	ld.global.f32 	%f28, [%rd84+512];
	st.global.f32 	[%rd86+512], %f28;
	add.s32 	%r380, %r380, 2;
$L__BB7_105:
	and.b32  	%r227, %r116, 1;
	setp.eq.b32 	%p53, %r227, 1;
	not.pred 	%p54, %p53;
	@%p54 bra 	$L__BB7_107;
	shl.b32 	%r228, %r380, 7;
	add.s32 	%r229, %r228, %r49;
	add.s32 	%r230, %r229, %r5;
	mul.wide.s32 	%rd87, %r230, 4;
	add.s64 	%rd88, %rd1, %rd87;
	ld.global.f32 	%f29, [%rd88];
	mul.wide.s32 	%rd89, %r229, 4;
	add.s64 	%rd90, %rd3, %rd89;
	st.global.f32 	[%rd90], %f29;
$L__BB7_107:
	ret;

}


// ===== COMPILED SASS (sm_100) =====

	.target	sm_100

	.elftype	@"ET_EXEC"


//--------------------- .note.nv.tkinfo           --------------------------
	.section	.note.nv.tkinfo,"",@"SHT_NOTE"
	.sectionflags	@"SHF_NOTE_NV_TKINFO"
	.tkinfo
        /*0018*/ 	.word	0x00000002
        /*0030*/ 	.string	""
        /*0030*/ 	.string	"ptxas"
        /*0030*/ 	.string	"Cuda compilation tools, release 13.0, V13.0.88"
        /*0030*/ 	.string	"Build cuda_13.0.r13.0/compiler.36424714_0"
        /*0030*/ 	.string	"-arch sm_100 -m 64 "



//--------------------- .note.nv.cuinfo           --------------------------
	.section	.note.nv.cuinfo,"",@"SHT_NOTE"
	.sectionflags	@"SHF_NOTE_NV_CUINFO"
        /*0018*/ 	.short	0x0002
        /*001a*/ 	.short	0x0064
        /*001c*/ 	.short	0x0082
	.zero		2


//--------------------- .nv.info                  --------------------------
	.section	.nv.info,"",@"SHT_CUDA_INFO"
	.align	4


	//----- nvinfo : EIATTR_REGCOUNT
	.align		4
        /*0000*/ 	.byte	0x04, 0x2f
        /*0002*/ 	.short	(.L_44 - .L_43)
	.align		4
.L_43:
        /*0004*/ 	.word	index@(_Z19ComplexPointwiseMulP6float2S0_S0_i)
        /*0008*/ 	.word	0x00000014


	//----- nvinfo : EIATTR_FRAME_SIZE
	.align		4
.L_44:
        /*000c*/ 	.byte	0x04, 0x11
        /*000e*/ 	.short	(.L_46 - .L_45)
	.align		4
.L_45:
        /*0010*/ 	.word	index@(_Z19ComplexPointwiseMulP6float2S0_S0_i)
        /*0014*/ 	.word	0x00000000


	//----- nvinfo : EIATTR_REGCOUNT
	.align		4
.L_46:
        /*0018*/ 	.byte	0x04, 0x2f
        /*001a*/ 	.short	(.L_48 - .L_47)
	.align		4
.L_47:
        /*001c*/ 	.word	index@(_ZN3cub18CUB_300001_SM_10006detail11EmptyKernelIvEEvv)
        /*0020*/ 	.word	0x00000004


	//----- nvinfo : EIATTR_FRAME_SIZE
	.align		4
.L_48:
        /*0024*/ 	.byte	0x04, 0x11
        /*0026*/ 	.short	(.L_50 - .L_49)
	.align		4
.L_49:
        /*0028*/ 	.word	index@(_ZN3cub18CUB_300001_SM_10006detail11EmptyKernelIvEEvv)
        /*002c*/ 	.word	0x00000000


	//----- nvinfo : EIATTR_REGCOUNT
	.align		4
.L_50:
        /*0030*/ 	.byte	0x04, 0x2f
        /*0032*/ 	.short	(.L_52 - .L_51)
	.align		4
.L_51:
        /*0034*/ 	.word	index@(_ZN3cub18CUB_300001_SM_10006detail8for_each13static_kernelINS2_12policy_hub_t12policy_500_tEmN6thrust24THRUST_300001_SM_1000_NS8cuda_cub20__uninitialized_fill7functorINS7_10device_ptrIfEEfEEEEvT0_T1_)
        /*0038*/ 	.word	0x00000008


	//----- nvinfo : EIATTR_FRAME_SIZE
	.align		4
.L_52:
        /*003c*/ 	.byte	0x04, 0x11
        /*003e*/ 	.short	(.L_54 - .L_53)
	.align		4
.L_53:
        /*0040*/ 	.word	index@(_ZN3cub18CUB_300001_SM_10006detail8for_each13static_kernelINS2_12policy_hub_t12policy_500_tEmN6thrust24THRUST_300001_SM_1000_NS8cuda_cub20__uninitialized_fill7functorINS7_10device_ptrIfEEfEEEEvT0_T1_)
        /*0044*/ 	.word	0x00000000


	//----- nvinfo : EIATTR_REGCOUNT
	.align		4
.L_54:
        /*0048*/ 	.byte	0x04, 0x2f
        /*004a*/ 	.short	(.L_56 - .L_55)
	.align		4
.L_55:
        /*004c*/ 	.word	index@(_ZN3cub18CUB_300001_SM_10006detail8for_each13static_kernelINS2_12policy_hub_t12policy_500_tEmN6thrust24THRUST_300001_SM_1000_NS8cuda_cub20__uninitialized_fill7functorINS7_10device_ptrI6float2EESC_EEEEvT0_T1_)
        /*0050*/ 	.word	0x00000009


	//----- nvinfo : EIATTR_FRAME_SIZE
	.align		4
.L_56:
        /*0054*/ 	.byte	0x04, 0x11
        /*0056*/ 	.short	(.L_58 - .L_57)
	.align		4
.L_57:
        /*0058*/ 	.word	index@(_ZN3cub18CUB_300001_SM_10006detail8for_each13static_kernelINS2_12policy_hub_t12policy_500_tEmN6thrust24THRUST_300001_SM_1000_NS8cuda_cub20__uninitialized_fill7functorINS7_10device_ptrI6float2EESC_EEEEvT0_T1_)
        /*005c*/ 	.word	0x00000000


	//----- nvinfo : EIATTR_REGCOUNT
	.align		4
.L_58:
        /*0060*/ 	.byte	0x04, 0x2f
        /*0062*/ 	.short	(.L_60 - .L_59)
	.align		4
.L_59:
        /*0064*/ 	.word	index@(_ZN3cub18CUB_300001_SM_10006detail9transform16transform_kernelINS2_10policy_hubILb1EN4cuda3std3__45tupleIJN6thrust24THRUST_300001_SM_1000_NS17counting_iteratorIiNSA_11use_defaultESC_SC_EEEEEE10policy1000Ei7GenRandNSA_6detail15normal_iteratorINSA_10device_ptrIfEEEEJSD_EEEvT0_iT1_T2_DpNS2_10kernel_argIT3_EE)
        /*0068*/ 	.word	0x00000019


	//----- nvinfo : EIATTR_FRAME_SIZE
	.align		4
.L_60:
        /*006c*/ 	.byte	0x04, 0x11
        /*006e*/ 	.short	(.L_62 - .L_61)
	.align		4
.L_61:
        /*0070*/ 	.word	index@(_ZN3cub18CUB_300001_SM_10006detail9transform16transform_kernelINS2_10policy_hubILb1EN4cuda3std3__45tupleIJN6thrust24THRUST_300001_SM_1000_NS17counting_iteratorIiNSA_11use_defaultESC_SC_EEEEEE10policy1000Ei7GenRandNSA_6detail15normal_iteratorINSA_10device_ptrIfEEEEJSD_EEEvT0_iT1_T2_DpNS2_10kernel_argIT3_EE)
        /*0074*/ 	.word	0x00000000


	//----- nvinfo : EIATTR_REGCOUNT
	.align		4
.L_62:
        /*0078*/ 	.byte	0x04, 0x2f
        /*007a*/ 	.short	(.L_64 - .L_63)
	.align		4
.L_63:
        /*007c*/ 	.word	index@(_ZN3cub18CUB_300001_SM_10006detail9transform16transform_kernelINS2_10policy_hubILb1EN4cuda3std3__45tupleIJN6thrust24THRUST_300001_SM_1000_NS17counting_iteratorIiNSA_11use_defaultESC_SC_EEEEEE10policy1000El7GenRandNSA_6detail15normal_iteratorINSA_10device_ptrIfEEEEJSD_EEEvT0_iT1_T2_DpNS2_10kernel_argIT3_EE)
        /*0080*/ 	.word	0x00000019


	//----- nvinfo : EIATTR_FRAME_SIZE
	.align		4
.L_64:
        /*0084*/ 	.byte	0x04, 0x11
        /*0086*/ 	.short	(.L_66 - .L_65)
	.align		4
.L_65:
        /*0088*/ 	.word	index@(_ZN3cub18CUB_300001_SM_10006detail9transform16transform_kernelINS2_10policy_hubILb1EN4cuda3std3__45tupleIJN6thrust24THRUST_300001_SM_1000_NS17counting_iteratorIiNSA_11use_defaultESC_SC_EEEEEE10policy1000El7GenRandNSA_6detail15normal_iteratorINSA_10device_ptrIfEEEEJSD_EEEvT0_iT1_T2_DpNS2_10kernel_argIT3_EE)
        /*008c*/ 	.word	0x00000000


	//----- nvinfo : EIATTR_REGCOUNT
	.align		4
.L_66:
        /*0090*/ 	.byte	0x04, 0x2f
        /*0092*/ 	.short	(.L_68 - .L_67)
	.align		4
.L_67:
        /*0094*/ 	.word	index@(_ZN3cub18CUB_300001_SM_10006detail9transform16transform_kernelINS2_10policy_hubILb1EN4cuda3std3__45tupleIJN6thrust24THRUST_300001_SM_1000_NS17counting_iteratorIiNSA_11use_defaultESC_SC_EEEEEE10policy1000Ei12GenCirculantIfENSA_6detail15normal_iteratorINSA_10device_ptrIfEEEEJSD_EEEvT0_iT1_T2_DpNS2_10kernel_argIT3_EE)
        /*0098*/ 	.word	0x00000020


	//----- nvinfo : EIATTR_FRAME_SIZE
	.align		4
.L_68:
        /*009c*/ 	.byte	0x04, 0x11
        /*009e*/ 	.short	(.L_70 - .L_69)
	.align		4
.L_69:
        /*00a0*/ 	.word	index@(_ZN3cub18CUB_300001_SM_10006detail9transform16transform_kernelINS2_10policy_hubILb1EN4cuda3std3__45tupleIJN6thrust24THRUST_300001_SM_1000_NS17counting_iteratorIiNSA_11use_defaultESC_SC_EEEEEE10policy1000Ei12GenCirculantIfENSA_6detail15normal_iteratorINSA_10device_ptrIfEEEEJSD_EEEvT0_iT1_T2_DpNS2_10kernel_argIT3_EE)
        /*00a4*/ 	.word	0x00000000


	//----- nvinfo : EIATTR_REGCOUNT
	.align		4
.L_70:
        /*00a8*/ 	.byte	0x04, 0x2f
        /*00aa*/ 	.short	(.L_72 - .L_71)
	.align		4
.L_71:
        /*00ac*/ 	.word	index@(_ZN3cub18CUB_300001_SM_10006detail9transform16transform_kernelINS2_10policy_hubILb1EN4cuda3std3__45tupleIJN6thrust24THRUST_300001_SM_1000_NS17counting_iteratorIiNSA_11use_defaultESC_SC_EEEEEE10policy1000El12GenCirculantIfENSA_6detail15normal_iteratorINSA_10device_ptrIfEEEEJSD_EEEvT0_iT1_T2_DpNS2_10kernel_argIT3_EE)
        /*00b0*/ 	.word	0x00000020


	//----- nvinfo : EIATTR_FRAME_SIZE
	.align		4
.L_72:
        /*00b4*/ 	.byte	0x04, 0x11
        /*00b6*/ 	.short	(.L_74 - .L_73)
	.align		4
.L_73:
        /*00b8*/ 	.word	index@(_ZN3cub18CUB_300001_SM_10006detail9transform16transform_kernelINS2_10policy_hubILb1EN4cuda3std3__45tupleIJN6thrust24THRUST_300001_SM_1000_NS17counting_iteratorIiNSA_11use_defaultESC_SC_EEEEEE10policy1000El12GenCirculantIfENSA_6detail15normal_iteratorINSA_10device_ptrIfEEEEJSD_EEEvT0_iT1_T2_DpNS2_10kernel_argIT3_EE)
        /*00bc*/ 	.word	0x00000000


	//----- nvinfo : EIATTR_MIN_STACK_SIZE
	.align		4
.L_74:
        /*00c0*/ 	.byte	0x04, 0x12
        /*00c2*/ 	.short	(.L_76 - .L_75)
	.align		4
.L_75:
        /*00c4*/ 	.word	index@(_ZN3cub18CUB_300001_SM_10006detail9transform16transform_kernelINS2_10policy_hubILb1EN4cuda3std3__45tupleIJN6thrust24THRUST_300001_SM_1000_NS17counting_iteratorIiNSA_11use_defaultESC_SC_EEEEEE10policy1000El12GenCirculantIfENSA_6detail15normal_iteratorINSA_10device_ptrIfEEEEJSD_EEEvT0_iT1_T2_DpNS2_10kernel_argIT3_EE)
        /*00c8*/ 	.word	0x00000000


	//----- nvinfo : EIATTR_MIN_STACK_SIZE
	.align		4
.L_76:
        /*00cc*/ 	.byte	0x04, 0x12
        /*00ce*/ 	.short	(.L_78 - .L_77)
	.align		4
.L_77:
        /*00d0*/ 	.word	index@(_ZN3cub18CUB_300001_SM_10006detail9transform16transform_kernelINS2_10policy_hubILb1EN4cuda3std3__45tupleIJN6thrust24THRUST_300001_SM_1000_NS17counting_iteratorIiNSA_11use_defaultESC_SC_EEEEEE10policy1000Ei12GenCirculantIfENSA_6detail15normal_iteratorINSA_10device_ptrIfEEEEJSD_EEEvT0_iT1_T2_DpNS2_10kernel_argIT3_EE)
        /*00d4*/ 	.word	0x00000000


	//----- nvinfo : EIATTR_MIN_STACK_SIZE
	.align		4
.L_78:
        /*00d8*/ 	.byte	0x04, 0x12
        /*00da*/ 	.short	(.L_80 - .L_79)
	.align		4
.L_79:
        /*00dc*/ 	.word	index@(_ZN3cub18CUB_300001_SM_10006detail9transform16transform_kernelINS2_10policy_hubILb1EN4cuda3std3__45tupleIJN6thrust24THRUST_300001_SM_1000_NS17counting_iteratorIiNSA_11use_defaultESC_SC_EEEEEE10policy1000El7GenRandNSA_6detail15normal_iteratorINSA_10device_ptrIfEEEEJSD_EEEvT0_iT1_T2_DpNS2_10kernel_argIT3_EE)
        /*00e0*/ 	.word	0x00000000


	//----- nvinfo : EIATTR_MIN_STACK_SIZE
	.align		4
.L_80:
        /*00e4*/ 	.byte	0x04, 0x12
        /*00e6*/ 	.short	(.L_82 - .L_81)
	.align		4
.L_81:
        /*00e8*/ 	.word	index@(_ZN3cub18CUB_300001_SM_10006detail9transform16transform_kernelINS2_10policy_hubILb1EN4cuda3std3__45tupleIJN6thrust24THRUST_300001_SM_1000_NS17counting_iteratorIiNSA_11use_defaultESC_SC_EEEEEE10policy1000Ei7GenRandNSA_6detail15normal_iteratorINSA_10device_ptrIfEEEEJSD_EEEvT0_iT1_T2_DpNS2_10kernel_argIT3_EE)
        /*00ec*/ 	.word	0x00000000


	//----- nvinfo : EIATTR_MIN_STACK_SIZE
	.align		4
.L_82:
        /*00f0*/ 	.byte	0x04, 0x12
        /*00f2*/ 	.short	(.L_84 - .L_83)
	.align		4
.L_83:
        /*00f4*/ 	.word	index@(_ZN3cub18CUB_300001_SM_10006detail8for_each13static_kernelINS2_12policy_hub_t12policy_500_tEmN6thrust24THRUST_300001_SM_1000_NS8cuda_cub20__uninitialized_fill7functorINS7_10device_ptrI6float2EESC_EEEEvT0_T1_)
        /*00f8*/ 	.word	0x00000000


	//----- nvinfo : EIATTR_MIN_STACK_SIZE
	.align		4
.L_84:
        /*00fc*/ 	.byte	0x04, 0x12
        /*00fe*/ 	.short	(.L_86 - .L_85)
	.align		4
.L_85:
        /*0100*/ 	.word	index@(_ZN3cub18CUB_300001_SM_10006detail8for_each13static_kernelINS2_12policy_hub_t12policy_500_tEmN6thrust24THRUST_300001_SM_1000_NS8cuda_cub20__uninitialized_fill7functorINS7_10device_ptrIfEEfEEEEvT0_T1_)
        /*0104*/ 	.word	0x00000000


	//----- nvinfo : EIATTR_MIN_STACK_SIZE
	.align		4
.L_86:
        /*0108*/ 	.byte	0x04, 0x12
        /*010a*/ 	.short	(.L_88 - .L_87)
	.align		4
.L_87:
        /*010c*/ 	.word	index@(_ZN3cub18CUB_300001_SM_10006detail11EmptyKernelIvEEvv)
        /*0110*/ 	.word	0x00000000


	//----- nvinfo : EIATTR_MIN_STACK_SIZE
	.align		4
.L_88:
        /*0114*/ 	.byte	0x04, 0x12
        /*0116*/ 	.short	(.L_90 - .L_89)
	.align		4
.L_89:
        /*0118*/ 	.word	index@(_Z19ComplexPointwiseMulP6float2S0_S0_i)
        /*011c*/ 	.word	0x00000000
.L_90:


//--------------------- .nv.compat                --------------------------
	.section	.nv.compat,"",@"SHT_CUDA_COMPAT_INFO"
	.align	4
        /*0000*/ 	.byte	0x02, 0x09, 0x00, 0x00, 0x02, 0x02, 0x01, 0x00, 0x02, 0x05, 0x05, 0x00, 0x03, 0x07, 0x01, 0x01
        /*0010*/ 	.byte	0x02, 0x03, 0x00, 0x00, 0x02, 0x06, 0x01, 0x00, 0x04, 0x0b, 0x08, 0x00, 0x09, 0x00, 0x00, 0x00
        /*0020*/ 	.byte	0x00, 0x00, 0x00, 0x00


//--------------------- .nv.info._ZN3cub18CUB_300001_SM_10006detail9transform16transform_kernelINS2_10policy_hubILb1EN4cuda3std3__45tupleIJN6thrust24THRUST_300001_SM_1000_NS17counting_iteratorIiNSA_11use_defaultESC_SC_EEEEEE10policy1000El12GenCirculantIfENSA_6detail15normal_iteratorINSA_10device_ptrIfEEEEJSD_EEEvT0_iT1_T2_DpNS2_10kernel_argIT3_EE --------------------------
	.section	.nv.info._ZN3cub18CUB_300001_SM_10006detail9transform16transform_kernelINS2_10policy_hubILb1EN4cuda3std3__45tupleIJN6thrust24THRUST_300001_SM_1000_NS17counting_iteratorIiNSA_11use_defaultESC_SC_EEEEEE10policy1000El12GenCirculantIfENSA_6detail15normal_iteratorINSA_10device_ptrIfEEEEJSD_EEEvT0_iT1_T2_DpNS2_10kernel_argIT3_EE,"",@"SHT_CUDA_INFO"
	.sectionflags	@""
	.align	4


	//----- nvinfo : EIATTR_CUDA_API_VERSION
	.align		4
        /*0000*/ 	.byte	0x04, 0x37
        /*0002*/ 	.short	(.L_92 - .L_91)
.L_91:
        /*0004*/ 	.word	0x00000082


	//----- nvinfo : EIATTR_KPARAM_INFO
	.align		4
.L_92:
        /*0008*/ 	.byte	0x04, 0x17
        /*000a*/ 	.short	(.L_94 - .L_93)
.L_93:
        /*000c*/ 	.word	0x00000000
        /*0010*/ 	.short	0x0004
        /*0012*/ 	.short	0x0030
        /*0014*/ 	.byte	0x00, 0xf0, 0x41, 0x00


	//----- nvinfo : EIATTR_KPARAM_INFO
	.align		4
.L_94:
        /*0018*/ 	.byte	0x04, 0x17
        /*001a*/ 	.short	(.L_96 - .L_95)
.L_95:
        /*001c*/ 	.word	0x00000000
        /*0020*/ 	.short	0x0003
        /*0022*/ 	.short	0x0028
        /*0024*/ 	.byte	0x00, 0xf0, 0x21, 0x00


	//----- nvinfo : EIATTR_KPARAM_INFO
	.align		4
.L_96:
        /*0028*/ 	.byte	0x04, 0x17
        /*002a*/ 	.short	(.L_98 - .L_97)
.L_97:
        /*002c*/ 	.word	0x00000000
        /*0030*/ 	.short	0x0002
        /*0032*/ 	.short	0x0010
        /*0034*/ 	.byte	0x00, 0xf0, 0x61, 0x00


	//----- nvinfo : EIATTR_KPARAM_INFO
	.align		4
.L_98:
        /*0038*/ 	.byte	0x04, 0x17
        /*003a*/ 	.short	(.L_100 - .L_99)
.L_99:
        /*003c*/ 	.word	0x00000000
        /*0040*/ 	.short	0x0001
        /*0042*/ 	.short	0x0008
        /*0044*/ 	.byte	0x00, 0xf0, 0x11, 0x00


	//----- nvinfo : EIATTR_KPARAM_INFO
	.align		4
.L_100:
        /*0048*/ 	.byte	0x04, 0x17
        /*004a*/ 	.short	(.L_102 - .L_101)
.L_101:
        /*004c*/ 	.word	0x00000000
        /*0050*/ 	.short	0x0000
        /*0052*/ 	.short	0x0000
        /*0054*/ 	.byte	0x00, 0xf0, 0x21, 0x00


	//----- nvinfo : EIATTR_SPARSE_MMA_MASK
	.align		4
.L_102:
        /*0058*/ 	.byte	0x03, 0x50
        /*005a*/ 	.short	0x0000


	//----- nvinfo : EIATTR_MAXREG_COUNT
	.align		4
        /*005c*/ 	.byte	0x03, 0x1b
        /*005e*/ 	.short	0x00ff


	//----- nvinfo : EIATTR_MERCURY_ISA_VERSION
	.align		4
        /*0060*/ 	.byte	0x03, 0x5f
        /*0062*/ 	.short	0x0101


	//----- nvinfo : EIATTR_VRC_CTA_INIT_COUNT
	.align		4
        /*0064*/ 	.byte	0x02, 0x4a
	.zero		1
	.zero		1


	//----- nvinfo : EIATTR_EXIT_INSTR_OFFSETS
	.align		4
        /*0068*/ 	.byte	0x04, 0x1c
        /*006a*/ 	.short	(.L_104 - .L_103)


	//   ....[0]....
.L_103:
        /*006c*/ 	.word	0x00000190


	//   ....[1]....
        /*0070*/ 	.word	0x00000e10


	//   ....[2]....
        /*0074*/ 	.word	0x00001a20


	//   ....[3]....
        /*0078*/ 	.word	0x00001e00


	//   ....[4]....
        /*007c*/ 	.word	0x00001f00


	//   ....[5]....
        /*0080*/ 	.word	0x00002fc0


	//   ....[6]....
        /*0084*/ 	.word	0x000030a0


	//   ....[7]....
        /*0088*/ 	.word	0x000030c0


	//   ....[8]....
        /*008c*/ 	.word	0x00003d70


	//   ....[9]....
        /*0090*/ 	.word	0x00004940


	//   ....[10]....
        /*0094*/ 	.word	0x00004df0


	//   ....[11]....
        /*0098*/ 	.word	0x00005040


	//   ....[12]....
        /*009c*/ 	.word	0x000051b0


	//   ....[13]....
        /*00a0*/ 	.word	0x00005260


	//   ....[14]....
        /*00a4*/ 	.word	0x00005480


	//   ....[15]....
        /*00a8*/ 	.word	0x000055b0


	//   ....[16]....
        /*00ac*/ 	.word	0x000056a0


	//   ....[17]....
        /*00b0*/ 	.word	0x00005720


	//----- nvinfo : EIATTR_MAX_THREADS
	.align		4
.L_104:
        /*00b4*/ 	.byte	0x04, 0x05
        /*00b6*/ 	.short	(.L_106 - .L_105)
.L_105:
        /*00b8*/ 	.word	0x00000080
        /*00bc*/ 	.word	0x00000001
        /*00c0*/ 	.word	0x00000001


	//----- nvinfo : EIATTR_CRS_STACK_SIZE
	.align		4
.L_106:
        /*00c4*/ 	.byte	0x04, 0x1e
        /*00c6*/ 	.short	(.L_108 - .L_107)
.L_107:
        /*00c8*/ 	.word	0x00000000


	//----- nvinfo : EIATTR_CBANK_PARAM_SIZE
	.align		4
.L_108:
        /*00cc*/ 	.byte	0x03, 0x19
        /*00ce*/ 	.short	0x0040


	//----- nvinfo : EIATTR_PARAM_CBANK
	.align		4
        /*00d0*/ 	.byte	0x04, 0x0a
        /*00d2*/ 	.short	(.L_110 - .L_109)
	.align		4
.L_109:
        /*00d4*/ 	.word	index@(.nv.constant0._ZN3cub18CUB_300001_SM_10006detail9transform16transform_kernelINS2_10policy_hubILb1EN4cuda3std3__45tupleIJN6thrust24THRUST_300001_SM_1000_NS17counting_iteratorIiNSA_11use_defaultESC_SC_EEEEEE10policy1000El12GenCirculantIfENSA_6detail15normal_iteratorINSA_10device_ptrIfEEEEJSD_EEEvT0_iT1_T2_DpNS2_10kernel_argIT3_EE)
        /*00d8*/ 	.short	0x0380
        /*00da*/ 	.short	0x0040


	//----- nvinfo : EIATTR_SW_WAR
	.align		4
.L_110:
        /*00dc*/ 	.byte	0x04, 0x36
        /*00de*/ 	.short	(.L_112 - .L_111)
.L_111:
        /*00e0*/ 	.word	0x00000008
.L_112:


//--------------------- .nv.info._ZN3cub18CUB_300001_SM_10006detail9transform16transform_kernelINS2_10policy_hubILb1EN4cuda3std3__45tupleIJN6thrust24THRUST_300001_SM_1000_NS17counting_iteratorIiNSA_11use_defaultESC_SC_EEEEEE10policy1000Ei12GenCirculantIfENSA_6detail15normal_iteratorINSA_10device_ptrIfEEEEJSD_EEEvT0_iT1_T2_DpNS2_10kernel_argIT3_EE --------------------------
	.section	.nv.info._ZN3cub18CUB_300001_SM_10006detail9transform16transform_kernelINS2_10policy_hubILb1EN4cuda3std3__45tupleIJN6thrust24THRUST_300001_SM_1000_NS17counting_iteratorIiNSA_11use_defaultESC_SC_EEEEEE10policy1000Ei12GenCirculantIfENSA_6detail15normal_iteratorINSA_10device_ptrIfEEEEJSD_EEEvT0_iT1_T2_DpNS2_10kernel_argIT3_EE,"",@"SHT_CUDA_INFO"
	.sectionflags	@""
	.align	4


	//----- nvinfo : EIATTR_CUDA_API_VERSION
	.align		4
        /*0000*/ 	.byte	0x04, 0x37
        /*0002*/ 	.short	(.L_114 - .L_113)
.L_113:
        /*0004*/ 	.word	0x00000082


	//----- nvinfo : EIATTR_KPARAM_INFO
	.align		4
.L_114:
        /*0008*/ 	.byte	0x04, 0x17
        /*000a*/ 	.short	(.L_116 - .L_115)
.L_115:
        /*000c*/ 	.word	0x00000000
        /*0010*/ 	.short	0x0004
        /*0012*/ 	.short	0x0028
        /*0014*/ 	.byte	0x00, 0xf0, 0x41, 0x00


	//----- nvinfo : EIATTR_KPARAM_INFO
	.align		4
.L_116:
        /*0018*/ 	.byte	0x04, 0x17
        /*001a*/ 	.short	(.L_118 - .L_117)
.L_117:
        /*001c*/ 	.word	0x00000000
        /*0020*/ 	.short	0x0003
        /*0022*/ 	.short	0x0020
        /*0024*/ 	.byte	0x00, 0xf0, 0x21, 0x00


	//----- nvinfo : EIATTR_KPARAM_INFO
	.align		4
.L_118:
        /*0028*/ 	.byte	0x04, 0x17
        /*002a*/ 	.short	(.L_120 - .L_119)
.L_119:
        /*002c*/ 	.word	0x00000000
        /*0030*/ 	.short	0x0002
        /*0032*/ 	.short	0x0008
        /*0034*/ 	.byte	0x00, 0xf0, 0x61, 0x00


	//----- nvinfo : EIATTR_KPARAM_INFO
	.align		4
.L_120:
        /*0038*/ 	.byte	0x04, 0x17
        /*003a*/ 	.short	(.L_122 - .L_121)
.L_121:
        /*003c*/ 	.word	0x00000000
        /*0040*/ 	.short	0x0001
        /*0042*/ 	.short	0x0004
        /*0044*/ 	.byte	0x00, 0xf0, 0x11, 0x00


	//----- nvinfo : EIATTR_KPARAM_INFO
	.align		4
.L_122:
        /*0048*/ 	.byte	0x04, 0x17
        /*004a*/ 	.short	(.L_124 - .L_123)
.L_123:
        /*004c*/ 	.word	0x00000000
        /*0050*/ 	.short	0x0000
        /*0052*/ 	.short	0x0000
        /*0054*/ 	.byte	0x00, 0xf0, 0x11, 0x00


	//----- nvinfo : EIATTR_SPARSE_MMA_MASK
	.align		4
.L_124:
        /*0058*/ 	.byte	0x03, 0x50
        /*005a*/ 	.short	0x0000


	//----- nvinfo : EIATTR_MAXREG_COUNT
	.align		4
        /*005c*/ 	.byte	0x03, 0x1b
        /*005e*/ 	.short	0x00ff


	//----- nvinfo : EIATTR_MERCURY_ISA_VERSION
	.align		4
        /*0060*/ 	.byte	0x03, 0x5f
        /*0062*/ 	.short	0x0101


	//----- nvinfo : EIATTR_VRC_CTA_INIT_COUNT
	.align		4
        /*0064*/ 	.byte	0x02, 0x4a
	.zero		1
	.zero		1


	//----- nvinfo : EIATTR_EXIT_INSTR_OFFSETS
	.align		4
        /*0068*/ 	.byte	0x04, 0x1c
        /*006a*/ 	.short	(.L_126 - .L_125)


	//   ....[0]....
.L_125:
        /*006c*/ 	.word	0x00000110


	//   ....[1]....
        /*0070*/ 	.word	0x00000d60


	//   ....[2]....
        /*0074*/ 	.word	0x00001930


	//   ....[3]....
        /*0078*/ 	.word	0x00001de0


	//   ....[4]....
        /*007c*/ 	.word	0x00002030


	//   ....[5]....
        /*0080*/ 	.word	0x000021a0


	//   ....[6]....
        /*0084*/ 	.word	0x00002250


	//   ....[7]....
        /*0088*/ 	.word	0x00002470


	//   ....[8]....
        /*008c*/ 	.word	0x000025a0


	//   ....[9]....
        /*0090*/ 	.word	0x00002690


	//   ....[10]....
        /*0094*/ 	.word	0x00002710


	//   ....[11]....
        /*0098*/ 	.word	0x00002730


	//   ....[12]....
        /*009c*/ 	.word	0x00003400


	//   ....[13]....
        /*00a0*/ 	.word	0x00004010


	//   ....[14]....
        /*00a4*/ 	.word	0x00004400


	//   ....[15]....
        /*00a8*/ 	.word	0x00004500


	//   ....[16]....
        /*00ac*/ 	.word	0x000053d0


	//   ....[17]....
        /*00b0*/ 	.word	0x00005490


	//----- nvinfo : EIATTR_MAX_THREADS
	.align		4
.L_126:
        /*00b4*/ 	.byte	0x04, 0x05
        /*00b6*/ 	.short	(.L_128 - .L_127)
.L_127:
        /*00b8*/ 	.word	0x00000080
        /*00bc*/ 	.word	0x00000001
        /*00c0*/ 	.word	0x00000001


	//----- nvinfo : EIATTR_CRS_STACK_SIZE
	.align		4
.L_128:
        /*00c4*/ 	.byte	0x04, 0x1e
        /*00c6*/ 	.short	(.L_130 - .L_129)
.L_129:
        /*00c8*/ 	.word	0x00000000


	//----- nvinfo : EIATTR_CBANK_PARAM_SIZE
	.align		4
.L_130:
        /*00cc*/ 	.byte	0x03, 0x19
        /*00ce*/ 	.short	0x0038


	//----- nvinfo : EIATTR_PARAM_CBANK
	.align		4
        /*00d0*/ 	.byte	0x04, 0x0a
        /*00d2*/ 	.short	(.L_132 - .L_131)
	.align		4
.L_131:
        /*00d4*/ 	.word	index@(.nv.constant0._ZN3cub18CUB_300001_SM_10006detail9transform16transform_kernelINS2_10policy_hubILb1EN4cuda3std3__45tupleIJN6thrust24THRUST_300001_SM_1000_NS17counting_iteratorIiNSA_11use_defaultESC_SC_EEEEEE10policy1000Ei12GenCirculantIfENSA_6detail15normal_iteratorINSA_10device_ptrIfEEEEJSD_EEEvT0_iT1_T2_DpNS2_10kernel_argIT3_EE)
        /*00d8*/ 	.short	0x0380
        /*00da*/ 	.short	0x0038


	//----- nvinfo : EIATTR_SW_WAR
	.align		4
.L_132:
        /*00dc*/ 	.byte	0x04, 0x36
        /*00de*/ 	.short	(.L_134 - .L_133)
.L_133:
        /*00e0*/ 	.word	0x00000008
.L_134:


//--------------------- .nv.info._ZN3cub18CUB_300001_SM_10006detail9transform16transform_kernelINS2_10policy_hubILb1EN4cuda3std3__45tupleIJN6thrust24THRUST_300001_SM_1000_NS17counting_iteratorIiNSA_11use_defaultESC_SC_EEEEEE10policy1000El7GenRandNSA_6detail15normal_iteratorINSA_10device_ptrIfEEEEJSD_EEEvT0_iT1_T2_DpNS2_10kernel_argIT3_EE --------------------------
	.section	.nv.info._ZN3cub18CUB_300001_SM_10006detail9transform16transform_kernelINS2_10policy_hubILb1EN4cuda3std3__45tupleIJN6thrust24THRUST_300001_SM_1000_NS17counting_iteratorIiNSA_11use_defaultESC_SC_EEEEEE10policy1000El7GenRandNSA_6detail15normal_iteratorINSA_10device_ptrIfEEEEJSD_EEEvT0_iT1_T2_DpNS2_10kernel_argIT3_EE,"",@"SHT_CUDA_INFO"
	.sectionflags	@""
	.align	4


	//----- nvinfo : EIATTR_CUDA_API_VERSION
	.align		4
        /*0000*/ 	.byte	0x04, 0x37
        /*0002*/ 	.short	(.L_136 - .L_135)
.L_135:
        /*0004*/ 	.word	0x00000082


	//----- nvinfo : EIATTR_KPARAM_INFO
	.align		4
.L_136:
        /*0008*/ 	.byte	0x04, 0x17
        /*000a*/ 	.short	(.L_138 - .L_137)
.L_137:
        /*000c*/ 	.word	0x00000000
        /*0010*/ 	.short	0x0004
        /*0012*/ 	.short	0x0018
        /*0014*/ 	.byte	0x00, 0xf0, 0x41, 0x00


	//----- nvinfo : EIATTR_KPARAM_INFO
	.align		4
.L_138:
        /*0018*/ 	.byte	0x04, 0x17
        /*001a*/ 	.short	(.L_140 - .L_139)
.L_139:
        /*001c*/ 	.word	0x00000000
        /*0020*/ 	.short	0x0003
        /*0022*/ 	.short	0x0010
        /*0024*/ 	.byte	0x00, 0xf0, 0x21, 0x00


	//----- nvinfo : EIATTR_KPARAM_INFO
	.align		4
.L_140:
        /*0028*/ 	.byte	0x04, 0x17
        /*002a*/ 	.short	(.L_142 - .L_141)
.L_141:
        /*002c*/ 	.word	0x00000000
        /*0030*/ 	.short	0x0002
        /*0032*/ 	.short	0x000c
        /*0034*/ 	.byte	0x00, 0xf0, 0x05, 0x00


	//----- nvinfo : EIATTR_KPARAM_INFO
	.align		4
.L_142:
        /*0038*/ 	.byte	0x04, 0x17
        /*003a*/ 	.short	(.L_144 - .L_143)
.L_143:
        /*003c*/ 	.word	0x00000000
        /*0040*/ 	.short	0x0001
        /*0042*/ 	.short	0x0008
        /*0044*/ 	.byte	0x00, 0xf0, 0x11, 0x00


	//----- nvinfo : EIATTR_KPARAM_INFO
	.align		4
.L_144:
        /*0048*/ 	.byte	0x04, 0x17
        /*004a*/ 	.short	(.L_146 - .L_145)
.L_145:
        /*004c*/ 	.word	0x00000000
        /*0050*/ 	.short	0x0000
        /*0052*/ 	.short	0x0000
        /*0054*/ 	.byte	0x00, 0xf0, 0x21, 0x00


	//----- nvinfo : EIATTR_SPARSE_MMA_MASK
	.align		4
.L_146:
        /*0058*/ 	.byte	0x03, 0x50
        /*005a*/ 	.short	0x0000


	//----- nvinfo : EIATTR_MAXREG_COUNT
	.align		4
        /*005c*/ 	.byte	0x03, 0x1b
        /*005e*/ 	.short	0x00ff


	//----- nvinfo : EIATTR_MERCURY_ISA_VERSION
	.align		4
        /*0060*/ 	.byte	0x03, 0x5f
        /*0062*/ 	.short	0x0101


	//----- nvinfo : EIATTR_VRC_CTA_INIT_COUNT
	.align		4
        /*0064*/ 	.byte	0x02, 0x4a
	.zero		1
	.zero		1


	//----- nvinfo : EIATTR_EXIT_INSTR_OFFSETS
	.align		4
        /*0068*/ 	.byte	0x04, 0x1c
        /*006a*/ 	.short	(.L_148 - .L_147)


	//   ....[0]....
.L_147:
        /*006c*/ 	.word	0x00000170


	//   ....[1]....
        /*0070*/ 	.word	0x00000750


	//   ....[2]....
        /*0074*/ 	.word	0x00000770


	//   ....[3]....
        /*0078*/ 	.word	0x00000d00


	//----- nvinfo : EIATTR_MAX_THREADS
	.align		4
.L_148:
        /*007c*/ 	.byte	0x04, 0x05
        /*007e*/ 	.short	(.L_150 - .L_149)
.L_149:
        /*0080*/ 	.word	0x00000080
        /*0084*/ 	.word	0x00000001
        /*0088*/ 	.word	0x00000001


	//----- nvinfo : EIATTR_CRS_STACK_SIZE
	.align		4
.L_150:
        /*008c*/ 	.byte	0x04, 0x1e
        /*008e*/ 	.short	(.L_152 - .L_151)
.L_151:
        /*0090*/ 	.word	0x00000000


	//----- nvinfo : EIATTR_CBANK_PARAM_SIZE
	.align		4
.L_152:
        /*0094*/ 	.byte	0x03, 0x19
        /*0096*/ 	.short	0x0028


	//----- nvinfo : EIATTR_PARAM_CBANK
	.align		4
        /*0098*/ 	.byte	0x04, 0x0a
        /*009a*/ 	.short	(.L_154 - .L_153)
	.align		4
.L_153:
        /*009c*/ 	.word	index@(.nv.constant0._ZN3cub18CUB_300001_SM_10006detail9transform16transform_kernelINS2_10policy_hubILb1EN4cuda3std3__45tupleIJN6thrust24THRUST_300001_SM_1000_NS17counting_iteratorIiNSA_11use_defaultESC_SC_EEEEEE10policy1000El7GenRandNSA_6detail15normal_iteratorINSA_10device_ptrIfEEEEJSD_EEEvT0_iT1_T2_DpNS2_10kernel_argIT3_EE)
        /*00a0*/ 	.short	0x0380
        /*00a2*/ 	.short	0x0028


	//----- nvinfo : EIATTR_SW_WAR
	.align		4
.L_154:
        /*00a4*/ 	.byte	0x04, 0x36
        /*00a6*/ 	.short	(.L_156 - .L_155)
.L_155:
        /*00a8*/ 	.word	0x00000008
.L_156:


//--------------------- .nv.info._ZN3cub18CUB_300001_SM_10006detail9transform16transform_kernelINS2_10policy_hubILb1EN4cuda3std3__45tupleIJN6thrust24THRUST_300001_SM_1000_NS17counting_iteratorIiNSA_11use_defaultESC_SC_EEEEEE10policy1000Ei7GenRandNSA_6detail15normal_iteratorINSA_10device_ptrIfEEEEJSD_EEEvT0_iT1_T2_DpNS2_10kernel_argIT3_EE --------------------------
	.section	.nv.info._ZN3cub18CUB_300001_SM_10006detail9transform16transform_kernelINS2_10policy_hubILb1EN4cuda3std3__45tupleIJN6thrust24THRUST_300001_SM_1000_NS17counting_iteratorIiNSA_11use_defaultESC_SC_EEEEEE10policy1000Ei7GenRandNSA_6detail15normal_iteratorINSA_10device_ptrIfEEEEJSD_EEEvT0_iT1_T2_DpNS2_10kernel_argIT3_EE,"",@"SHT_CUDA_INFO"
	.sectionflags	@""
	.align	4


	//----- nvinfo : EIATTR_CUDA_API_VERSION
	.align		4
        /*0000*/ 	.byte	0x04, 0x37
        /*0002*/ 	.short	(.L_158 - .L_157)
.L_157:
        /*0004*/ 	.word	0x00000082


	//----- nvinfo : EIATTR_KPARAM_INFO
	.align		4
.L_158:
        /*0008*/ 	.byte	0x04, 0x17
        /*000a*/ 	.short	(.L_160 - .L_159)
.L_159:
        /*000c*/ 	.word	0x00000000
        /*0010*/ 	.short	0x0004
        /*0012*/ 	.short	0x0018
        /*0014*/ 	.byte	0x00, 0xf0, 0x41, 0x00


	//----- nvinfo : EIATTR_KPARAM_INFO
	.align		4
.L_160:
        /*0018*/ 	.byte	0x04, 0x17
        /*001a*/ 	.short	(.L_162 - .L_161)
.L_161:
        /*001c*/ 	.word	0x00000000
        /*0020*/ 	.short	0x0003
        /*0022*/ 	.short	0x0010
        /*0024*/ 	.byte	0x00, 0xf0, 0x21, 0x00


	//----- nvinfo : EIATTR_KPARAM_INFO
	.align		4
.L_162:
        /*0028*/ 	.byte	0x04, 0x17
        /*002a*/ 	.short	(.L_164 - .L_163)
.L_163:
        /*002c*/ 	.word	0x00000000
        /*0030*/ 	.short	0x0002
        /*0032*/ 	.short	0x0008
        /*0034*/ 	.byte	0x00, 0xf0, 0x05, 0x00


	//----- nvinfo : EIATTR_KPARAM_INFO
	.align		4
.L_164:
        /*0038*/ 	.byte	0x04, 0x17
        /*003a*/ 	.short	(.L_166 - .L_165)
.L_165:
        /*003c*/ 	.word	0x00000000
        /*0040*/ 	.short	0x0001
        /*0042*/ 	.short	0x0004
        /*0044*/ 	.byte	0x00, 0xf0, 0x11, 0x00


	//----- nvinfo : EIATTR_KPARAM_INFO
	.align		4
.L_166:
        /*0048*/ 	.byte	0x04, 0x17
        /*004a*/ 	.short	(.L_168 - .L_167)
.L_167:
        /*004c*/ 	.word	0x00000000
        /*0050*/ 	.short	0x0000
        /*0052*/ 	.short	0x0000
        /*0054*/ 	.byte	0x00, 0xf0, 0x11, 0x00


	//----- nvinfo : EIATTR_SPARSE_MMA_MASK
	.align		4
.L_168:
        /*0058*/ 	.byte	0x03, 0x50
        /*005a*/ 	.short	0x0000


	//----- nvinfo : EIATTR_MAXREG_COUNT
	.align		4
        /*005c*/ 	.byte	0x03, 0x1b
        /*005e*/ 	.short	0x00ff


	//----- nvinfo : EIATTR_MERCURY_ISA_VERSION
	.align		4
        /*0060*/ 	.byte	0x03, 0x5f
        /*0062*/ 	.short	0x0101


	//----- nvinfo : EIATTR_VRC_CTA_INIT_COUNT
	.align		4
        /*0064*/ 	.byte	0x02, 0x4a
	.zero		1
	.zero		1


	//----- nvinfo : EIATTR_EXIT_INSTR_OFFSETS
	.align		4
        /*0068*/ 	.byte	0x04, 0x1c
        /*006a*/ 	.short	(.L_170 - .L_169)


	//   ....[0]....
.L_169:
        /*006c*/ 	.word	0x000000f0


	//   ....[1]....
        /*0070*/ 	.word	0x00000680


	//   ....[2]....
        /*0074*/ 	.word	0x000006b0


	//   ....[3]....
        /*0078*/ 	.word	0x00000c90


	//----- nvinfo : EIATTR_MAX_THREADS
	.align		4
.L_170:
        /*007c*/ 	.byte	0x04, 0x05
        /*007e*/ 	.short	(.L_172 - .L_171)
.L_171:
        /*0080*/ 	.word	0x00000080
        /*0084*/ 	.word	0x00000001
        /*0088*/ 	.word	0x00000001


	//----- nvinfo : EIATTR_CRS_STACK_SIZE
	.align		4
.L_172:
        /*008c*/ 	.byte	0x04, 0x1e
        /*008e*/ 	.short	(.L_174 - .L_173)
.L_173:
        /*0090*/ 	.word	0x00000000


	//----- nvinfo : EIATTR_CBANK_PARAM_SIZE
	.align		4
.L_174:
        /*0094*/ 	.byte	0x03, 0x19
        /*0096*/ 	.short	0x0028


	//----- nvinfo : EIATTR_PARAM_CBANK
	.align		4
        /*0098*/ 	.byte	0x04, 0x0a
        /*009a*/ 	.short	(.L_176 - .L_175)
	.align		4
.L_175:
        /*009c*/ 	.word	index@(.nv.constant0._ZN3cub18CUB_300001_SM_10006detail9transform16transform_kernelINS2_10policy_hubILb1EN4cuda3std3__45tupleIJN6thrust24THRUST_300001_SM_1000_NS17counting_iteratorIiNSA_11use_defaultESC_SC_EEEEEE10policy1000Ei7GenRandNSA_6detail15normal_iteratorINSA_10device_ptrIfEEEEJSD_EEEvT0_iT1_T2_DpNS2_10kernel_argIT3_EE)
        /*00a0*/ 	.short	0x0380
        /*00a2*/ 	.short	0x0028


	//----- nvinfo : EIATTR_SW_WAR
	.align		4
.L_176:
        /*00a4*/ 	.byte	0x04, 0x36
        /*00a6*/ 	.short	(.L_178 - .L_177)
.L_177:
        /*00a8*/ 	.word	0x00000008
.L_178:


//--------------------- .nv.info._ZN3cub18CUB_300001_SM_10006detail8for_each13static_kernelINS2_12policy_hub_t12policy_500_tEmN6thrust24THRUST_300001_SM_1000_NS8cuda_cub20__uninitialized_fill7functorINS7_10device_ptrI6float2EESC_EEEEvT0_T1_ --------------------------
	.section	.nv.info._ZN3cub18CUB_300001_SM_10006detail8for_each13static_kernelINS2_12policy_hub_t12policy_500_tEmN6thrust24THRUST_300001_SM_1000_NS8cuda_cub20__uninitialized_fill7functorINS7_10device_ptrI6float2EESC_EEEEvT0_T1_,"",@"SHT_CUDA_INFO"
	.sectionflags	@""
	.align	4


	//----- nvinfo : EIATTR_CUDA_API_VERSION
	.align		4
        /*0000*/ 	.byte	0x04, 0x37
        /*0002*/ 	.short	(.L_180 - .L_179)
.L_179:
        /*0004*/ 	.word	0x00000082


	//----- nvinfo : EIATTR_KPARAM_INFO
	.align		4
.L_180:
        /*0008*/ 	.byte	0x04, 0x17
        /*000a*/ 	.short	(.L_182 - .L_181)
.L_181:
        /*000c*/ 	.word	0x00000000
        /*0010*/ 	.short	0x0001
        /*0012*/ 	.short	0x0008
        /*0014*/ 	.byte	0x00, 0xf0, 0x41, 0x00


	//----- nvinfo : EIATTR_KPARAM_INFO
	.align		4
.L_182:
        /*0018*/ 	.byte	0x04, 0x17
        /*001a*/ 	.short	(.L_184 - .L_183)
.L_183:
        /*001c*/ 	.word	0x00000000
        /*0020*/ 	.short	0x0000
        /*0022*/ 	.short	0x0000
        /*0024*/ 	.byte	0x00, 0xf0, 0x21, 0x00


	//----- nvinfo : EIATTR_SPARSE_MMA_MASK
	.align		4
.L_184:
        /*0028*/ 	.byte	0x03, 0x50
        /*002a*/ 	.short	0x0000


	//----- nvinfo : EIATTR_MAXREG_COUNT
	.align		4
        /*002c*/ 	.byte	0x03, 0x1b
        /*002e*/ 	.short	0x00ff


	//----- nvinfo : EIATTR_MERCURY_ISA_VERSION
	.align		4
        /*0030*/ 	.byte	0x03, 0x5f
        /*0032*/ 	.short	0x0101


	//----- nvinfo : EIATTR_VRC_CTA_INIT_COUNT
	.align		4
        /*0034*/ 	.byte	0x02, 0x4a
	.zero		1
	.zero		1


	//----- nvinfo : EIATTR_EXIT_INSTR_OFFSETS
	.align		4
        /*0038*/ 	.byte	0x04, 0x1c
        /*003a*/ 	.short	(.L_186 - .L_185)


	//   ....[0]....
.L_185:
        /*003c*/ 	.word	0x00000130


	//   ....[1]....
        /*0040*/ 	.word	0x00000230


	//   ....[2]....
        /*0044*/ 	.word	0x00000260


	//----- nvinfo : EIATTR_MAX_THREADS
	.align		4
.L_186:
        /*0048*/ 	.byte	0x04, 0x05
        /*004a*/ 	.short	(.L_188 - .L_187)
.L_187:
        /*004c*/ 	.word	0x00000100
        /*0050*/ 	.word	0x00000001
        /*0054*/ 	.word	0x00000001


	//----- nvinfo : EIATTR_CBANK_PARAM_SIZE
	.align		4
.L_188:
        /*0058*/ 	.byte	0x03, 0x19
        /*005a*/ 	.short	0x0018


	//----- nvinfo : EIATTR_PARAM_CBANK
	.align		4
        /*005c*/ 	.byte	0x04, 0x0a
        /*005e*/ 	.short	(.L_190 - .L_189)
	.align		4
.L_189:
        /*0060*/ 	.word	index@(.nv.constant0._ZN3cub18CUB_300001_SM_10006detail8for_each13static_kernelINS2_12policy_hub_t12policy_500_tEmN6thrust24THRUST_300001_SM_1000_NS8cuda_cub20__uninitialized_fill7functorINS7_10device_ptrI6float2EESC_EEEEvT0_T1_)
        /*0064*/ 	.short	0x0380
        /*0066*/ 	.short	0x0018


	//----- nvinfo : EIATTR_SW_WAR
	.align		4
.L_190:
        /*0068*/ 	.byte	0x04, 0x36
        /*006a*/ 	.short	(.L_192 - .L_191)
.L_191:
        /*006c*/ 	.word	0x00000008
.L_192:


//--------------------- .nv.info._ZN3cub18CUB_300001_SM_10006detail8for_each13static_kernelINS2_12policy_hub_t12policy_500_tEmN6thrust24THRUST_300001_SM_1000_NS8cuda_cub20__uninitialized_fill7functorINS7_10device_ptrIfEEfEEEEvT0_T1_ --------------------------
	.section	.nv.info._ZN3cub18CUB_300001_SM_10006detail8for_each13static_kernelINS2_12policy_hub_t12policy_500_tEmN6thrust24THRUST_300001_SM_1000_NS8cuda_cub20__uninitialized_fill7functorINS7_10device_ptrIfEEfEEEEvT0_T1_,"",@"SHT_CUDA_INFO"
	.sectionflags	@""
	.align	4


	//----- nvinfo : EIATTR_CUDA_API_VERSION
	.align		4
        /*0000*/ 	.byte	0x04, 0x37
        /*0002*/ 	.short	(.L_194 - .L_193)
.L_193:
        /*0004*/ 	.word	0x00000082


	//----- nvinfo : EIATTR_KPARAM_INFO
	.align		4
.L_194:
        /*0008*/ 	.byte	0x04, 0x17
        /*000a*/ 	.short	(.L_196 - .L_195)
.L_195:
        /*000c*/ 	.word	0x00000000
        /*0010*/ 	.short	0x0001
        /*0012*/ 	.short	0x0008
        /*0014*/ 	.byte	0x00, 0xf0, 0x41, 0x00


	//----- nvinfo : EIATTR_KPARAM_INFO
	.align		4
.L_196:
        /*0018*/ 	.byte	0x04, 0x17
        /*001a*/ 	.short	(.L_198 - .L_197)
.L_197:
        /*001c*/ 	.word	0x00000000
        /*0020*/ 	.short	0x0000
        /*0022*/ 	.short	0x0000
        /*0024*/ 	.byte	0x00, 0xf0, 0x21, 0x00


	//----- nvinfo : EIATTR_SPARSE_MMA_MASK
	.align		4
.L_198:
        /*0028*/ 	.byte	0x03, 0x50
        /*002a*/ 	.short	0x0000


	//----- nvinfo : EIATTR_MAXREG_COUNT
	.align		4
        /*002c*/ 	.byte	0x03, 0x1b
        /*002e*/ 	.short	0x00ff


	//----- nvinfo : EIATTR_MERCURY_ISA_VERSION
	.align		4
        /*0030*/ 	.byte	0x03, 0x5f
        /*0032*/ 	.short	0x0101


	//----- nvinfo : EIATTR_VRC_CTA_INIT_COUNT
	.align		4
        /*0034*/ 	.byte	0x02, 0x4a
	.zero		1
	.zero		1


	//----- nvinfo : EIATTR_EXIT_INSTR_OFFSETS
	.align		4
        /*0038*/ 	.byte	0x04, 0x1c
        /*003a*/ 	.short	(.L_200 - .L_199)


	//   ....[0]....
.L_199:
        /*003c*/ 	.word	0x00000130


	//   ....[1]....
        /*0040*/ 	.word	0x00000230


	//   ....[2]....
        /*0044*/ 	.word	0x00000260


	//----- nvinfo : EIATTR_MAX_THREADS
	.align		4
.L_200:
        /*0048*/ 	.byte	0x04, 0x05
        /*004a*/ 	.short	(.L_202 - .L_201)
.L_201:
        /*004c*/ 	.word	0x00000100
        /*0050*/ 	.word	0x00000001
        /*0054*/ 	.word	0x00000001


	//----- nvinfo : EIATTR_CBANK_PARAM_SIZE
	.align		4
.L_202:
        /*0058*/ 	.byte	0x03, 0x19
        /*005a*/ 	.short	0x0018


	//----- nvinfo : EIATTR_PARAM_CBANK
	.align		4
        /*005c*/ 	.byte	0x04, 0x0a
        /*005e*/ 	.short	(.L_204 - .L_203)
	.align		4
.L_203:
        /*0060*/ 	.word	index@(.nv.constant0._ZN3cub18CUB_300001_SM_10006detail8for_each13static_kernelINS2_12policy_hub_t12policy_500_tEmN6thrust24THRUST_300001_SM_1000_NS8cuda_cub20__uninitialized_fill7functorINS7_10device_ptrIfEEfEEEEvT0_T1_)
        /*0064*/ 	.short	0x0380
        /*0066*/ 	.short	0x0018


	//----- nvinfo : EIATTR_SW_WAR
	.align		4
.L_204:
        /*0068*/ 	.byte	0x04, 0x36
        /*006a*/ 	.short	(.L_206 - .L_205)
.L_205:
        /*006c*/ 	.word	0x00000008
.L_206:


//--------------------- .nv.info._ZN3cub18CUB_300001_SM_10006detail11EmptyKernelIvEEvv --------------------------
	.section	.nv.info._ZN3cub18CUB_300001_SM_10006detail11EmptyKernelIvEEvv,"",@"SHT_CUDA_INFO"
	.sectionflags	@""
	.align	4


	//----- nvinfo : EIATTR_CUDA_API_VERSION
	.align		4
        /*0000*/ 	.byte	0x04, 0x37
        /*0002*/ 	.short	(.L_208 - .L_207)
.L_207:
        /*0004*/ 	.word	0x00000082


	//----- nvinfo : EIATTR_SPARSE_MMA_MASK
	.align		4
.L_208:
        /*0008*/ 	.byte	0x03, 0x50
        /*000a*/ 	.short	0x0000


	//----- nvinfo : EIATTR_MAXREG_COUNT
	.align		4
        /*000c*/ 	.byte	0x03, 0x1b
        /*000e*/ 	.short	0x00ff


	//----- nvinfo : EIATTR_MERCURY_ISA_VERSION
	.align		4
        /*0010*/ 	.byte	0x03, 0x5f
        /*0012*/ 	.short	0x0101


	//----- nvinfo : EIATTR_VRC_CTA_INIT_COUNT
	.align		4
        /*0014*/ 	.byte	0x02, 0x4a
	.zero		1
	.zero		1


	//----- nvinfo : EIATTR_EXIT_INSTR_OFFSETS
	.align		4
        /*0018*/ 	.byte	0x04, 0x1c
        /*001a*/ 	.short	(.L_210 - .L_209)


	//   ....[0]....
.L_209:
        /*001c*/ 	.word	0x00000010


	//----- nvinfo : EIATTR_SW_WAR
	.align		4
.L_210:
        /*0020*/ 	.byte	0x04, 0x36
        /*0022*/ 	.short	(.L_212 - .L_211)
.L_211:
        /*0024*/ 	.word	0x00000008
.L_212:


//--------------------- .nv.info._Z19ComplexPointwiseMulP6float2S0_S0_i --------------------------
	.section	.nv.info._Z19ComplexPointwiseMulP6float2S0_S0_i,"",@"SHT_CUDA_INFO"
	.sectionflags	@""
	.align	4


	//----- nvinfo : EIATTR_CUDA_API_VERSION
	.align		4
        /*0000*/ 	.byte	0x04, 0x37
        /*0002*/ 	.short	(.L_214 - .L_213)
.L_213:
        /*0004*/ 	.word	0x00000082


	//----- nvinfo : EIATTR_KPARAM_INFO
	.align		4
.L_214:
        /*0008*/ 	.byte	0x04, 0x17
        /*000a*/ 	.short	(.L_216 - .L_215)
.L_215:
        /*000c*/ 	.word	0x00000000
        /*0010*/ 	.short	0x0003
        /*0012*/ 	.short	0x0018
        /*0014*/ 	.byte	0x00, 0xf0, 0x11, 0x00


	//----- nvinfo : EIATTR_KPARAM_INFO
	.align		4
.L_216:
        /*0018*/ 	.byte	0x04, 0x17
        /*001a*/ 	.short	(.L_218 - .L_217)
.L_217:
        /*001c*/ 	.word	0x00000000
        /*0020*/ 	.short	0x0002
        /*0022*/ 	.short	0x0010
        /*0024*/ 	.byte	0x00, 0xf5, 0x21, 0x00


	//----- nvinfo : EIATTR_KPARAM_INFO
	.align		4
.L_218:
        /*0028*/ 	.byte	0x04, 0x17
        /*002a*/ 	.short	(.L_220 - .L_219)
.L_219:
        /*002c*/ 	.word	0x00000000
        /*0030*/ 	.short	0x0001
        /*0032*/ 	.short	0x0008
        /*0034*/ 	.byte	0x00, 0xf5, 0x21, 0x00


	//----- nvinfo : EIATTR_KPARAM_INFO
	.align		4
.L_220:
        /*0038*/ 	.byte	0x04, 0x17
        /*003a*/ 	.short	(.L_222 - .L_221)
.L_221:
        /*003c*/ 	.word	0x00000000
        /*0040*/ 	.short	0x0000
        /*0042*/ 	.short	0x0000
        /*0044*/ 	.byte	0x00, 0xf5, 0x21, 0x00


	//----- nvinfo : EIATTR_SPARSE_MMA_MASK
	.align		4
.L_222:
        /*0048*/ 	.byte	0x03, 0x50
        /*004a*/ 	.short	0x0000


	//----- nvinfo : EIATTR_MAXREG_COUNT
	.align		4
        /*004c*/ 	.byte	0x03, 0x1b
        /*004e*/ 	.short	0x00ff


	//----- nvinfo : EIATTR_MERCURY_ISA_VERSION
	.align		4
        /*0050*/ 	.byte	0x03, 0x5f
        /*0052*/ 	.short	0x0101


	//----- nvinfo : EIATTR_VRC_CTA_INIT_COUNT
	.align		4
        /*0054*/ 	.byte	0x02, 0x4a
	.zero		1
	.zero		1


	//----- nvinfo : EIATTR_EXIT_INSTR_OFFSETS
	.align		4
        /*0058*/ 	.byte	0x04, 0x1c
        /*005a*/ 	.short	(.L_224 - .L_223)


	//   ....[0]....
.L_223:
        /*005c*/ 	.word	0x00000070


	//   ....[1]....
        /*0060*/ 	.word	0x000001b0


	//----- nvinfo : EIATTR_CRS_STACK_SIZE
	.align		4
.L_224:
        /*0064*/ 	.byte	0x04, 0x1e
        /*0066*/ 	.short	(.L_226 - .L_225)
.L_225:
        /*0068*/ 	.word	0x00000000


	//----- nvinfo : EIATTR_CBANK_PARAM_SIZE
	.align		4
.L_226:
        /*006c*/ 	.byte	0x03, 0x19
        /*006e*/ 	.short	0x001c


	//----- nvinfo : EIATTR_PARAM_CBANK
	.align		4
        /*0070*/ 	.byte	0x04, 0x0a
        /*0072*/ 	.short	(.L_228 - .L_227)
	.align		4
.L_227:
        /*0074*/ 	.word	index@(.nv.constant0._Z19ComplexPointwiseMulP6float2S0_S0_i)
        /*0078*/ 	.short	0x0380
        /*007a*/ 	.short	0x001c


	//----- nvinfo : EIATTR_SW_WAR
	.align		4
.L_228:
        /*007c*/ 	.byte	0x04, 0x36
        /*007e*/ 	.short	(.L_230 - .L_229)
.L_229:
        /*0080*/ 	.word	0x00000008
.L_230:


//--------------------- .nv.callgraph             --------------------------
	.section	.nv.callgraph,"",@"SHT_CUDA_CALLGRAPH"
	.align	4
	.sectionentsize	8
	.align		4
        /*0000*/ 	.word	0x00000000
	.align		4
        /*0004*/ 	.word	0xffffffff
	.align		4
        /*0008*/ 	.word	0x00000000
	.align		4
        /*000c*/ 	.word	0xfffffffe
	.align		4
        /*0010*/ 	.word	0x00000000
	.align		4
        /*0014*/ 	.word	0xfffffffd
	.align		4
        /*0018*/ 	.word	0x00000000
	.align		4
        /*001c*/ 	.word	0xfffffffc


//--------------------- .nv.constant4             --------------------------
	.section	.nv.constant4,"a",@progbits
	.align	8
	.align		8
.nv.constant4:
        /*0000*/ 	.dword	_ZN34_INTERNAL_99bac9c9_4_k_cu_f2939b6a4cuda3std3__45__cpo5beginE
	.align		8
        /*0008*/ 	.dword	_ZN34_INTERNAL_99bac9c9_4_k_cu_f2939b6a4cuda3std3__45__cpo3endE
	.align		8
        /*0010*/ 	.dword	_ZN34_INTERNAL_99bac9c9_4_k_cu_f2939b6a4cuda3std3__45__cpo6cbeginE
	.align		8
        /*0018*/ 	.dword	_ZN34_INTERNAL_99bac9c9_4_k_cu_f2939b6a4cuda3std3__45__cpo4cendE
	.align		8
        /*0020*/ 	.dword	_ZN34_INTERNAL_99bac9c9_4_k_cu_f2939b6a4cuda3std3__45__cpo6rbeginE
	.align		8
        /*0028*/ 	.dword	_ZN34_INTERNAL_99bac9c9_4_k_cu_f2939b6a4cuda3std3__45__cpo4rendE
	.align		8
        /*0030*/ 	.dword	_ZN34_INTERNAL_99bac9c9_4_k_cu_f2939b6a4cuda3std3__45__cpo7crbeginE
	.align		8
        /*0038*/ 	.dword	_ZN34_INTERNAL_99bac9c9_4_k_cu_f2939b6a4cuda3std3__45__cpo5crendE
	.align		8
        /*0040*/ 	.dword	_ZN34_INTERNAL_99bac9c9_4_k_cu_f2939b6a4cuda3std3__436_GLOBAL__N__99bac9c9_4_k_cu_f2939b6a6ignoreE
	.align		8
        /*0048*/ 	.dword	_ZN34_INTERNAL_99bac9c9_4_k_cu_f2939b6a4cuda3std3__419piecewise_constructE
	.align		8
        /*0050*/ 	.dword	_ZN34_INTERNAL_99bac9c9_4_k_cu_f2939b6a4cuda3std3__48in_placeE
	.align		8
        /*0058*/ 	.dword	_ZN34_INTERNAL_99bac9c9_4_k_cu_f2939b6a4cuda3std3__420unreachable_sentinelE
	.align		8
        /*0060*/ 	.dword	_ZN34_INTERNAL_99bac9c9_4_k_cu_f2939b6a4cuda3std3__47nulloptE
	.align		8
        /*0068*/ 	.dword	_ZN34_INTERNAL_99bac9c9_4_k_cu_f2939b6a4cuda3std3__48unexpectE
	.align		8
        /*0070*/ 	.dword	_ZN34_INTERNAL_99bac9c9_4_k_cu_f2939b6a4cuda3std6ranges3__45__cpo4swapE
	.align		8
        /*0078*/ 	.dword	_ZN34_INTERNAL_99bac9c9_4_k_cu_f2939b6a4cuda3std6ranges3__45__cpo9iter_moveE
	.align		8
        /*0080*/ 	.dword	_ZN34_INTERNAL_99bac9c9_4_k_cu_f2939b6a4cuda3std6ranges3__45__cpo5beginE
	.align		8
        /*0088*/ 	.dword	_ZN34_INTERNAL_99bac9c9_4_k_cu_f2939b6a4cuda3std6ranges3__45__cpo3endE
	.align		8
        /*0090*/ 	.dword	_ZN34_INTERNAL_99bac9c9_4_k_cu_f2939b6a4cuda3std6ranges3__45__cpo6cbeginE
	.align		8
        /*0098*/ 	.dword	_ZN34_INTERNAL_99bac9c9_4_k_cu_f2939b6a4cuda3std6ranges3__45__cpo4cendE
	.align		8
        /*00a0*/ 	.dword	_ZN34_INTERNAL_99bac9c9_4_k_cu_f2939b6a4cuda3std6ranges3__45__cpo7advanceE
	.align		8
        /*00a8*/ 	.dword	_ZN34_INTERNAL_99bac9c9_4_k_cu_f2939b6a4cuda3std6ranges3__45__cpo9iter_swapE
	.align		8
        /*00b0*/ 	.dword	_ZN34_INTERNAL_99bac9c9_4_k_cu_f2939b6a4cuda3std6ranges3__45__cpo4nextE
	.align		8
        /*00b8*/ 	.dword	_ZN34_INTERNAL_99bac9c9_4_k_cu_f2939b6a4cuda3std6ranges3__45__cpo4prevE
	.align		8
        /*00c0*/ 	.dword	_ZN34_INTERNAL_99bac9c9_4_k_cu_f2939b6a4cuda3std6ranges3__45__cpo4dataE
	.align		8
        /*00c8*/ 	.dword	_ZN34_INTERNAL_99bac9c9_4_k_cu_f2939b6a4cuda3std6ranges3__45__cpo5cdataE
	.align		8
        /*00d0*/ 	.dword	_ZN34_INTERNAL_99bac9c9_4_k_cu_f2939b6a4cuda3std6ranges3__45__cpo4sizeE
	.align		8
        /*00d8*/ 	.dword	_ZN34_INTERNAL_99bac9c9_4_k_cu_f2939b6a4cuda3std6ranges3__45__cpo5ssizeE
	.align		8
        /*00e0*/ 	.dword	_ZN34_INTERNAL_99bac9c9_4_k_cu_f2939b6a4cuda3std6ranges3__45__cpo8distanceE
	.align		8
        /*00e8*/ 	.dword	_ZN34_INTERNAL_99bac9c9_4_k_cu_f2939b6a6thrust24THRUST_300001_SM_1000_NS8cuda_cub3parE
	.align		8
        /*00f0*/ 	.dword	_ZN34_INTERNAL_99bac9c9_4_k_cu_f2939b6a6thrust24THRUST_300001_SM_1000_NS8cuda_cub10par_nosyncE
	.align		8
        /*00f8*/ 	.dword	_ZN34_INTERNAL_99bac9c9_4_k_cu_f2939b6a6thrust24THRUST_300001_SM_1000_NS6system6detail10sequential3seqE
	.align		8
        /*0100*/ 	.dword	_ZN34_INTERNAL_99bac9c9_4_k_cu_f2939b6a6thrust24THRUST_300001_SM_1000_NS12placeholders2_1E
	.align		8
        /*0108*/ 	.dword	_ZN34_INTERNAL_99bac9c9_4_k_cu_f2939b6a6thrust24THRUST_300001_SM_1000_NS12placeholders2_2E
	.align		8
        /*0110*/ 	.dword	_ZN34_INTERNAL_99bac9c9_4_k_cu_f2939b6a6thrust24THRUST_300001_SM_1000_NS12placeholders2_3E
	.align		8
        /*0118*/ 	.dword	_ZN34_INTERNAL_99bac9c9_4_k_cu_f2939b6a6thrust24THRUST_300001_SM_1000_NS12placeholders2_4E
	.align		8
        /*0120*/ 	.dword	_ZN34_INTERNAL_99bac9c9_4_k_cu_f2939b6a6thrust24THRUST_300001_SM_1000_NS12placeholders2_5E
	.align		8
        /*0128*/ 	.dword	_ZN34_INTERNAL_99bac9c9_4_k_cu_f2939b6a6thrust24THRUST_300001_SM_1000_NS12placeholders2_6E
	.align		8
        /*0130*/ 	.dword	_ZN34_INTERNAL_99bac9c9_4_k_cu_f2939b6a6thrust24THRUST_300001_SM_1000_NS12placeholders2_7E
	.align		8
        /*0138*/ 	.dword	_ZN34_INTERNAL_99bac9c9_4_k_cu_f2939b6a6thrust24THRUST_300001_SM_1000_NS12placeholders2_8E
	.align		8
        /*0140*/ 	.dword	_ZN34_INTERNAL_99bac9c9_4_k_cu_f2939b6a6thrust24THRUST_300001_SM_1000_NS12placeholders2_9E
	.align		8
        /*0148*/ 	.dword	_ZN34_INTERNAL_99bac9c9_4_k_cu_f2939b6a6thrust24THRUST_300001_SM_1000_NS12placeholders3_10E
	.align		8
        /*0150*/ 	.dword	_ZN34_INTERNAL_99bac9c9_4_k_cu_f2939b6a6thrust24THRUST_300001_SM_1000_NS3seqE


//--------------------- .text._ZN3cub18CUB_300001_SM_10006detail9transform16transform_kernelINS2_10policy_hubILb1EN4cuda3std3__45tupleIJN6thrust24THRUST_300001_SM_1000_NS17counting_iteratorIiNSA_11use_defaultESC_SC_EEEEEE10policy1000El12GenCirculantIfENSA_6detail15normal_iteratorINSA_10device_ptrIfEEEEJSD_EEEvT0_iT1_T2_DpNS2_10kernel_argIT3_EE --------------------------
	.section	.text._ZN3cub18CUB_300001_SM_10006detail9transform16transform_kernelINS2_10policy_hubILb1EN4cuda3std3__45tupleIJN6thrust24THRUST_300001_SM_1000_NS17counting_iteratorIiNSA_11use_defaultESC_SC_EEEEEE10policy1000El12GenCirculantIfENSA_6detail15normal_iteratorINSA_10device_ptrIfEEEEJSD_EEEvT0_iT1_T2_DpNS2_10kernel_argIT3_EE,"ax",@progbits
	.align	128
        .global         _ZN3cub18CUB_300001_SM_10006detail9transform16transform_kernelINS2_10policy_hubILb1EN4cuda3std3__45tupleIJN6thrust24THRUST_300001_SM_1000_NS17counting_iteratorIiNSA_11use_defaultESC_SC_EEEEEE10policy1000El12GenCirculantIfENSA_6detail15normal_iteratorINSA_10device_ptrIfEEEEJSD_EEEvT0_iT1_T2_DpNS2_10kernel_argIT3_EE
        .type           _ZN3cub18CUB_300001_SM_10006detail9transform16transform_kernelINS2_10policy_hubILb1EN4cuda3std3__45tupleIJN6thrust24THRUST_300001_SM_1000_NS17counting_iteratorIiNSA_11use_defaultESC_SC_EEEEEE10policy1000El12GenCirculantIfENSA_6detail15normal_iteratorINSA_10device_ptrIfEEEEJSD_EEEvT0_iT1_T2_DpNS2_10kernel_argIT3_EE,@function
        .size           _ZN3cub18CUB_300001_SM_10006detail9transform16transform_kernelINS2_10policy_hubILb1EN4cuda3std3__45tupleIJN6thrust24THRUST_300001_SM_1000_NS17counting_iteratorIiNSA_11use_defaultESC_SC_EEEEEE10policy1000El12GenCirculantIfENSA_6detail15normal_iteratorINSA_10device_ptrIfEEEEJSD_EEEvT0_iT1_T2_DpNS2_10kernel_argIT3_EE,(.L_x_243 - _ZN3cub18CUB_300001_SM_10006detail9transform16transform_kernelINS2_10policy_hubILb1EN4cuda3std3__45tupleIJN6thrust24THRUST_300001_SM_1000_NS17counting_iteratorIiNSA_11use_defaultESC_SC_EEEEEE10policy1000El12GenCirculantIfENSA_6detail15normal_iteratorINSA_10device_ptrIfEEEEJSD_EEEvT0_iT1_T2_DpNS2_10kernel_argIT3_EE)
        .other          _ZN3cub18CUB_300001_SM_10006detail9transform16transform_kernelINS2_10policy_hubILb1EN4cuda3std3__45tupleIJN6thrust24THRUST_300001_SM_1000_NS17counting_iteratorIiNSA_11use_defaultESC_SC_EEEEEE10policy1000El12GenCirculantIfENSA_6detail15normal_iteratorINSA_10device_ptrIfEEEEJSD_EEEvT0_iT1_T2_DpNS2_10kernel_argIT3_EE,@"STO_CUDA_ENTRY STV_DEFAULT"
_ZN3cub18CUB_300001_SM_10006detail9transform16transform_kernelINS2_10policy_hubILb1EN4cuda3std3__45tupleIJN6thrust24THRUST_300001_SM_1000_NS17counting_iteratorIiNSA_11use_defaultESC_SC_EEEEEE10policy1000El12GenCirculantIfENSA_6detail15normal_iteratorINSA_10device_ptrIfEEEEJSD_EEEvT0_iT1_T2_DpNS2_10kernel_argIT3_EE:
.text._ZN3cub18CUB_300001_SM_10006detail9transform16transform_kernelINS2_10policy_hubILb1EN4cuda3std3__45tupleIJN6thrust24THRUST_300001_SM_1000_NS17counting_iteratorIiNSA_11use_defaultESC_SC_EEEEEE10policy1000El12GenCirculantIfENSA_6detail15normal_iteratorINSA_10device_ptrIfEEEEJSD_EEEvT0_iT1_T2_DpNS2_10kernel_argIT3_EE:
[----:B------:R-:W-:Y:S08]  /*0000*/  LDC R1, c[0x0][0x37c] ;  /* 0x0000df00ff017b82 */ /* 0x000ff00000000800 */
[----:B------:R-:W0:Y:S01]  /*0010*/  LDC R6, c[0x0][0x388] ;  /* 0x0000e200ff067b82 */ /* 0x000e220000000800 */
[----:B------:R-:W1:Y:S01]  /*0020*/  LDCU.64 UR6, c[0x0][0x380] ;  /* 0x00007000ff0677ac */ /* 0x000e620008000a00 */
[----:B------:R-:W2:Y:S06]  /*0030*/  LDCU.64 UR8, c[0x0][0x358] ;  /* 0x00006b00ff0877ac */ /* 0x000eac0008000a00 */
[----:B------:R-:W3:Y:S08]  /*0040*/  S2UR UR4, SR_CTAID.X ;  /* 0x00000000000479c3 */ /* 0x000ef00000002500 */
[----:B------:R-:W4:Y:S01]  /*0050*/  LDC.64 R10, c[0x0][0x3a8] ;  /* 0x0000ea00ff0a7b82 */ /* 0x000f220000000a00 */
[----:B0-----:R-:W-:-:S05]  /*0060*/  IMAD.SHL.U32 R3, R6, 0x80, RZ ;  /* 0x0000008006037824 */ /* 0x001fca00078e00ff */
[----:B------:R-:W-:Y:S01]  /*0070*/  SHF.R.S32.HI R0, RZ, 0x1f, R3 ;  /* 0x0000001fff007819 */ /* 0x000fe20000011403 */
[----:B---3--:R-:W-:-:S04]  /*0080*/  IMAD.WIDE.U32 R8, R3, UR4, RZ ;  /* 0x0000000403087c25 */ /* 0x008fc8000f8e00ff */
[----:B------:R-:W-:Y:S01]  /*0090*/  IMAD R7, R0, UR4, RZ ;  /* 0x0000000400077c24 */ /* 0x000fe2000f8e02ff */
[C---:B-1----:R-:W-:Y:S01]  /*00a0*/  IADD3 R4, P0, PT, -R8.reuse, UR6, RZ ;  /* 0x0000000608047c10 */ /* 0x042fe2000ff1e1ff */
[----:B------:R-:W0:Y:S02]  /*00b0*/  LDCU UR4, c[0x0][0x3a4] ;  /* 0x00007480ff0477ac */ /* 0x000e240008000800 */
[----:B------:R-:W-:Y:S01]  /*00c0*/  IMAD.IADD R7, R9, 0x1, R7 ;  /* 0x0000000109077824 */ /* 0x000fe200078e0207 */
[----:B----4-:R-:W-:-:S04]  /*00d0*/  LEA R2, P1, R8, R10, 0x2 ;  /* 0x0000000a08027211 */ /* 0x010fc800078210ff */
[----:B------:R-:W-:Y:S01]  /*00e0*/  IADD3.X R5, PT, PT, ~R7, UR7, RZ, P0, !PT ;  /* 0x0000000707057c10 */ /* 0x000fe200087fe5ff */
[----:B------:R-:W1:Y:S01]  /*00f0*/  LDCU UR7, c[0x0][0x3b0] ;  /* 0x00007600ff0777ac */ /* 0x000e620008000800 */
[----:B------:R-:W-:-:S04]  /*0100*/  ISETP.LT.U32.AND P0, PT, R4, R3, PT ;  /* 0x000000030400720c */ /* 0x000fc80003f01070 */
[----:B------:R-:W-:-:S04]  /*0110*/  ISETP.LT.AND.EX P0, PT, R5, R0, PT, P0 ;  /* 0x000000000500720c */ /* 0x000fc80003f01300 */
[----:B------:R-:W-:Y:S01]  /*0120*/  SEL R4, R4, R3, P0 ;  /* 0x0000000304047207 */ /* 0x000fe20000000000 */
[----:B0-----:R-:W-:-:S03]  /*0130*/  UPRMT UR4, UR4, 0x7770, URZ ;  /* 0x0000777004047896 */ /* 0x001fc600080000ff */
[----:B------:R-:W-:Y:S02]  /*0140*/  ISETP.NE.AND P0, PT, R3, R4, PT ;  /* 0x000000040300720c */ /* 0x000fe40003f05270 */
[C---:B------:R-:W-:Y:S01]  /*0150*/  LEA.HI.X R3, R8.reuse, R11, R7, 0x2, P1 ;  /* 0x0000000b08037211 */ /* 0x040fe200008f1407 */
[----:B-1----:R-:W-:-:S10]  /*0160*/  VIADD R0, R8, UR7 ;  /* 0x0000000708007c36 */ /* 0x002fd40008000000 */
[----:B--2---:R-:W-:Y:S05]  /*0170*/  @!P0 BRA `(.L_x_0) ;  /* 0x0000002c00cc8947 */ /* 0x004fea0003800000 */
[----:B------:R-:W-:-:S13]  /*0180*/  ISETP.GE.AND P0, PT, R6, 0x1, PT ;  /* 0x000000010600780c */ /* 0x000fda0003f06270 */
[----:B------:R-:W-:Y:S05]  /*0190*/  @!P0 EXIT ;  /* 0x000000000000894d */ /* 0x000fea0003800000 */
[----:B------:R-:W0:Y:S01]  /*01a0*/  LDCU UR5, c[0x0][0x3a0] ;  /* 0x00007400ff0577ac */ /* 0x000e220008000800 */
[----:B------:R-:W1:Y:S01]  /*01b0*/  S2R R5, SR_TID.X ;  /* 0x0000000000057919 */ /* 0x000e620000002100 */
[----:B0-----:R-:W-:-:S09]  /*01c0*/  UISETP.GE.AND UP0, UPT, UR5, 0x1, UPT ;  /* 0x000000010500788c */ /* 0x001fd2000bf06270 */
[----:B------:R-:W-:Y:S05]  /*01d0*/  BRA.U !UP0, `(.L_x_1) ;  /* 0x0000001908187547 */ /* 0x000fea000b800000 */
[----:B------:R-:W-:Y:S02]  /*01e0*/  UISETP.NE.AND UP0, UPT, UR4, URZ, UPT ;  /* 0x000000ff0400728c */ /* 0x000fe4000bf05270 */
[----:B------:R-:W-:-:S07]  /*01f0*/  UIADD3 UR6, UPT, UPT, UR5, -0x1, URZ ;  /* 0xffffffff05067890 */ /* 0x000fce000fffe0ff */
[----:B------:R-:W-:Y:S05]  /*0200*/  BRA.U UP0, `(.L_x_2) ;  /* 0x0000000d00087547 */ /* 0x000fea000b800000 */
[----:B------:R-:W-:Y:S01]  /*0210*/  HFMA2 R18, -RZ, RZ, 0, 0 ;  /* 0x00000000ff127431 */ /* 0x000fe200000001ff */
[----:B------:R-:W-:Y:S02]  /*0220*/  ULOP3.LUT UR7, UR5, 0x3, URZ, 0xc0, !UPT ;  /* 0x0000000305077892 */ /* 0x000fe4000f8ec0ff */
[----:B------:R-:W-:-:S12]  /*0230*/  ULOP3.LUT UR4, UR5, 0x7ffffffc, URZ, 0xc0, !UPT ;  /* 0x7ffffffc05047892 */ /* 0x000fd8000f8ec0ff */
.L_x_9:
[----:B-1----:R-:W-:Y:S01]  /*0240*/  IMAD R19, R18, 0x80, R5 ;  /* 0x0000008012137824 */ /* 0x002fe200078e0205 */
[----:B------:R-:W-:Y:S04]  /*0250*/  BSSY.RECONVERGENT B0, `(.L_x_3) ;  /* 0x00000b8000007945 */ /* 0x000fe80003800200 */
[----:B------:R-:W-:-:S13]  /*0260*/  ISETP.GE.AND P0, PT, R19, R4, PT ;  /* 0x000000041300720c */ /* 0x000fda0003f06270 */
[----:B0-----:R-:W-:Y:S05]  /*0270*/  @P0 BRA `(.L_x_4) ;  /* 0x0000000800d40947 */ /* 0x001fea0003800000 */
[----:B------:R-:W0:Y:S01]  /*0280*/  LDCU UR5, c[0x0][0x3a0] ;  /* 0x00007400ff0577ac */ /* 0x000e220008000800 */
[----:B------:R-:W1:Y:S01]  /*0290*/  LDC.64 R6, c[0x0][0x390] ;  /* 0x0000e400ff067b82 */ /* 0x000e620000000a00 */
[----:B------:R-:W-:-:S05]  /*02a0*/  IMAD.IADD R20, R0, 0x1, R19 ;  /* 0x0000000100147824 */ /* 0x000fca00078e0213 */
[----:B------:R-:W-:Y:S01]  /*02b0*/  ISETP.NE.AND P0, PT, R20, RZ, PT ;  /* 0x000000ff1400720c */ /* 0x000fe20003f05270 */
[----:B0-----:R-:W-:-:S05]  /*02c0*/  IMAD.U32 R22, RZ, RZ, UR5 ;  /* 0x00000005ff167e24 */ /* 0x001fca000f8e00ff */
[----:B------:R-:W-:-:S04]  /*02d0*/  IADD3 R8, PT, PT, -R20, R22, RZ ;  /* 0x0000001614087210 */ /* 0x000fc80007ffe1ff */
[----:B------:R-:W-:-:S05]  /*02e0*/  SEL R9, R8, RZ, P0 ;  /* 0x000000ff08097207 */ /* 0x000fca0000000000 */
[----:B-1----:R-:W-:-:S05]  /*02f0*/  IMAD.WIDE R6, R9, 0x4, R6 ;  /* 0x0000000409067825 */ /* 0x002fca00078e0206 */
[----:B------:R0:W5:Y:S01]  /*0300*/  LDG.E R21, desc[UR8][R6.64] ;  /* 0x0000000806157981 */ /* 0x000162000c1e1900 */
[----:B------:R-:W-:Y:S01]  /*0310*/  UISETP.GE.U32.AND UP0, UPT, UR6, 0x3, UPT ;  /* 0x000000030600788c */ /* 0x000fe2000bf06070 */
[----:B------:R-:W-:-:S08]  /*0320*/  IMAD.MOV.U32 R9, RZ, RZ, RZ ;  /* 0x000000ffff097224 */ /* 0x000fd000078e00ff */
[----:B0-----:R-:W-:Y:S05]  /*0330*/  BRA.U !UP0, `(.L_x_5) ;  /* 0x0000000508687547 */ /* 0x001fea000b800000 */
[----:B------:R-:W-:Y:S01]  /*0340*/  IABS R16, R22 ;  /* 0x0000001600107213 */ /* 0x000fe20000000000 */
[----:B------:R-:W0:Y:S01]  /*0350*/  LDC.64 R6, c[0x0][0x398] ;  /* 0x0000e600ff067b82 */ /* 0x000e220000000a00 */
[----:B------:R-:W-:Y:S02]  /*0360*/  IMAD.MOV.U32 R23, RZ, RZ, RZ ;  /* 0x000000ffff177224 */ /* 0x000fe400078e00ff */
[----:B------:R-:W1:Y:S05]  /*0370*/  I2F.RP R10, R16 ;  /* 0x00000010000a7306 */ /* 0x000e6a0000209400 */
[----:B------:R-:W2:Y:S03]  /*0380*/  LDC R22, c[0x0][0x3a0] ;  /* 0x0000e800ff167b82 */ /* 0x000ea60000000800 */
[----:B-1----:R-:W1:Y:S02]  /*0390*/  MUFU.RCP R10, R10 ;  /* 0x0000000a000a7308 */ /* 0x002e640000001000 */
[----:B-1----:R-:W-:-:S06]  /*03a0*/  VIADD R8, R10, 0xffffffe ;  /* 0x0ffffffe0a087836 */ /* 0x002fcc0000000000 */
[----:B------:R1:W3:Y:S02]  /*03b0*/  F2I.FTZ.U32.TRUNC.NTZ R9, R8 ;  /* 0x0000000800097305 */ /* 0x0002e4000021f000 */
[----:B-1----:R-:W-:Y:S01]  /*03c0*/  MOV R8, RZ ;  /* 0x000000ff00087202 */ /* 0x002fe20000000f00 */
[----:B---3--:R-:W-:-:S04]  /*03d0*/  IMAD.MOV R17, RZ, RZ, -R9 ;  /* 0x000000ffff117224 */ /* 0x008fc800078e0a09 */
[----:B------:R-:W-:-:S04]  /*03e0*/  IMAD R17, R17, R16, RZ ;  /* 0x0000001011117224 */ /* 0x000fc800078e02ff */
[----:B0-2---:R-:W-:-:S07]  /*03f0*/  IMAD.HI.U32 R17, R9, R17, R8 ;  /* 0x0000001109117227 */ /* 0x005fce00078e0008 */
.L_x_6:
[----:B------:R-:W-:Y:S01]  /*0400*/  IABS R11, R22 ;  /* 0x00000016000b7213 */ /* 0x000fe20000000000 */
[----:B------:R-:W-:-:S03]  /*0410*/  IMAD.IADD R10, R20, 0x1, R23 ;  /* 0x00000001140a7824 */ /* 0x000fc600078e0217 */
[----:B------:R-:W0:Y:S01]  /*0420*/  I2F.RP R13, R11 ;  /* 0x0000000b000d7306 */ /* 0x000e220000209400 */
[C---:B------:R-:W-:Y:S01]  /*0430*/  VIADD R24, R10.reuse, 0x2 ;  /* 0x000000020a187836 */ /* 0x040fe20000000000 */
[----:B------:R-:W-:Y:S01]  /*0440*/  IABS R12, R10 ;  /* 0x0000000a000c7213 */ /* 0x000fe20000000000 */
[C---:B------:R-:W-:Y:S01]  /*0450*/  VIADD R15, R10.reuse, 0x3 ;  /* 0x000000030a0f7836 */ /* 0x040fe20000000000 */
[----:B------:R-:W-:Y:S02]  /*0460*/  ISETP.GE.AND P3, PT, R10, RZ, PT ;  /* 0x000000ff0a00720c */ /* 0x000fe40003f66270 */
[----:B------:R-:W-:Y:S01]  /*0470*/  ISETP.GE.AND P5, PT, R24, RZ, PT ;  /* 0x000000ff1800720c */ /* 0x000fe20003fa6270 */
[----:B------:R-:W-:-:S05]  /*0480*/  IMAD.HI.U32 R17, R17, R12, RZ ;  /* 0x0000000c11117227 */ /* 0x000fca00078e00ff */
[----:B------:R-:W-:Y:S01]  /*0490*/  IADD3 R17, PT, PT, -R17, RZ, RZ ;  /* 0x000000ff11117210 */ /* 0x000fe20007ffe1ff */
[----:B0-----:R-:W0:Y:S04]  /*04a0*/  MUFU.RCP R13, R13 ;  /* 0x0000000d000d7308 */ /* 0x001e280000001000 */
[----:B------:R-:W-:-:S05]  /*04b0*/  IMAD R12, R11, R17, R12 ;  /* 0x000000110b0c7224 */ /* 0x000fca00078e020c */
[----:B------:R-:W-:Y:S01]  /*04c0*/  ISETP.GT.U32.AND P0, PT, R16, R12, PT ;  /* 0x0000000c1000720c */ /* 0x000fe20003f04070 */
[----:B0-----:R-:W-:Y:S02]  /*04d0*/  VIADD R8, R13, 0xffffffe ;  /* 0x0ffffffe0d087836 */ /* 0x001fe40000000000 */
[----:B------:R-:W-:-:S10]  /*04e0*/  VIADD R13, R10, 0x1 ;  /* 0x000000010a0d7836 */ /* 0x000fd40000000000 */
[----:B------:R-:W-:Y:S01]  /*04f0*/  @!P0 IADD3 R12, PT, PT, R12, -R11, RZ ;  /* 0x8000000b0c0c8210 */ /* 0x000fe20007ffe0ff */
[----:B------:R0:W1:Y:S03]  /*0500*/  F2I.FTZ.U32.TRUNC.NTZ R9, R8 ;  /* 0x0000000800097305 */ /* 0x000066000021f000 */
[----:B------:R-:W-:Y:S02]  /*0510*/  ISETP.GT.U32.AND P6, PT, R16, R12, PT ;  /* 0x0000000c1000720c */ /* 0x000fe40003fc4070 */
[----:B------:R-:W-:Y:S02]  /*0520*/  IABS R16, R24 ;  /* 0x0000001800107213 */ /* 0x000fe40000000000 */
[----:B------:R-:W-:Y:S01]  /*0530*/  IABS R26, R13 ;  /* 0x0000000d001a7213 */ /* 0x000fe20000000000 */
[----:B0-----:R-:W-:Y:S01]  /*0540*/  IMAD.MOV.U32 R8, RZ, RZ, RZ ;  /* 0x000000ffff087224 */ /* 0x001fe200078e00ff */
[----:B------:R-:W-:-:S02]  /*0550*/  ISETP.GE.AND P4, PT, R13, RZ, PT ;  /* 0x000000ff0d00720c */ /* 0x000fc40003f86270 */
[----:B------:R-:W-:Y:S01]  /*0560*/  LOP3.LUT R13, RZ, R22, RZ, 0x33, !PT ;  /* 0x00000016ff0d7212 */ /* 0x000fe200078e33ff */
[----:B-1----:R-:W-:-:S04]  /*0570*/  IMAD.MOV R14, RZ, RZ, -R9 ;  /* 0x000000ffff0e7224 */ /* 0x002fc800078e0a09 */
[----:B------:R-:W-:Y:S01]  /*0580*/  @!P6 IMAD.IADD R12, R12, 0x1, -R11 ;  /* 0x000000010c0ce824 */ /* 0x000fe200078e0a0b */
[----:B------:R-:W-:Y:S01]  /*0590*/  ISETP.GE.AND P6, PT, R15, RZ, PT ;  /* 0x000000ff0f00720c */ /* 0x000fe20003fc6270 */
[----:B------:R-:W-:Y:S01]  /*05a0*/  IMAD R17, R14, R11, RZ ;  /* 0x0000000b0e117224 */ /* 0x000fe200078e02ff */
[----:B------:R-:W-:Y:S01]  /*05b0*/  IABS R14, R15 ;  /* 0x0000000f000e7213 */ /* 0x000fe20000000000 */
[----:B------:R-:W-:Y:S02]  /*05c0*/  @!P3 IMAD.MOV R12, RZ, RZ, -R12 ;  /* 0x000000ffff0cb224 */ /* 0x000fe400078e0a0c */
[----:B------:R-:W-:-:S06]  /*05d0*/  IMAD.HI.U32 R17, R9, R17, R8 ;  /* 0x0000001109117227 */ /* 0x000fcc00078e0008 */
[----:B------:R-:W-:-:S04]  /*05e0*/  IMAD.HI.U32 R9, R17, R16, RZ ;  /* 0x0000001011097227 */ /* 0x000fc800078e00ff */
[----:B------:R-:W-:Y:S01]  /*05f0*/  IMAD.HI.U32 R8, R17, R26, RZ ;  /* 0x0000001a11087227 */ /* 0x000fe200078e00ff */
[----:B------:R-:W-:-:S03]  /*0600*/  IADD3 R9, PT, PT, -R9, RZ, RZ ;  /* 0x000000ff09097210 */ /* 0x000fc60007ffe1ff */
[----:B------:R-:W-:-:S04]  /*0610*/  IMAD.HI.U32 R25, R17, R14, RZ ;  /* 0x0000000e11197227 */ /* 0x000fc800078e00ff */
[----:B------:R-:W-:Y:S02]  /*0620*/  IMAD.MOV R8, RZ, RZ, -R8 ;  /* 0x000000ffff087224 */ /* 0x000fe400078e0a08 */
[----:B------:R-:W-:Y:S02]  /*0630*/  IMAD.MOV R25, RZ, RZ, -R25 ;  /* 0x000000ffff197224 */ /* 0x000fe400078e0a19 */
[C---:B------:R-:W-:Y:S02]  /*0640*/  IMAD R9, R11.reuse, R9, R16 ;  /* 0x000000090b097224 */ /* 0x040fe400078e0210 */
[C---:B------:R-:W-:Y:S02]  /*0650*/  IMAD R8, R11.reuse, R8, R26 ;  /* 0x000000080b087224 */ /* 0x040fe400078e021a */
[----:B------:R-:W-:Y:S02]  /*0660*/  IMAD.MOV.U32 R16, RZ, RZ, R11 ;  /* 0x000000ffff107224 */ /* 0x000fe400078e000b */
[----:B------:R-:W-:-:S03]  /*0670*/  IMAD R14, R11, R25, R14 ;  /* 0x000000190b0e7224 */ /* 0x000fc600078e020e */
[C---:B------:R-:W-:Y:S02]  /*0680*/  ISETP.GT.U32.AND P0, PT, R16.reuse, R8, PT ;  /* 0x000000081000720c */ /* 0x040fe40003f04070 */
[C---:B------:R-:W-:Y:S02]  /*0690*/  ISETP.GT.U32.AND P2, PT, R16.reuse, R14, PT ;  /* 0x0000000e1000720c */ /* 0x040fe40003f44070 */
[----:B------:R-:W-:-:S09]  /*06a0*/  ISETP.GT.U32.AND P1, PT, R16, R9, PT ;  /* 0x000000091000720c */ /* 0x000fd20003f24070 */
[--C-:B------:R-:W-:Y:S02]  /*06b0*/  @!P0 IMAD.IADD R8, R8, 0x1, -R11.reuse ;  /* 0x0000000108088824 */ /* 0x100fe400078e0a0b */
[----:B------:R-:W-:Y:S02]  /*06c0*/  @!P2 IMAD.IADD R14, R14, 0x1, -R11 ;  /* 0x000000010e0ea824 */ /* 0x000fe400078e0a0b */
[----:B------:R-:W-:Y:S02]  /*06d0*/  @!P1 IADD3 R9, PT, PT, R9, -R11, RZ ;  /* 0x8000000b09099210 */ /* 0x000fe40007ffe0ff */
[C---:B------:R-:W-:Y:S02]  /*06e0*/  ISETP.GT.U32.AND P0, PT, R16.reuse, R8, PT ;  /* 0x000000081000720c */ /* 0x040fe40003f04070 */
[C---:B------:R-:W-:Y:S02]  /*06f0*/  ISETP.GT.U32.AND P1, PT, R16.reuse, R9, PT ;  /* 0x000000091000720c */ /* 0x040fe40003f24070 */
[----:B------:R-:W-:-:S09]  /*0700*/  ISETP.GT.U32.AND P2, PT, R16, R14, PT ;  /* 0x0000000e1000720c */ /* 0x000fd20003f44070 */
[--C-:B------:R-:W-:Y:S01]  /*0710*/  @!P0 IMAD.IADD R8, R8, 0x1, -R11.reuse ;  /* 0x0000000108088824 */ /* 0x100fe200078e0a0b */
[----:B------:R-:W-:Y:S02]  /*0720*/  ISETP.NE.AND P0, PT, R22, RZ, PT ;  /* 0x000000ff1600720c */ /* 0x000fe40003f05270 */
[----:B------:R-:W-:Y:S01]  /*0730*/  @!P1 IADD3 R9, PT, PT, R9, -R11, RZ ;  /* 0x8000000b09099210 */ /* 0x000fe20007ffe0ff */
[----:B------:R-:W-:Y:S01]  /*0740*/  @!P2 IMAD.IADD R14, R14, 0x1, -R11 ;  /* 0x000000010e0ea824 */ /* 0x000fe200078e0a0b */
[----:B------:R-:W-:Y:S01]  /*0750*/  SEL R12, R13, R12, !P0 ;  /* 0x0000000c0d0c7207 */ /* 0x000fe20004000000 */
[----:B------:R-:W-:Y:S01]  /*0760*/  @!P4 IMAD.MOV R8, RZ, RZ, -R8 ;  /* 0x000000ffff08c224 */ /* 0x000fe200078e0a08 */
[----:B------:R-:W-:Y:S01]  /*0770*/  @!P5 IADD3 R9, PT, PT, -R9, RZ, RZ ;  /* 0x000000ff0909d210 */ /* 0x000fe20007ffe1ff */
[----:B------:R-:W-:Y:S02]  /*0780*/  IMAD R11, R23, R22, R22 ;  /* 0x00000016170b7224 */ /* 0x000fe400078e0216 */
[----:B------:R-:W-:Y:S01]  /*0790*/  @!P6 IMAD.MOV R14, RZ, RZ, -R14 ;  /* 0x000000ffff0ee224 */ /* 0x000fe200078e0a0e */
[----:B------:R-:W-:Y:S01]  /*07a0*/  SEL R8, R13, R8, !P0 ;  /* 0x000000080d087207 */ /* 0x000fe20004000000 */
[----:B------:R-:W-:Y:S01]  /*07b0*/  IMAD.IADD R25, R11, 0x1, R22 ;  /* 0x000000010b197824 */ /* 0x000fe200078e0216 */
[----:B------:R-:W-:Y:S01]  /*07c0*/  SEL R10, R13, R9, !P0 ;  /* 0x000000090d0a7207 */ /* 0x000fe20004000000 */
[----:B------:R-:W-:Y:S01]  /*07d0*/  IMAD R9, R23, R22, R12 ;  /* 0x0000001617097224 */ /* 0x000fe200078e020c */
[----:B------:R-:W-:Y:S01]  /*07e0*/  SEL R15, R13, R14, !P0 ;  /* 0x0000000e0d0f7207 */ /* 0x000fe20004000000 */
[----:B------:R-:W-:Y:S01]  /*07f0*/  IMAD.IADD R11, R11, 0x1, R8 ;  /* 0x000000010b0b7824 */ /* 0x000fe200078e0208 */
[----:B------:R-:W-:Y:S01]  /*0800*/  IADD3 R13, PT, PT, R25, R10, RZ ;  /* 0x0000000a190d7210 */ /* 0x000fe20007ffe0ff */
[----:B------:R-:W-:Y:S01]  /*0810*/  IMAD.WIDE R8, R9, 0x4, R6 ;  /* 0x0000000409087825 */ /* 0x000fe200078e0206 */
[----:B------:R-:W-:-:S03]  /*0820*/  IADD3 R15, PT, PT, R15, R22, R25 ;  /* 0x000000160f0f7210 */ /* 0x000fc60007ffe019 */
[--C-:B------:R-:W-:Y:S01]  /*0830*/  IMAD.WIDE R10, R11, 0x4, R6.reuse ;  /* 0x000000040b0a7825 */ /* 0x100fe200078e0206 */
[----:B-----5:R0:W-:Y:S03]  /*0840*/  STG.E desc[UR8][R8.64], R21 ;  /* 0x0000001508007986 */ /* 0x0201e6000c101908 */
[--C-:B------:R-:W-:Y:S01]  /*0850*/  IMAD.WIDE R12, R13, 0x4, R6.reuse ;  /* 0x000000040d0c7825 */ /* 0x100fe200078e0206 */
[----:B------:R0:W-:Y:S03]  /*0860*/  STG.E desc[UR8][R10.64], R21 ;  /* 0x000000150a007986 */ /* 0x0001e6000c101908 */
[----:B------:R-:W-:Y:S01]  /*0870*/  IMAD.WIDE R14, R15, 0x4, R6 ;  /* 0x000000040f0e7825 */ /* 0x000fe200078e0206 */
[----:B------:R0:W-:Y:S03]  /*0880*/  STG.E desc[UR8][R12.64], R21 ;  /* 0x000000150c007986 */ /* 0x0001e6000c101908 */
[----:B------:R-:W-:Y:S01]  /*0890*/  VIADD R23, R23, 0x4 ;  /* 0x0000000417177836 */ /* 0x000fe20000000000 */
[----:B------:R0:W-:Y:S04]  /*08a0*/  STG.E desc[UR8][R14.64], R21 ;  /* 0x000000150e007986 */ /* 0x0001e8000c101908 */
[----:B------:R-:W-:-:S13]  /*08b0*/  ISETP.NE.AND P0, PT, R23, UR4, PT ;  /* 0x0000000417007c0c */ /* 0x000fda000bf05270 */
[----:B0-----:R-:W-:Y:S05]  /*08c0*/  @P0 BRA `(.L_x_6) ;  /* 0xfffffff800cc0947 */ /* 0x001fea000383ffff */
[----:B------:R-:W-:-:S07]  /*08d0*/  IMAD.U32 R9, RZ, RZ, UR4 ;  /* 0x00000004ff097e24 */ /* 0x000fce000f8e00ff */
.L_x_5:
[----:B------:R-:W-:-:S09]  /*08e0*/  UISETP.NE.AND UP0, UPT, UR7, URZ, UPT ;  /* 0x000000ff0700728c */ /* 0x000fd2000bf05270 */
[----:B------:R-:W-:Y:S05]  /*08f0*/  BRA.U !UP0, `(.L_x_7) ;  /* 0x00000005082c7547 */ /* 0x000fea000b800000 */
[----:B------:R-:W-:Y:S01]  /*0900*/  UISETP.NE.AND UP0, UPT, UR7, 0x1, UPT ;  /* 0x000000010700788c */ /* 0x000fe2000bf05270 */
[----:B------:R-:W-:-:S08]  /*0910*/  LOP3.LUT P0, RZ, R22, 0x1, RZ, 0xc0, !PT ;  /* 0x0000000116ff7812 */ /* 0x000fd0000780c0ff */
[----:B------:R-:W-:Y:S05]  /*0920*/  BRA.U !UP0, `(.L_x_8) ;  /* 0x0000000108b47547 */ /* 0x000fea000b800000 */
[----:B------:R-:W-:Y:S01]  /*0930*/  IABS R8, R22 ;  /* 0x0000001600087213 */ /* 0x000fe20000000000 */
[----:B------:R-:W-:-:S03]  /*0940*/  IMAD.IADD R10, R20, 0x1, R9 ;  /* 0x00000001140a7824 */ /* 0x000fc600078e0209 */
[----:B------:R-:W0:Y:S01]  /*0950*/  I2F.RP R11, R8 ;  /* 0x00000008000b7306 */ /* 0x000e220000209400 */
[----:B------:R-:W-:-:S05]  /*0960*/  VIADD R12, R10, 0x1 ;  /* 0x000000010a0c7836 */ /* 0x000fca0000000000 */
[----:B------:R-:W-:Y:S02]  /*0970*/  IABS R15, R12 ;  /* 0x0000000c000f7213 */ /* 0x000fe40000000000 */
[----:B------:R-:W-:Y:S01]  /*0980*/  ISETP.GE.AND P4, PT, R12, RZ, PT ;  /* 0x000000ff0c00720c */ /* 0x000fe20003f86270 */
[----:B0-----:R-:W0:Y:S02]  /*0990*/  MUFU.RCP R11, R11 ;  /* 0x0000000b000b7308 */ /* 0x001e240000001000 */
[----:B0-----:R-:W-:Y:S01]  /*09a0*/  VIADD R6, R11, 0xffffffe ;  /* 0x0ffffffe0b067836 */ /* 0x001fe20000000000 */
[----:B------:R-:W-:-:S05]  /*09b0*/  IABS R11, R10 ;  /* 0x0000000a000b7213 */ /* 0x000fca0000000000 */
[----:B------:R0:W1:Y:S02]  /*09c0*/  F2I.FTZ.U32.TRUNC.NTZ R7, R6 ;  /* 0x0000000600077305 */ /* 0x000064000021f000 */
[----:B0-----:R-:W-:Y:S01]  /*09d0*/  IMAD.MOV.U32 R6, RZ, RZ, RZ ;  /* 0x000000ffff067224 */ /* 0x001fe200078e00ff */
[----:B-1----:R-:W-:-:S05]  /*09e0*/  IADD3 R13, PT, PT, RZ, -R7, RZ ;  /* 0x80000007ff0d7210 */ /* 0x002fca0007ffe0ff */
[----:B------:R-:W-:-:S04]  /*09f0*/  IMAD R13, R13, R8, RZ ;  /* 0x000000080d0d7224 */ /* 0x000fc800078e02ff */
[----:B------:R-:W-:Y:S01]  /*0a00*/  IMAD.HI.U32 R14, R7, R13, R6 ;  /* 0x0000000d070e7227 */ /* 0x000fe200078e0006 */
[----:B------:R-:W-:-:S05]  /*0a10*/  MOV R13, R15 ;  /* 0x0000000f000d7202 */ /* 0x000fca0000000f00 */
[----:B------:R-:W-:-:S04]  /*0a20*/  IMAD.HI.U32 R6, R14, R11, RZ ;  /* 0x0000000b0e067227 */ /* 0x000fc800078e00ff */
[----:B------:R-:W-:-:S04]  /*0a30*/  IMAD.HI.U32 R7, R14, R13, RZ ;  /* 0x0000000d0e077227 */ /* 0x000fc800078e00ff */
[----:B------:R-:W-:Y:S02]  /*0a40*/  IMAD.MOV R6, RZ, RZ, -R6 ;  /* 0x000000ffff067224 */ /* 0x000fe400078e0a06 */
[----:B------:R-:W-:Y:S02]  /*0a50*/  IMAD.MOV R7, RZ, RZ, -R7 ;  /* 0x000000ffff077224 */ /* 0x000fe400078e0a07 */
[C---:B------:R-:W-:Y:S02]  /*0a60*/  IMAD R11, R8.reuse, R6, R11 ;  /* 0x00000006080b7224 */ /* 0x040fe400078e020b */
[C---:B------:R-:W-:Y:S02]  /*0a70*/  IMAD R13, R8.reuse, R7, R13 ;  /* 0x00000007080d7224 */ /* 0x040fe400078e020d */
[----:B------:R-:W0:Y:S01]  /*0a80*/  LDC.64 R6, c[0x0][0x398] ;  /* 0x0000e600ff067b82 */ /* 0x000e220000000a00 */
[C---:B------:R-:W-:Y:S02]  /*0a90*/  ISETP.GT.U32.AND P1, PT, R8.reuse, R11, PT ;  /* 0x0000000b0800720c */ /* 0x040fe40003f24070 */
[----:B------:R-:W-:-:S11]  /*0aa0*/  ISETP.GT.U32.AND P2, PT, R8, R13, PT ;  /* 0x0000000d0800720c */ /* 0x000fd60003f44070 */
[----:B------:R-:W-:Y:S02]  /*0ab0*/  @!P1 IMAD.IADD R11, R11, 0x1, -R8 ;  /* 0x000000010b0b9824 */ /* 0x000fe400078e0a08 */
[----:B------:R-:W-:Y:S02]  /*0ac0*/  @!P2 IADD3 R13, PT, PT, R13, -R8, RZ ;  /* 0x800000080d0da210 */ /* 0x000fe40007ffe0ff */
[----:B------:R-:W-:Y:S02]  /*0ad0*/  ISETP.GE.AND P2, PT, R10, RZ, PT ;  /* 0x000000ff0a00720c */ /* 0x000fe40003f46270 */
[C---:B------:R-:W-:Y:S02]  /*0ae0*/  ISETP.GT.U32.AND P1, PT, R8.reuse, R11, PT ;  /* 0x0000000b0800720c */ /* 0x040fe40003f24070 */
[----:B------:R-:W-:Y:S02]  /*0af0*/  ISETP.GT.U32.AND P3, PT, R8, R13, PT ;  /* 0x0000000d0800720c */ /* 0x000fe40003f64070 */
[----:B------:R-:W-:-:S09]  /*0b00*/  LOP3.LUT R10, RZ, R22, RZ, 0x33, !PT ;  /* 0x00000016ff0a7212 */ /* 0x000fd200078e33ff */
[--C-:B------:R-:W-:Y:S01]  /*0b10*/  @!P1 IMAD.IADD R11, R11, 0x1, -R8.reuse ;  /* 0x000000010b0b9824 */ /* 0x100fe200078e0a08 */
[----:B------:R-:W-:Y:S01]  /*0b20*/  ISETP.NE.AND P1, PT, R22, RZ, PT ;  /* 0x000000ff1600720c */ /* 0x000fe20003f25270 */
[----:B------:R-:W-:Y:S02]  /*0b30*/  @!P3 IMAD.IADD R13, R13, 0x1, -R8 ;  /* 0x000000010d0db824 */ /* 0x000fe400078e0a08 */
[----:B------:R-:W-:Y:S02]  /*0b40*/  @!P2 IMAD.MOV R11, RZ, RZ, -R11 ;  /* 0x000000ffff0ba224 */ /* 0x000fe400078e0a0b */
[----:B------:R-:W-:Y:S01]  /*0b50*/  IMAD R8, R9, R22, R22 ;  /* 0x0000001609087224 */ /* 0x000fe200078e0216 */
[----:B------:R-:W-:Y:S02]  /*0b60*/  @!P4 IADD3 R13, PT, PT, -R13, RZ, RZ ;  /* 0x000000ff0d0dc210 */ /* 0x000fe40007ffe1ff */
[C---:B------:R-:W-:Y:S02]  /*0b70*/  SEL R11, R10.reuse, R11, !P1 ;  /* 0x0000000b0a0b7207 */ /* 0x040fe40004800000 */
[----:B------:R-:W-:-:S03]  /*0b80*/  SEL R13, R10, R13, !P1 ;  /* 0x0000000d0a0d7207 */ /* 0x000fc60004800000 */
[----:B------:R-:W-:Y:S02]  /*0b90*/  IMAD R11, R9, R22, R11 ;  /* 0x00000016090b7224 */ /* 0x000fe400078e020b */
[----:B------:R-:W-:Y:S02]  /*0ba0*/  IMAD.IADD R13, R8, 0x1, R13 ;  /* 0x00000001080d7824 */ /* 0x000fe400078e020d */
[----:B0-----:R-:W-:-:S04]  /*0bb0*/  IMAD.WIDE R10, R11, 0x4, R6 ;  /* 0x000000040b0a7825 */ /* 0x001fc800078e0206 */
[----:B------:R-:W-:Y:S01]  /*0bc0*/  IMAD.WIDE R6, R13, 0x4, R6 ;  /* 0x000000040d067825 */ /* 0x000fe200078e0206 */
[----:B-----5:R0:W-:Y:S03]  /*0bd0*/  STG.E desc[UR8][R10.64], R21 ;  /* 0x000000150a007986 */ /* 0x0201e6000c101908 */
[----:B------:R-:W-:Y:S01]  /*0be0*/  VIADD R9, R9, 0x2 ;  /* 0x0000000209097836 */ /* 0x000fe20000000000 */
[----:B------:R0:W-:Y:S06]  /*0bf0*/  STG.E desc[UR8][R6.64], R21 ;  /* 0x0000001506007986 */ /* 0x0001ec000c101908 */
.L_x_8:
[----:B------:R-:W-:Y:S05]  /*0c00*/  @!P0 BRA `(.L_x_7) ;  /* 0x0000000000688947 */ /* 0x000fea0003800000 */
[----:B0-----:R-:W-:Y:S01]  /*0c10*/  IABS R11, R22 ;  /* 0x00000016000b7213 */ /* 0x001fe20000000000 */
[----:B------:R-:W-:Y:S01]  /*0c20*/  IMAD.IADD R20, R20, 0x1, R9 ;  /* 0x0000000114147824 */ /* 0x000fe200078e0209 */
[----:B------:R-:W-:Y:S02]  /*0c30*/  ISETP.NE.AND P2, PT, R22, RZ, PT ;  /* 0x000000ff1600720c */ /* 0x000fe40003f45270 */
[----:B------:R-:W0:Y:S02]  /*0c40*/  I2F.RP R10, R11 ;  /* 0x0000000b000a7306 */ /* 0x000e240000209400 */
[----:B------:R-:W-:Y:S02]  /*0c50*/  IABS R8, R20 ;  /* 0x0000001400087213 */ /* 0x000fe40000000000 */
[----:B------:R-:W-:-:S04]  /*0c60*/  ISETP.GE.AND P1, PT, R20, RZ, PT ;  /* 0x000000ff1400720c */ /* 0x000fc80003f26270 */
[----:B0-----:R-:W0:Y:S02]  /*0c70*/  MUFU.RCP R10, R10 ;  /* 0x0000000a000a7308 */ /* 0x001e240000001000 */
[----:B0-----:R-:W-:-:S06]  /*0c80*/  VIADD R12, R10, 0xffffffe ;  /* 0x0ffffffe0a0c7836 */ /* 0x001fcc0000000000 */
[----:B------:R-:W0:Y:S02]  /*0c90*/  F2I.FTZ.U32.TRUNC.NTZ R7, R12 ;  /* 0x0000000c00077305 */ /* 0x000e24000021f000 */
[----:B0-----:R-:W-:-:S05]  /*0ca0*/  IADD3 R6, PT, PT, RZ, -R7, RZ ;  /* 0x80000007ff067210 */ /* 0x001fca0007ffe0ff */
[----:B------:R-:W-:Y:S02]  /*0cb0*/  IMAD R13, R6, R11, RZ ;  /* 0x0000000b060d7224 */ /* 0x000fe400078e02ff */
[----:B------:R-:W-:-:S04]  /*0cc0*/  IMAD.MOV.U32 R6, RZ, RZ, RZ ;  /* 0x000000ffff067224 */ /* 0x000fc800078e00ff */
[----:B------:R-:W-:-:S06]  /*0cd0*/  IMAD.HI.U32 R13, R7, R13, R6 ;  /* 0x0000000d070d7227 */ /* 0x000fcc00078e0006 */
[----:B------:R-:W-:-:S04]  /*0ce0*/  IMAD.HI.U32 R6, R13, R8, RZ ;  /* 0x000000080d067227 */ /* 0x000fc800078e00ff */
[----:B------:R-:W-:-:S04]  /*0cf0*/  IMAD.MOV R7, RZ, RZ, -R6 ;  /* 0x000000ffff077224 */ /* 0x000fc800078e0a06 */
[C---:B------:R-:W-:Y:S02]  /*0d00*/  IMAD R8, R11.reuse, R7, R8 ;  /* 0x000000070b087224 */ /* 0x040fe400078e0208 */
[----:B------:R-:W0:Y:S03]  /*0d10*/  LDC.64 R6, c[0x0][0x398] ;  /* 0x0000e600ff067b82 */ /* 0x000e260000000a00 */
[----:B------:R-:W-:-:S13]  /*0d20*/  ISETP.GT.U32.AND P0, PT, R11, R8, PT ;  /* 0x000000080b00720c */ /* 0x000fda0003f04070 */
[----:B------:R-:W-:-:S04]  /*0d30*/  @!P0 IADD3 R8, PT, PT, R8, -R11, RZ ;  /* 0x8000000b08088210 */ /* 0x000fc80007ffe0ff */
[----:B------:R-:W-:-:S13]  /*0d40*/  ISETP.GT.U32.AND P0, PT, R11, R8, PT ;  /* 0x000000080b00720c */ /* 0x000fda0003f04070 */
[----:B------:R-:W-:-:S04]  /*0d50*/  @!P0 IMAD.IADD R8, R8, 0x1, -R11 ;  /* 0x0000000108088824 */ /* 0x000fc800078e0a0b */
[----:B------:R-:W-:Y:S01]  /*0d60*/  @!P1 IMAD.MOV R8, RZ, RZ, -R8 ;  /* 0x000000ffff089224 */ /* 0x000fe200078e0a08 */
[----:B------:R-:W-:-:S05]  /*0d70*/  @!P2 LOP3.LUT R8, RZ, R22, RZ, 0x33, !PT ;  /* 0x00000016ff08a212 */ /* 0x000fca00078e33ff */
[----:B------:R-:W-:-:S04]  /*0d80*/  IMAD R9, R9, R22, R8 ;  /* 0x0000001609097224 */ /* 0x000fc800078e0208 */
[----:B0-----:R-:W-:-:S05]  /*0d90*/  IMAD.WIDE R6, R9, 0x4, R6 ;  /* 0x0000000409067825 */ /* 0x001fca00078e0206 */
[----:B-----5:R1:W-:Y:S02]  /*0da0*/  STG.E desc[UR8][R6.64], R21 ;  /* 0x0000001506007986 */ /* 0x0203e4000c101908 */
.L_x_7:
[----:B01----:R-:W-:-:S05]  /*0db0*/  IMAD.WIDE R6, R19, 0x4, R2 ;  /* 0x0000000413067825 */ /* 0x003fca00078e0202 */
[----:B-----5:R0:W-:Y:S02]  /*0dc0*/  STG.E desc[UR8][R6.64], R21 ;  /* 0x0000001506007986 */ /* 0x0201e4000c101908 */
.L_x_4:
[----:B------:R-:W-:Y:S05]  /*0dd0*/  BSYNC.RECONVERGENT B0 ;  /* 0x0000000000007941 */ /* 0x000fea0003800200 */
.L_x_3:
[----:B------:R-:W1:Y:S01]  /*0de0*/  LDCU UR5, c[0x0][0x388] ;  /* 0x00007100ff0577ac */ /* 0x000e620008000800 */
[----:B------:R-:W-:-:S05]  /*0df0*/  VIADD R18, R18, 0x1 ;  /* 0x0000000112127836 */ /* 0x000fca0000000000 */
[----:B-1----:R-:W-:-:S13]  /*0e00*/  ISETP.NE.AND P0, PT, R18, UR5, PT ;  /* 0x0000000512007c0c */ /* 0x002fda000bf05270 */
[----:B------:R-:W-:Y:S05]  /*0e10*/  @!P0 EXIT ;  /* 0x000000000000894d */ /* 0x000fea0003800000 */
[----:B------:R-:W-:Y:S05]  /*0e20*/  BRA `(.L_x_9) ;  /* 0xfffffff400047947 */ /* 0x000fea000383ffff */
.L_x_2:
[----:B------:R-:W-:Y:S01]  /*0e30*/  HFMA2 R18, -RZ, RZ, 0, 0 ;  /* 0x00000000ff127431 */ /* 0x000fe200000001ff */
[----:B------:R-:W-:Y:S02]  /*0e40*/  ULOP3.LUT UR7, UR5, 0x3, URZ, 0xc0, !UPT ;  /* 0x0000000305077892 */ /* 0x000fe4000f8ec0ff */
[----:B------:R-:W-:Y:S02]  /*0e50*/  ULOP3.LUT UR5, UR5, 0x7ffffffc, URZ, 0xc0, !UPT ;  /* 0x7ffffffc05057892 */ /* 0x000fe4000f8ec0ff */
[----:B------:R-:W-:-:S11]  /*0e60*/  UISETP.GE.U32.AND UP0, UPT, UR6, 0x3, UPT ;  /* 0x000000030600788c */ /* 0x000fd6000bf06070 */
.L_x_16:
[----:B-1----:R-:W-:Y:S01]  /*0e70*/  IMAD R19, R18, 0x80, R5 ;  /* 0x0000008012137824 */ /* 0x002fe200078e0205 */
[----:B------:R-:W-:Y:S04]  /*0e80*/  BSSY.RECONVERGENT B0, `(.L_x_10) ;  /* 0x00000b6000007945 */ /* 0x000fe80003800200 */
[----:B------:R-:W-:-:S13]  /*0e90*/  ISETP.GE.AND P0, PT, R19, R4, PT ;  /* 0x000000041300720c */ /* 0x000fda0003f06270 */
[----:B0-----:R-:W-:Y:S05]  /*0ea0*/  @P0 BRA `(.L_x_11) ;  /* 0x0000000800cc0947 */ /* 0x001fea0003800000 */
[----:B------:R-:W0:Y:S01]  /*0eb0*/  LDC.64 R6, c[0x0][0x390] ;  /* 0x0000e400ff067b82 */ /* 0x000e220000000a00 */
[----:B------:R-:W-:-:S04]  /*0ec0*/  IMAD.IADD R20, R0, 0x1, R19 ;  /* 0x0000000100147824 */ /* 0x000fc800078e0213 */
[----:B0-----:R-:W-:-:S05]  /*0ed0*/  IMAD.WIDE R6, R20, 0x4, R6 ;  /* 0x0000000414067825 */ /* 0x001fca00078e0206 */
[----:B------:R0:W5:Y:S01]  /*0ee0*/  LDG.E R21, desc[UR8][R6.64] ;  /* 0x0000000806157981 */ /* 0x000162000c1e1900 */
[----:B------:R-:W-:Y:S01]  /*0ef0*/  UMOV UR4, URZ ;  /* 0x000000ff00047c82 */ /* 0x000fe20008000000 */
[----:B------:R-:W-:Y:S05]  /*0f00*/  BRA.U !UP0, `(.L_x_12) ;  /* 0x00000005086c7547 */ /* 0x000fea000b800000 */
[----:B0-----:R-:W0:Y:S01]  /*0f10*/  LDC R6, c[0x0][0x3a0] ;  /* 0x0000e800ff067b82 */ /* 0x001e220000000800 */
[----:B------:R-:W-:-:S07]  /*0f20*/  UMOV UR4, URZ ;  /* 0x000000ff00047c82 */ /* 0x000fce0008000000 */
[----:B------:R-:W1:Y:S01]  /*0f30*/  LDC R22, c[0x0][0x3a0] ;  /* 0x0000e800ff167b82 */ /* 0x000e620000000800 */
[----:B0-----:R-:W-:-:S07]  /*0f40*/  IABS R16, R6 ;  /* 0x0000000600107213 */ /* 0x001fce0000000000 */
[----:B------:R-:W0:Y:S01]  /*0f50*/  LDC.64 R6, c[0x0][0x398] ;  /* 0x0000e600ff067b82 */ /* 0x000e220000000a00 */
[----:B------:R-:W2:Y:S08]  /*0f60*/  I2F.RP R10, R16 ;  /* 0x00000010000a7306 */ /* 0x000eb00000209400 */
[----:B--2---:R-:W2:Y:S02]  /*0f70*/  MUFU.RCP R10, R10 ;  /* 0x0000000a000a7308 */ /* 0x004ea40000001000 */
[----:B--2---:R-:W-:-:S06]  /*0f80*/  VIADD R8, R10, 0xffffffe ;  /* 0x0ffffffe0a087836 */ /* 0x004fcc0000000000 */
[----:B------:R2:W3:Y:S02]  /*0f90*/  F2I.FTZ.U32.TRUNC.NTZ R9, R8 ;  /* 0x0000000800097305 */ /* 0x0004e4000021f000 */
[----:B--2---:R-:W-:Y:S01]  /*0fa0*/  IMAD.MOV.U32 R8, RZ, RZ, RZ ;  /* 0x000000ffff087224 */ /* 0x004fe200078e00ff */
[----:B---3--:R-:W-:-:S05]  /*0fb0*/  IADD3 R17, PT, PT, RZ, -R9, RZ ;  /* 0x80000009ff117210 */ /* 0x008fca0007ffe0ff */
[----:B------:R-:W-:-:S04]  /*0fc0*/  IMAD R17, R17, R16, RZ ;  /* 0x0000001011117224 */ /* 0x000fc800078e02ff */
[----:B01----:R-:W-:-:S07]  /*0fd0*/  IMAD.HI.U32 R17, R9, R17, R8 ;  /* 0x0000001109117227 */ /* 0x003fce00078e0008 */
.L_x_13:
[----:B0-----:R-:W-:Y:S01]  /*0fe0*/  IABS R10, R22 ;  /* 0x00000016000a7213 */ /* 0x001fe20000000000 */
[----:B------:R-:W-:-:S03]  /*0ff0*/  VIADD R11, R20, UR4 ;  /* 0x00000004140b7c36 */ /* 0x000fc60008000000 */
[----:B------:R-:W0:Y:S01]  /*1000*/  I2F.RP R12, R10 ;  /* 0x0000000a000c7306 */ /* 0x000e220000209400 */
[C---:B------:R-:W-:Y:S01]  /*1010*/  VIADD R15, R11.reuse, 0x1 ;  /* 0x000000010b0f7836 */ /* 0x040fe20000000000 */
[----:B------:R-:W-:Y:S01]  /*1020*/  IABS R13, R11 ;  /* 0x0000000b000d7213 */ /* 0x000fe20000000000 */
[----:B------:R-:W-:-:S03]  /*1030*/  VIADD R14, R11, 0x2 ;  /* 0x000000020b0e7836 */ /* 0x000fc60000000000 */
[----:B------:R-:W-:Y:S01]  /*1040*/  IABS R23, R15 ;  /* 0x0000000f00177213 */ /* 0x000fe20000000000 */
[----:B------:R-:W-:-:S05]  /*1050*/  IMAD.HI.U32 R17, R17, R13, RZ ;  /* 0x0000000d11117227 */ /* 0x000fca00078e00ff */
[----:B------:R-:W-:Y:S01]  /*1060*/  IADD3 R17, PT, PT, -R17, RZ, RZ ;  /* 0x000000ff11117210 */ /* 0x000fe20007ffe1ff */
[----:B0-----:R-:W0:Y:S04]  /*1070*/  MUFU.RCP R12, R12 ;  /* 0x0000000c000c7308 */ /* 0x001e280000001000 */
[----:B------:R-:W-:-:S05]  /*1080*/  IMAD R13, R10, R17, R13 ;  /* 0x000000110a0d7224 */ /* 0x000fca00078e020d */
[----:B------:R-:W-:Y:S01]  /*1090*/  ISETP.GT.U32.AND P0, PT, R16, R13, PT ;  /* 0x0000000d1000720c */ /* 0x000fe20003f04070 */
[----:B0-----:R-:W-:Y:S01]  /*10a0*/  VIADD R8, R12, 0xffffffe ;  /* 0x0ffffffe0c087836 */ /* 0x001fe20000000000 */
[----:B------:R-:W-:-:S11]  /*10b0*/  IADD3 R12, PT, PT, R11, 0x3, RZ ;  /* 0x000000030b0c7810 */ /* 0x000fd60007ffe0ff */
[----:B------:R-:W-:Y:S01]  /*10c0*/  @!P0 IMAD.IADD R13, R13, 0x1, -R10 ;  /* 0x000000010d0d8824 */ /* 0x000fe200078e0a0a */
[----:B------:R0:W1:Y:S04]  /*10d0*/  F2I.FTZ.U32.TRUNC.NTZ R9, R8 ;  /* 0x0000000800097305 */ /* 0x000068000021f000 */
[----:B------:R-:W-:Y:S01]  /*10e0*/  ISETP.GT.U32.AND P6, PT, R16, R13, PT ;  /* 0x0000000d1000720c */ /* 0x000fe20003fc4070 */
[----:B0-----:R-:W-:Y:S02]  /*10f0*/  IMAD.MOV.U32 R8, RZ, RZ, RZ ;  /* 0x000000ffff087224 */ /* 0x001fe400078e00ff */
[----:B-1----:R-:W-:-:S10]  /*1100*/  IMAD.MOV R17, RZ, RZ, -R9 ;  /* 0x000000ffff117224 */ /* 0x002fd400078e0a09 */
[----:B------:R-:W-:Y:S01]  /*1110*/  @!P6 IMAD.IADD R13, R13, 0x1, -R10 ;  /* 0x000000010d0de824 */ /* 0x000fe200078e0a0a */
[----:B------:R-:W-:Y:S01]  /*1120*/  ISETP.GE.AND P6, PT, R12, RZ, PT ;  /* 0x000000ff0c00720c */ /* 0x000fe20003fc6270 */
[----:B------:R-:W-:-:S04]  /*1130*/  IMAD R17, R17, R10, RZ ;  /* 0x0000000a11117224 */ /* 0x000fc800078e02ff */
[----:B------:R-:W-:Y:S01]  /*1140*/  IMAD.HI.U32 R17, R9, R17, R8 ;  /* 0x0000001109117227 */ /* 0x000fe200078e0008 */
[----:B------:R-:W-:Y:S02]  /*1150*/  IABS R9, R14 ;  /* 0x0000000e00097213 */ /* 0x000fe40000000000 */
[----:B------:R-:W-:-:S03]  /*1160*/  IABS R8, R12 ;  /* 0x0000000c00087213 */ /* 0x000fc60000000000 */
[----:B------:R-:W-:-:S04]  /*1170*/  IMAD.HI.U32 R16, R17, R23, RZ ;  /* 0x0000001711107227 */ /* 0x000fc800078e00ff */
[----:B------:R-:W-:-:S04]  /*1180*/  IMAD.HI.U32 R24, R17, R9, RZ ;  /* 0x0000000911187227 */ /* 0x000fc800078e00ff */
[----:B------:R-:W-:Y:S01]  /*1190*/  IMAD.HI.U32 R25, R17, R8, RZ ;  /* 0x0000000811197227 */ /* 0x000fe200078e00ff */
[----:B------:R-:W-:-:S03]  /*11a0*/  IADD3 R24, PT, PT, -R24, RZ, RZ ;  /* 0x000000ff18187210 */ /* 0x000fc60007ffe1ff */
[----:B------:R-:W-:Y:S02]  /*11b0*/  IMAD.MOV R16, RZ, RZ, -R16 ;  /* 0x000000ffff107224 */ /* 0x000fe400078e0a10 */
[----:B------:R-:W-:Y:S02]  /*11c0*/  IMAD.MOV R25, RZ, RZ, -R25 ;  /* 0x000000ffff197224 */ /* 0x000fe400078e0a19 */
[C---:B------:R-:W-:Y:S02]  /*11d0*/  IMAD R23, R10.reuse, R16, R23 ;  /* 0x000000100a177224 */ /* 0x040fe400078e0217 */
[----:B------:R-:W-:Y:S02]  /*11e0*/  IMAD.MOV.U32 R16, RZ, RZ, R10 ;  /* 0x000000ffff107224 */ /* 0x000fe400078e000a */
[C---:B------:R-:W-:Y:S02]  /*11f0*/  IMAD R25, R10.reuse, R25, R8 ;  /* 0x000000190a197224 */ /* 0x040fe400078e0208 */
[----:B------:R-:W-:Y:S01]  /*1200*/  IMAD R9, R10, R24, R9 ;  /* 0x000000180a097224 */ /* 0x000fe200078e0209 */
[----:B------:R-:W-:-:S02]  /*1210*/  ISETP.GT.U32.AND P0, PT, R16, R23, PT ;  /* 0x000000171000720c */ /* 0x000fc40003f04070 */
[C---:B------:R-:W-:Y:S02]  /*1220*/  ISETP.GT.U32.AND P2, PT, R16.reuse, R25, PT ;  /* 0x000000191000720c */ /* 0x040fe40003f44070 */
[----:B------:R-:W-:-:S09]  /*1230*/  ISETP.GT.U32.AND P1, PT, R16, R9, PT ;  /* 0x000000091000720c */ /* 0x000fd20003f24070 */
[--C-:B------:R-:W-:Y:S01]  /*1240*/  @!P0 IMAD.IADD R23, R23, 0x1, -R10.reuse ;  /* 0x0000000117178824 */ /* 0x100fe200078e0a0a */
[----:B------:R-:W-:Y:S01]  /*1250*/  ISETP.GE.AND P0, PT, R11, RZ, PT ;  /* 0x000000ff0b00720c */ /* 0x000fe20003f06270 */
[----:B------:R-:W-:Y:S01]  /*1260*/  @!P2 IMAD.IADD R25, R25, 0x1, -R10 ;  /* 0x000000011919a824 */ /* 0x000fe200078e0a0a */
[----:B------:R-:W-:Y:S01]  /*1270*/  ISETP.GE.AND P2, PT, R15, RZ, PT ;  /* 0x000000ff0f00720c */ /* 0x000fe20003f46270 */
[--C-:B------:R-:W-:Y:S01]  /*1280*/  IMAD R11, R22, UR4, R22.reuse ;  /* 0x00000004160b7c24 */ /* 0x100fe2000f8e0216 */
[----:B------:R-:W-:Y:S02]  /*1290*/  @!P1 IADD3 R9, PT, PT, R9, -R10, RZ ;  /* 0x8000000a09099210 */ /* 0x000fe40007ffe0ff */
[C---:B------:R-:W-:Y:S01]  /*12a0*/  ISETP.GT.U32.AND P5, PT, R16.reuse, R23, PT ;  /* 0x000000171000720c */ /* 0x040fe20003fa4070 */
[----:B------:R-:W-:Y:S01]  /*12b0*/  IMAD.IADD R15, R11, 0x1, R22 ;  /* 0x000000010b0f7824 */ /* 0x000fe200078e0216 */
[C---:B------:R-:W-:Y:S02]  /*12c0*/  ISETP.GT.U32.AND P4, PT, R16.reuse, R9, PT ;  /* 0x000000091000720c */ /* 0x040fe40003f84070 */
[----:B------:R-:W-:-:S02]  /*12d0*/  ISETP.GT.U32.AND P3, PT, R16, R25, PT ;  /* 0x000000191000720c */ /* 0x000fc40003f64070 */
[----:B------:R-:W-:Y:S01]  /*12e0*/  ISETP.GE.AND P1, PT, R14, RZ, PT ;  /* 0x000000ff0e00720c */ /* 0x000fe20003f26270 */
[----:B------:R-:W-:-:S06]  /*12f0*/  @!P0 IMAD.MOV R13, RZ, RZ, -R13 ;  /* 0x000000ffff0d8224 */ /* 0x000fcc00078e0a0d */
[--C-:B------:R-:W-:Y:S02]  /*1300*/  @!P5 IMAD.IADD R23, R23, 0x1, -R10.reuse ;  /* 0x000000011717d824 */ /* 0x100fe400078e0a0a */
[----:B------:R-:W-:Y:S02]  /*1310*/  @!P4 IADD3 R9, PT, PT, R9, -R10, RZ ;  /* 0x8000000a0909c210 */ /* 0x000fe40007ffe0ff */
[----:B------:R-:W-:Y:S01]  /*1320*/  @!P3 IMAD.IADD R25, R25, 0x1, -R10 ;  /* 0x000000011919b824 */ /* 0x000fe200078e0a0a */
[----:B------:R-:W-:Y:S01]  /*1330*/  ISETP.NE.AND P3, PT, R22, RZ, PT ;  /* 0x000000ff1600720c */ /* 0x000fe20003f65270 */
[----:B------:R-:W-:Y:S01]  /*1340*/  @!P2 IMAD.MOV R23, RZ, RZ, -R23 ;  /* 0x000000ffff17a224 */ /* 0x000fe200078e0a17 */
[----:B------:R-:W-:Y:S01]  /*1350*/  LOP3.LUT R10, RZ, R22, RZ, 0x33, !PT ;  /* 0x00000016ff0a7212 */ /* 0x000fe200078e33ff */
[----:B------:R-:W-:Y:S01]  /*1360*/  @!P6 IMAD.MOV R25, RZ, RZ, -R25 ;  /* 0x000000ffff19e224 */ /* 0x000fe200078e0a19 */
[----:B------:R-:W-:Y:S02]  /*1370*/  @!P1 IADD3 R9, PT, PT, -R9, RZ, RZ ;  /* 0x000000ff09099210 */ /* 0x000fe40007ffe1ff */
[----:B------:R-:W-:-:S02]  /*1380*/  SEL R13, R10, R13, !P3 ;  /* 0x0000000d0a0d7207 */ /* 0x000fc40005800000 */
[C---:B------:R-:W-:Y:S02]  /*1390*/  SEL R23, R10.reuse, R23, !P3 ;  /* 0x000000170a177207 */ /* 0x040fe40005800000 */
[----:B------:R-:W-:Y:S01]  /*13a0*/  SEL R8, R10, R9, !P3 ;  /* 0x000000090a087207 */ /* 0x000fe20005800000 */
[----:B------:R-:W-:Y:S01]  /*13b0*/  IMAD R9, R22, UR4, R13 ;  /* 0x0000000416097c24 */ /* 0x000fe2000f8e020d */
[----:B------:R-:W-:Y:S01]  /*13c0*/  SEL R25, R10, R25, !P3 ;  /* 0x000000190a197207 */ /* 0x000fe20005800000 */
[----:B------:R-:W-:Y:S01]  /*13d0*/  IMAD.IADD R11, R11, 0x1, R23 ;  /* 0x000000010b0b7824 */ /* 0x000fe200078e0217 */
[----:B------:R-:W-:Y:S01]  /*13e0*/  IADD3 R13, PT, PT, R15, R8, RZ ;  /* 0x000000080f0d7210 */ /* 0x000fe20007ffe0ff */
[----:B------:R-:W-:Y:S01]  /*13f0*/  IMAD.WIDE R8, R9, 0x4, R6 ;  /* 0x0000000409087825 */ /* 0x000fe200078e0206 */
[----:B------:R-:W-:Y:S01]  /*1400*/  IADD3 R15, PT, PT, R25, R22, R15 ;  /* 0x00000016190f7210 */ /* 0x000fe20007ffe00f */
[----:B------:R-:W-:Y:S02]  /*1410*/  UIADD3 UR4, UPT, UPT, UR4, 0x4, URZ ;  /* 0x0000000404047890 */ /* 0x000fe4000fffe0ff */
[----:B------:R-:W-:Y:S01]  /*1420*/  IMAD.WIDE R10, R11, 0x4, R6 ;  /* 0x000000040b0a7825 */ /* 0x000fe200078e0206 */
[----:B-----5:R0:W-:Y:S01]  /*1430*/  STG.E desc[UR8][R8.64], R21 ;  /* 0x0000001508007986 */ /* 0x0201e2000c101908 */
[----:B------:R-:W-:-:S02]  /*1440*/  UISETP.NE.AND UP1, UPT, UR4, UR5, UPT ;  /* 0x000000050400728c */ /* 0x000fc4000bf25270 */
[--C-:B------:R-:W-:Y:S01]  /*1450*/  IMAD.WIDE R12, R13, 0x4, R6.reuse ;  /* 0x000000040d0c7825 */ /* 0x100fe200078e0206 */
[----:B------:R0:W-:Y:S03]  /*1460*/  STG.E desc[UR8][R10.64], R21 ;  /* 0x000000150a007986 */ /* 0x0001e6000c101908 */
[----:B------:R-:W-:Y:S01]  /*1470*/  IMAD.WIDE R14, R15, 0x4, R6 ;  /* 0x000000040f0e7825 */ /* 0x000fe200078e0206 */
[----:B------:R0:W-:Y:S04]  /*1480*/  STG.E desc[UR8][R12.64], R21 ;  /* 0x000000150c007986 */ /* 0x0001e8000c101908 */
[----:B------:R0:W-:Y:S01]  /*1490*/  STG.E desc[UR8][R14.64], R21 ;  /* 0x000000150e007986 */ /* 0x0001e2000c101908 */
[----:B------:R-:W-:Y:S05]  /*14a0*/  BRA.U UP1, `(.L_x_13) ;  /* 0xfffffff901cc7547 */ /* 0x000fea000b83ffff */
[----:B------:R-:W-:-:S05]  /*14b0*/  UMOV UR4, UR5 ;  /* 0x0000000500047c82 */ /* 0x000fca0008000000 */
.L_x_12:
[----:B------:R-:W-:-:S09]  /*14c0*/  UISETP.NE.AND UP1, UPT, UR7, URZ, UPT ;  /* 0x000000ff0700728c */ /* 0x000fd2000bf25270 */
[----:B------:R-:W-:Y:S05]  /*14d0*/  BRA.U !UP1, `(.L_x_14) ;  /* 0x0000000509387547 */ /* 0x000fea000b800000 */
[----:B0-----:R-:W0:Y:S01]  /*14e0*/  LDC R8, c[0x0][0x3a0] ;  /* 0x0000e800ff087b82 */ /* 0x001e220000000800 */
[----:B------:R-:W-:Y:S01]  /*14f0*/  UISETP.NE.AND UP1, UPT, UR7, 0x1, UPT ;  /* 0x000000010700788c */ /* 0x000fe2000bf25270 */
[----:B0-----:R-:W-:-:S08]  /*1500*/  LOP3.LUT P0, RZ, R8, 0x1, RZ, 0xc0, !PT ;  /* 0x0000000108ff7812 */ /* 0x001fd0000780c0ff */
[----:B------:R-:W-:Y:S05]  /*1510*/  BRA.U !UP1, `(.L_x_15) ;  /* 0x0000000109b87547 */ /* 0x000fea000b800000 */
[----:B------:R-:W0:Y:S01]  /*1520*/  LDC R9, c[0x0][0x3a0] ;  /* 0x0000e800ff097b82 */ /* 0x000e220000000800 */
[----:B------:R-:W-:-:S05]  /*1530*/  VIADD R11, R20, UR4 ;  /* 0x00000004140b7c36 */ /* 0x000fca0008000000 */
[----:B------:R-:W-:-:S04]  /*1540*/  IADD3 R12, PT, PT, R11, 0x1, RZ ;  /* 0x000000010b0c7810 */ /* 0x000fc80007ffe0ff */
[----:B------:R-:W-:Y:S02]  /*1550*/  IABS R16, R12 ;  /* 0x0000000c00107213 */ /* 0x000fe40000000000 */
[----:B------:R-:W-:Y:S02]  /*1560*/  ISETP.GE.AND P4, PT, R12, RZ, PT ;  /* 0x000000ff0c00720c */ /* 0x000fe40003f86270 */
[----:B0-----:R-:W-:Y:S01]  /*1570*/  IABS R10, R9 ;  /* 0x00000009000a7213 */ /* 0x001fe20000000000 */
[----:B------:R-:W-:-:S03]  /*1580*/  IMAD R12, R9, UR4, R9 ;  /* 0x00000004090c7c24 */ /* 0x000fc6000f8e0209 */
[----:B------:R-:W0:Y:S08]  /*1590*/  I2F.RP R13, R10 ;  /* 0x0000000a000d7306 */ /* 0x000e300000209400 */
[----:B0-----:R-:W0:Y:S02]  /*15a0*/  MUFU.RCP R13, R13 ;  /* 0x0000000d000d7308 */ /* 0x001e240000001000 */
[----:B0-----:R-:W-:Y:S01]  /*15b0*/  VIADD R6, R13, 0xffffffe ;  /* 0x0ffffffe0d067836 */ /* 0x001fe20000000000 */
[----:B------:R-:W-:-:S05]  /*15c0*/  IABS R13, R11 ;  /* 0x0000000b000d7213 */ /* 0x000fca0000000000 */
[----:B------:R0:W1:Y:S02]  /*15d0*/  F2I.FTZ.U32.TRUNC.NTZ R7, R6 ;  /* 0x0000000600077305 */ /* 0x000064000021f000 */
[----:B0-----:R-:W-:Y:S02]  /*15e0*/  IMAD.MOV.U32 R6, RZ, RZ, RZ ;  /* 0x000000ffff067224 */ /* 0x001fe400078e00ff */
[----:B-1----:R-:W-:-:S04]  /*15f0*/  IMAD.MOV R15, RZ, RZ, -R7 ;  /* 0x000000ffff0f7224 */ /* 0x002fc800078e0a07 */
[----:B------:R-:W-:-:S04]  /*1600*/  IMAD R15, R15, R10, RZ ;  /* 0x0000000a0f0f7224 */ /* 0x000fc800078e02ff */
[----:B------:R-:W-:-:S04]  /*1610*/  IMAD.HI.U32 R14, R7, R15, R6 ;  /* 0x0000000f070e7227 */ /* 0x000fc800078e0006 */
[----:B------:R-:W-:Y:S02]  /*1620*/  IMAD.MOV.U32 R15, RZ, RZ, R16 ;  /* 0x000000ffff0f7224 */ /* 0x000fe400078e0010 */
[----:B------:R-:W-:-:S04]  /*1630*/  IMAD.HI.U32 R6, R14, R13, RZ ;  /* 0x0000000d0e067227 */ /* 0x000fc800078e00ff */
[----:B------:R-:W-:Y:S01]  /*1640*/  IMAD.HI.U32 R7, R14, R15, RZ ;  /* 0x0000000f0e077227 */ /* 0x000fe200078e00ff */
[----:B------:R-:W-:-:S03]  /*1650*/  LOP3.LUT R14, RZ, R9, RZ, 0x33, !PT ;  /* 0x00000009ff0e7212 */ /* 0x000fc600078e33ff */
[----:B------:R-:W-:Y:S01]  /*1660*/  IMAD.MOV R6, RZ, RZ, -R6 ;  /* 0x000000ffff067224 */ /* 0x000fe200078e0a06 */
[----:B------:R-:W-:-:S03]  /*1670*/  IADD3 R7, PT, PT, -R7, RZ, RZ ;  /* 0x000000ff07077210 */ /* 0x000fc60007ffe1ff */
[C---:B------:R-:W-:Y:S02]  /*1680*/  IMAD R13, R10.reuse, R6, R13 ;  /* 0x000000060a0d7224 */ /* 0x040fe400078e020d */
[C---:B------:R-:W-:Y:S02]  /*1690*/  IMAD R15, R10.reuse, R7, R15 ;  /* 0x000000070a0f7224 */ /* 0x040fe400078e020f */
[----:B------:R-:W0:Y:S01]  /*16a0*/  LDC.64 R6, c[0x0][0x398] ;  /* 0x0000e600ff067b82 */ /* 0x000e220000000a00 */
[C---:B------:R-:W-:Y:S02]  /*16b0*/  ISETP.GT.U32.AND P1, PT, R10.reuse, R13, PT ;  /* 0x0000000d0a00720c */ /* 0x040fe40003f24070 */
[----:B------:R-:W-:-:S11]  /*16c0*/  ISETP.GT.U32.AND P2, PT, R10, R15, PT ;  /* 0x0000000f0a00720c */ /* 0x000fd60003f44070 */
[--C-:B------:R-:W-:Y:S02]  /*16d0*/  @!P1 IMAD.IADD R13, R13, 0x1, -R10.reuse ;  /* 0x000000010d0d9824 */ /* 0x100fe400078e0a0a */
[----:B------:R-:W-:Y:S01]  /*16e0*/  @!P2 IMAD.IADD R15, R15, 0x1, -R10 ;  /* 0x000000010f0fa824 */ /* 0x000fe200078e0a0a */
[----:B------:R-:W-:Y:S02]  /*16f0*/  ISETP.GE.AND P2, PT, R11, RZ, PT ;  /* 0x000000ff0b00720c */ /* 0x000fe40003f46270 */
[C---:B------:R-:W-:Y:S02]  /*1700*/  ISETP.GT.U32.AND P1, PT, R10.reuse, R13, PT ;  /* 0x0000000d0a00720c */ /* 0x040fe40003f24070 */
[----:B------:R-:W-:-:S11]  /*1710*/  ISETP.GT.U32.AND P3, PT, R10, R15, PT ;  /* 0x0000000f0a00720c */ /* 0x000fd60003f64070 */
[----:B------:R-:W-:Y:S01]  /*1720*/  @!P1 IMAD.IADD R13, R13, 0x1, -R10 ;  /* 0x000000010d0d9824 */ /* 0x000fe200078e0a0a */
[----:B------:R-:W-:Y:S02]  /*1730*/  ISETP.NE.AND P1, PT, R9, RZ, PT ;  /* 0x000000ff0900720c */ /* 0x000fe40003f25270 */
[----:B------:R-:W-:Y:S01]  /*1740*/  @!P3 IADD3 R15, PT, PT, R15, -R10, RZ ;  /* 0x8000000a0f0fb210 */ /* 0x000fe20007ffe0ff */
[----:B------:R-:W-:-:S04]  /*1750*/  @!P2 IMAD.MOV R13, RZ, RZ, -R13 ;  /* 0x000000ffff0da224 */ /* 0x000fc800078e0a0d */
[----:B------:R-:W-:Y:S01]  /*1760*/  @!P4 IMAD.MOV R15, RZ, RZ, -R15 ;  /* 0x000000ffff0fc224 */ /* 0x000fe200078e0a0f */
[----:B------:R-:W-:-:S04]  /*1770*/  SEL R10, R14, R13, !P1 ;  /* 0x0000000d0e0a7207 */ /* 0x000fc80004800000 */
[----:B------:R-:W-:Y:S01]  /*1780*/  SEL R15, R14, R15, !P1 ;  /* 0x0000000f0e0f7207 */ /* 0x000fe20004800000 */
[----:B------:R-:W-:Y:S01]  /*1790*/  IMAD R11, R9, UR4, R10 ;  /* 0x00000004090b7c24 */ /* 0x000fe2000f8e020a */
[----:B------:R-:W-:-:S03]  /*17a0*/  UIADD3 UR4, UPT, UPT, UR4, 0x2, URZ ;  /* 0x0000000204047890 */ /* 0x000fc6000fffe0ff */
[----:B------:R-:W-:Y:S02]  /*17b0*/  IMAD.IADD R15, R12, 0x1, R15 ;  /* 0x000000010c0f7824 */ /* 0x000fe400078e020f */
[----:B0-----:R-:W-:-:S04]  /*17c0*/  IMAD.WIDE R10, R11, 0x4, R6 ;  /* 0x000000040b0a7825 */ /* 0x001fc800078e0206 */
[----:B------:R-:W-:Y:S01]  /*17d0*/  IMAD.WIDE R6, R15, 0x4, R6 ;  /* 0x000000040f067825 */ /* 0x000fe200078e0206 */
[----:B-----5:R0:W-:Y:S04]  /*17e0*/  STG.E desc[UR8][R10.64], R21 ;  /* 0x000000150a007986 */ /* 0x0201e8000c101908 */
[----:B------:R0:W-:Y:S02]  /*17f0*/  STG.E desc[UR8][R6.64], R21 ;  /* 0x0000001506007986 */ /* 0x0001e4000c101908 */
.L_x_15:
[----:B------:R-:W-:Y:S05]  /*1800*/  @!P0 BRA `(.L_x_14) ;  /* 0x00000000006c8947 */ /* 0x000fea0003800000 */
[----:B0-----:R-:W-:Y:S01]  /*1810*/  IABS R10, R8 ;  /* 0x00000008000a7213 */ /* 0x001fe20000000000 */
[----:B------:R-:W-:Y:S01]  /*1820*/  VIADD R20, R20, UR4 ;  /* 0x0000000414147c36 */ /* 0x000fe20008000000 */
[----:B------:R-:W-:Y:S01]  /*1830*/  ISETP.NE.AND P2, PT, R8, RZ, PT ;  /* 0x000000ff0800720c */ /* 0x000fe20003f45270 */
[----:B------:R-:W-:Y:S01]  /*1840*/  IMAD.MOV.U32 R6, RZ, RZ, RZ ;  /* 0x000000ffff067224 */ /* 0x000fe200078e00ff */
[----:B------:R-:W0:Y:S02]  /*1850*/  I2F.RP R11, R10 ;  /* 0x0000000a000b7306 */ /* 0x000e240000209400 */
[----:B------:R-:W-:Y:S02]  /*1860*/  IABS R12, R20 ;  /* 0x00000014000c7213 */ /* 0x000fe40000000000 */
[----:B------:R-:W-:-:S04]  /*1870*/  ISETP.GE.AND P1, PT, R20, RZ, PT ;  /* 0x000000ff1400720c */ /* 0x000fc80003f26270 */
[----:B0-----:R-:W0:Y:S02]  /*1880*/  MUFU.RCP R11, R11 ;  /* 0x0000000b000b7308 */ /* 0x001e240000001000 */
[----:B0-----:R-:W-:-:S06]  /*1890*/  IADD3 R7, PT, PT, R11, 0xffffffe, RZ ;  /* 0x0ffffffe0b077810 */ /* 0x001fcc0007ffe0ff */
[----:B------:R-:W0:Y:S02]  /*18a0*/  F2I.FTZ.U32.TRUNC.NTZ R7, R7 ;  /* 0x0000000700077305 */ /* 0x000e24000021f000 */
[----:B0-----:R-:W-:-:S04]  /*18b0*/  IMAD.MOV R9, RZ, RZ, -R7 ;  /* 0x000000ffff097224 */ /* 0x001fc800078e0a07 */
[----:B------:R-:W-:-:S04]  /*18c0*/  IMAD R9, R9, R10, RZ ;  /* 0x0000000a09097224 */ /* 0x000fc800078e02ff */
[----:B------:R-:W-:Y:S01]  /*18d0*/  IMAD.HI.U32 R6, R7, R9, R6 ;  /* 0x0000000907067227 */ /* 0x000fe200078e0006 */
[----:B------:R-:W-:-:S05]  /*18e0*/  MOV R9, R12 ;  /* 0x0000000c00097202 */ /* 0x000fca0000000f00 */
[----:B------:R-:W-:-:S04]  /*18f0*/  IMAD.HI.U32 R6, R6, R9, RZ ;  /* 0x0000000906067227 */ /* 0x000fc800078e00ff */
[----:B------:R-:W-:-:S04]  /*1900*/  IMAD.MOV R6, RZ, RZ, -R6 ;  /* 0x000000ffff067224 */ /* 0x000fc800078e0a06 */
[C---:B------:R-:W-:Y:S02]  /*1910*/  IMAD R9, R10.reuse, R6, R9 ;  /* 0x000000060a097224 */ /* 0x040fe400078e0209 */
[----:B------:R-:W0:Y:S03]  /*1920*/  LDC.64 R6, c[0x0][0x398] ;  /* 0x0000e600ff067b82 */ /* 0x000e260000000a00 */
[----:B------:R-:W-:-:S13]  /*1930*/  ISETP.GT.U32.AND P0, PT, R10, R9, PT ;  /* 0x000000090a00720c */ /* 0x000fda0003f04070 */
[----:B------:R-:W-:-:S05]  /*1940*/  @!P0 IMAD.IADD R9, R9, 0x1, -R10 ;  /* 0x0000000109098824 */ /* 0x000fca00078e0a0a */
[----:B------:R-:W-:-:S13]  /*1950*/  ISETP.GT.U32.AND P0, PT, R10, R9, PT ;  /* 0x000000090a00720c */ /* 0x000fda0003f04070 */
[----:B------:R-:W-:-:S05]  /*1960*/  @!P0 IMAD.IADD R9, R9, 0x1, -R10 ;  /* 0x0000000109098824 */ /* 0x000fca00078e0a0a */
[----:B------:R-:W-:Y:S02]  /*1970*/  @!P1 IADD3 R9, PT, PT, -R9, RZ, RZ ;  /* 0x000000ff09099210 */ /* 0x000fe40007ffe1ff */
[----:B------:R-:W-:-:S05]  /*1980*/  @!P2 LOP3.LUT R9, RZ, R8, RZ, 0x33, !PT ;  /* 0x00000008ff09a212 */ /* 0x000fca00078e33ff */
[----:B------:R-:W-:-:S04]  /*1990*/  IMAD R9, R8, UR4, R9 ;  /* 0x0000000408097c24 */ /* 0x000fc8000f8e0209 */
[----:B0-----:R-:W-:-:S05]  /*19a0*/  IMAD.WIDE R6, R9, 0x4, R6 ;  /* 0x0000000409067825 */ /* 0x001fca00078e0206 */
[----:B-----5:R1:W-:Y:S02]  /*19b0*/  STG.E desc[UR8][R6.64], R21 ;  /* 0x0000001506007986 */ /* 0x0203e4000c101908 */
.L_x_14:
[----:B01----:R-:W-:-:S05]  /*19c0*/  IMAD.WIDE R6, R19, 0x4, R2 ;  /* 0x0000000413067825 */ /* 0x003fca00078e0202 */
[----:B-----5:R0:W-:Y:S02]  /*19d0*/  STG.E desc[UR8][R6.64], R21 ;  /* 0x0000001506007986 */ /* 0x0201e4000c101908 */
.L_x_11:
[----:B------:R-:W-:Y:S05]  /*19e0*/  BSYNC.RECONVERGENT B0 ;  /* 0x0000000000007941 */ /* 0x000fea0003800200 */
.L_x_10:
[----:B------:R-:W1:Y:S01]  /*19f0*/  LDCU UR4, c[0x0][0x388] ;  /* 0x00007100ff0477ac */ /* 0x000e620008000800 */
[----:B------:R-:W-:-:S05]  /*1a00*/  VIADD R18, R18, 0x1 ;  /* 0x0000000112127836 */ /* 0x000fca0000000000 */
[----:B-1----:R-:W-:-:S13]  /*1a10*/  ISETP.NE.AND P0, PT, R18, UR4, PT ;  /* 0x0000000412007c0c */ /* 0x002fda000bf05270 */
[----:B------:R-:W-:Y:S05]  /*1a20*/  @!P0 EXIT ;  /* 0x000000000000894d */ /* 0x000fea0003800000 */
[----:B------:R-:W-:Y:S05]  /*1a30*/  BRA `(.L_x_16) ;  /* 0xfffffff4000c7947 */ /* 0x000fea000383ffff */
.L_x_1:
[----:B------:R-:W-:-:S09]  /*1a40*/  UISETP.NE.AND UP0, UPT, UR4, URZ, UPT ;  /* 0x000000ff0400728c */ /* 0x000fd2000bf05270 */
[----:B------:R-:W-:Y:S05]  /*1a50*/  BRA.U UP0, `(.L_x_17) ;  /* 0x0000000500347547 */ /* 0x000fea000b800000 */
[C---:B------:R-:W-:Y:S01]  /*1a60*/  ISETP.GE.U32.AND P0, PT, R6.reuse, 0x4, PT ;  /* 0x000000040600780c */ /* 0x040fe20003f06070 */
[----:B------:R-:W-:Y:S01]  /*1a70*/  IMAD.MOV.U32 R10, RZ, RZ, RZ ;  /* 0x000000ffff0a7224 */ /* 0x000fe200078e00ff */
[----:B------:R-:W-:-:S11]  /*1a80*/  LOP3.LUT R20, R6, 0x3, RZ, 0xc0, !PT ;  /* 0x0000000306147812 */ /* 0x000fd600078ec0ff */
[----:B------:R-:W-:Y:S05]  /*1a90*/  @!P0 BRA `(.L_x_18) ;  /* 0x0000000000d48947 */ /* 0x000fea0003800000 */
[----:B------:R-:W0:Y:S01]  /*1aa0*/  LDC.64 R8, c[0x0][0x390] ;  /* 0x0000e400ff087b82 */ /* 0x000e220000000a00 */
[----:B------:R-:W-:Y:S01]  /*1ab0*/  LOP3.LUT R10, R6, 0x7ffffffc, RZ, 0xc0, !PT ;  /* 0x7ffffffc060a7812 */ /* 0x000fe200078ec0ff */
[----:B------:R-:W-:Y:S01]  /*1ac0*/  IMAD.MOV.U32 R11, RZ, RZ, RZ ;  /* 0x000000ffff0b7224 */ /* 0x000fe200078e00ff */
[----:B------:R-:W2:Y:S06]  /*1ad0*/  LDCU UR4, c[0x0][0x3a0] ;  /* 0x00007400ff0477ac */ /* 0x000eac0008000800 */
.L_x_21:
[----:B-1----:R-:W-:-:S04]  /*1ae0*/  LEA R13, R11, R5, 0x7 ;  /* 0x000000050b0d7211 */ /* 0x002fc800078e38ff */
[----:B------:R-:W-:-:S13]  /*1af0*/  ISETP.GE.AND P0, PT, R13, R4, PT ;  /* 0x000000040d00720c */ /* 0x000fda0003f06270 */
[----:B------:R-:W1:Y:S01]  /*1b00*/  @!P0 LDC R7, c[0x0][0x3a0] ;  /* 0x0000e800ff078b82 */ /* 0x000e620000000800 */
[----:B------:R-:W-:-:S05]  /*1b10*/  @!P0 IMAD.IADD R6, R0, 0x1, R13 ;  /* 0x0000000100068824 */ /* 0x000fca00078e020d */
[----:B------:R-:W-:Y:S02]  /*1b20*/  @!P0 ISETP.NE.AND P1, PT, R6, RZ, PT ;  /* 0x000000ff0600820c */ /* 0x000fe40003f25270 */
[----:B------:R-:W3:Y:S01]  /*1b30*/  @!P0 LDC.64 R16, c[0x0][0x390] ;  /* 0x0000e400ff108b82 */ /* 0x000ee20000000a00 */
[----:B-1----:R-:W-:-:S05]  /*1b40*/  @!P0 IMAD.IADD R6, R7, 0x1, -R6 ;  /* 0x0000000107068824 */ /* 0x002fca00078e0a06 */
[----:B------:R-:W-:-:S05]  /*1b50*/  @!P0 SEL R7, R6, RZ, P1 ;  /* 0x000000ff06078207 */ /* 0x000fca0000800000 */
[----:B---3--:R-:W-:-:S06]  /*1b60*/  @!P0 IMAD.WIDE R16, R7, 0x4, R16 ;  /* 0x0000000407108825 */ /* 0x008fcc00078e0210 */
[----:B------:R-:W3:Y:S01]  /*1b70*/  @!P0 LDG.E R17, desc[UR8][R16.64] ;  /* 0x0000000810118981 */ /* 0x000ee2000c1e1900 */
[----:B------:R-:W-:-:S05]  /*1b80*/  VIADD R7, R13, 0x80 ;  /* 0x000000800d077836 */ /* 0x000fca0000000000 */
[----:B------:R-:W-:-:S13]  /*1b90*/  ISETP.GE.AND P1, PT, R7, R4, PT ;  /* 0x000000040700720c */ /* 0x000fda0003f26270 */
[----:B------:R-:W1:Y:S01]  /*1ba0*/  @!P1 LDC R19, c[0x0][0x3a0] ;  /* 0x0000e800ff139b82 */ /* 0x000e620000000800 */
[----:B------:R-:W-:-:S04]  /*1bb0*/  @!P1 IADD3 R6, PT, PT, R0, R7, RZ ;  /* 0x0000000700069210 */ /* 0x000fc80007ffe0ff */
[----:B------:R-:W-:-:S03]  /*1bc0*/  @!P1 ISETP.NE.AND P2, PT, R6, RZ, PT ;  /* 0x000000ff0600920c */ /* 0x000fc60003f45270 */
[----:B------:R-:W4:Y:S01]  /*1bd0*/  @!P1 LDC.64 R14, c[0x0][0x390] ;  /* 0x0000e400ff0e9b82 */ /* 0x000f220000000a00 */
[----:B-1----:R-:W-:-:S05]  /*1be0*/  @!P1 IMAD.IADD R6, R19, 0x1, -R6 ;  /* 0x0000000113069824 */ /* 0x002fca00078e0a06 */
[----:B------:R-:W-:Y:S01]  /*1bf0*/  @!P1 SEL R19, R6, RZ, P2 ;  /* 0x000000ff06139207 */ /* 0x000fe20001000000 */
[----:B------:R-:W-:-:S04]  /*1c00*/  IMAD.WIDE R6, R13, 0x4, R2 ;  /* 0x000000040d067825 */ /* 0x000fc800078e0202 */
[----:B----4-:R-:W-:Y:S01]  /*1c10*/  @!P1 IMAD.WIDE R18, R19, 0x4, R14 ;  /* 0x0000000413129825 */ /* 0x010fe200078e020e */
[----:B---3--:R1:W-:Y:S05]  /*1c20*/  @!P0 STG.E desc[UR8][R6.64], R17 ;  /* 0x0000001106008986 */ /* 0x0083ea000c101908 */
[----:B------:R-:W3:Y:S01]  /*1c30*/  @!P1 LDG.E R19, desc[UR8][R18.64] ;  /* 0x0000000812139981 */ /* 0x000ee2000c1e1900 */
[----:B------:R-:W-:-:S05]  /*1c40*/  VIADD R21, R13, 0x100 ;  /* 0x000001000d157836 */ /* 0x000fca0000000000 */
[----:B------:R-:W-:-:S13]  /*1c50*/  ISETP.GE.AND P0, PT, R21, R4, PT ;  /* 0x000000041500720c */ /* 0x000fda0003f06270 */
[----:B------:R-:W4:Y:S01]  /*1c60*/  @!P0 LDC R23, c[0x0][0x3a0] ;  /* 0x0000e800ff178b82 */ /* 0x000f220000000800 */
[----:B------:R-:W-:-:S04]  /*1c70*/  @!P0 IADD3 R12, PT, PT, R0, R21, RZ ;  /* 0x00000015000c8210 */ /* 0x000fc80007ffe0ff */
[----:B------:R-:W-:-:S03]  /*1c80*/  @!P0 ISETP.NE.AND P2, PT, R12, RZ, PT ;  /* 0x000000ff0c00820c */ /* 0x000fc60003f45270 */
[----:B------:R-:W5:Y:S01]  /*1c90*/  @!P0 LDC.64 R14, c[0x0][0x390] ;  /* 0x0000e400ff0e8b82 */ /* 0x000f620000000a00 */
[----:B----4-:R-:W-:-:S05]  /*1ca0*/  @!P0 IMAD.IADD R12, R23, 0x1, -R12 ;  /* 0x00000001170c8824 */ /* 0x010fca00078e0a0c */
[----:B------:R-:W-:-:S05]  /*1cb0*/  @!P0 SEL R21, R12, RZ, P2 ;  /* 0x000000ff0c158207 */ /* 0x000fca0001000000 */
[----:B-----5:R-:W-:Y:S01]  /*1cc0*/  @!P0 IMAD.WIDE R14, R21, 0x4, R14 ;  /* 0x00000004150e8825 */ /* 0x020fe200078e020e */
[----:B---3--:R1:W-:Y:S05]  /*1cd0*/  @!P1 STG.E desc[UR8][R6.64+0x200], R19 ;  /* 0x0002001306009986 */ /* 0x0083ea000c101908 */
[----:B------:R-:W3:Y:S01]  /*1ce0*/  @!P0 LDG.E R15, desc[UR8][R14.64] ;  /* 0x000000080e0f8981 */ /* 0x000ee2000c1e1900 */
[----:B------:R-:W-:Y:S01]  /*1cf0*/  VIADD R13, R13, 0x180 ;  /* 0x000001800d0d7836 */ /* 0x000fe20000000000 */
[----:B------:R-:W-:Y:S01]  /*1d00*/  IADD3 R11, PT, PT, R11, 0x4, RZ ;  /* 0x000000040b0b7810 */ /* 0x000fe20007ffe0ff */
[----:B------:R-:W-:Y:S03]  /*1d10*/  BSSY.RECONVERGENT B0, `(.L_x_19) ;  /* 0x000000c000007945 */ /* 0x000fe60003800200 */
[----:B------:R-:W-:Y:S01]  /*1d20*/  ISETP.NE.AND P1, PT, R11, R10, PT ;  /* 0x0000000a0b00720c */ /* 0x000fe20003f25270 */
[----:B---3--:R1:W-:Y:S01]  /*1d30*/  @!P0 STG.E desc[UR8][R6.64+0x400], R15 ;  /* 0x0004000f06008986 */ /* 0x0083e2000c101908 */
[----:B------:R-:W-:-:S13]  /*1d40*/  ISETP.GE.AND P0, PT, R13, R4, PT ;  /* 0x000000040d00720c */ /* 0x000fda0003f06270 */
[----:B-1----:R-:W-:Y:S05]  /*1d50*/  @P0 BRA `(.L_x_20) ;  /* 0x00000000001c0947 */ /* 0x002fea0003800000 */
[----:B------:R-:W-:-:S05]  /*1d60*/  IMAD.IADD R12, R0, 0x1, R13 ;  /* 0x00000001000c7824 */ /* 0x000fca00078e020d */
[C---:B------:R-:W-:Y:S02]  /*1d70*/  ISETP.NE.AND P0, PT, R12.reuse, RZ, PT ;  /* 0x000000ff0c00720c */ /* 0x040fe40003f05270 */
[----:B--2---:R-:W-:-:S04]  /*1d80*/  IADD3 R12, PT, PT, -R12, UR4, RZ ;  /* 0x000000040c0c7c10 */ /* 0x004fc8000fffe1ff */
[----:B------:R-:W-:-:S05]  /*1d90*/  SEL R13, R12, RZ, P0 ;  /* 0x000000ff0c0d7207 */ /* 0x000fca0000000000 */
[----:B0-----:R-:W-:-:S06]  /*1da0*/  IMAD.WIDE R12, R13, 0x4, R8 ;  /* 0x000000040d0c7825 */ /* 0x001fcc00078e0208 */
[----:B------:R-:W2:Y:S04]  /*1db0*/  LDG.E R13, desc[UR8][R12.64] ;  /* 0x000000080c0d7981 */ /* 0x000ea8000c1e1900 */
[----:B--2---:R1:W-:Y:S02]  /*1dc0*/  STG.E desc[UR8][R6.64+0x600], R13 ;  /* 0x0006000d06007986 */ /* 0x0043e4000c101908 */
.L_x_20:
[----:B--2---:R-:W-:Y:S05]  /*1dd0*/  BSYNC.RECONVERGENT B0 ;  /* 0x0000000000007941 */ /* 0x004fea0003800200 */
.L_x_19:
[----:B------:R-:W-:Y:S05]  /*1de0*/  @P1 BRA `(.L_x_21) ;  /* 0xfffffffc003c1947 */ /* 0x000fea000383ffff */
.L_x_18:
[----:B------:R-:W-:-:S13]  /*1df0*/  ISETP.NE.AND P0, PT, R20, RZ, PT ;  /* 0x000000ff1400720c */ /* 0x000fda0003f05270 */
[----:B------:R-:W-:Y:S05]  /*1e00*/  @!P0 EXIT ;  /* 0x000000000000894d */ /* 0x000fea0003800000 */
[----:B------:R-:W-:-:S05]  /*1e10*/  UMOV UR4, URZ ;  /* 0x000000ff00047c82 */ /* 0x000fca0008000000 */
.L_x_22:
[----:B-1----:R-:W-:-:S05]  /*1e20*/  IMAD R11, R10, 0x80, R5 ;  /* 0x000000800a0b7824 */ /* 0x002fca00078e0205 */
[----:B------:R-:W-:-:S13]  /*1e30*/  ISETP.GE.AND P0, PT, R11, R4, PT ;  /* 0x000000040b00720c */ /* 0x000fda0003f06270 */
[----:B0-----:R-:W0:Y:S01]  /*1e40*/  @!P0 LDC R9, c[0x0][0x3a0] ;  /* 0x0000e800ff098b82 */ /* 0x001e220000000800 */
[----:B------:R-:W-:-:S04]  /*1e50*/  @!P0 IADD3 R8, PT, PT, R0, R11, RZ ;  /* 0x0000000b00088210 */ /* 0x000fc80007ffe0ff */
[----:B------:R-:W-:-:S03]  /*1e60*/  @!P0 ISETP.NE.AND P1, PT, R8, RZ, PT ;  /* 0x000000ff0800820c */ /* 0x000fc60003f25270 */
[----:B------:R-:W1:Y:S01]  /*1e70*/  @!P0 LDC.64 R6, c[0x0][0x390] ;  /* 0x0000e400ff068b82 */ /* 0x000e620000000a00 */
[----:B0-----:R-:W-:-:S05]  /*1e80*/  @!P0 IMAD.IADD R8, R9, 0x1, -R8 ;  /* 0x0000000109088824 */ /* 0x001fca00078e0a08 */
[----:B------:R-:W-:-:S05]  /*1e90*/  @!P0 SEL R9, R8, RZ, P1 ;  /* 0x000000ff08098207 */ /* 0x000fca0000800000 */
[----:B-1----:R-:W-:-:S06]  /*1ea0*/  @!P0 IMAD.WIDE R6, R9, 0x4, R6 ;  /* 0x0000000409068825 */ /* 0x002fcc00078e0206 */
[----:B------:R-:W2:Y:S01]  /*1eb0*/  @!P0 LDG.E R7, desc[UR8][R6.64] ;  /* 0x0000000806078981 */ /* 0x000ea2000c1e1900 */
[----:B------:R-:W-:Y:S01]  /*1ec0*/  UIADD3 UR4, UPT, UPT, UR4, 0x1, URZ ;  /* 0x0000000104047890 */ /* 0x000fe2000fffe0ff */
[----:B------:R-:W-:-:S05]  /*1ed0*/  @!P0 IMAD.WIDE R8, R11, 0x4, R2 ;  /* 0x000000040b088825 */ /* 0x000fca00078e0202 */
[----:B--2---:R0:W-:Y:S01]  /*1ee0*/  @!P0 STG.E desc[UR8][R8.64], R7 ;  /* 0x0000000708008986 */ /* 0x0041e2000c101908 */
[----:B------:R-:W-:-:S13]  /*1ef0*/  ISETP.NE.AND P0, PT, R20, UR4, PT ;  /* 0x0000000414007c0c */ /* 0x000fda000bf05270 */
[----:B0-----:R-:W-:Y:S05]  /*1f00*/  @!P0 EXIT ;  /* 0x000000000000894d */ /* 0x001fea0003800000 */
[----:B------:R-:W-:Y:S01]  /*1f10*/  VIADD R10, R10, 0x1 ;  /* 0x000000010a0a7836 */ /* 0x000fe20000000000 */
[----:B------:R-:W-:Y:S06]  /*1f20*/  BRA `(.L_x_22) ;  /* 0xfffffffc00bc7947 */ /* 0x000fec000383ffff */
.L_x_17:
[C---:B------:R-:W-:Y:S01]  /*1f30*/  ISETP.GE.U32.AND P0, PT, R6.reuse, 0x4, PT ;  /* 0x000000040600780c */ /* 0x040fe20003f06070 */
[----:B------:R-:W-:Y:S01]  /*1f40*/  HFMA2 R10, -RZ, RZ, 0, 0 ;  /* 0x00000000ff0a7431 */ /* 0x000fe200000001ff */
[----:B------:R-:W-:-:S11]  /*1f50*/  LOP3.LUT R20, R6, 0x3, RZ, 0xc0, !PT ;  /* 0x0000000306147812 */ /* 0x000fd600078ec0ff */
[----:B------:R-:W-:Y:S05]  /*1f60*/  @!P0 BRA `(.L_x_23) ;  /* 0x0000001000108947 */ /* 0x000fea0003800000 */
[----:B------:R-:W0:Y:S01]  /*1f70*/  LDCU.64 UR4, c[0x0][0x390] ;  /* 0x00007200ff0477ac */ /* 0x000e220008000a00 */
[----:B-1----:R-:W-:Y:S01]  /*1f80*/  ISETP.GE.AND P0, PT, R5, R4, PT ;  /* 0x000000040500720c */ /* 0x002fe20003f06270 */
[----:B------:R-:W-:Y:S01]  /*1f90*/  IMAD.IADD R13, R0, 0x1, R5 ;  /* 0x00000001000d7824 */ /* 0x000fe200078e0205 */
[----:B0-----:R-:W-:Y:S01]  /*1fa0*/  MOV R9, UR5 ;  /* 0x0000000500097c02 */ /* 0x001fe20008000f00 */
[----:B------:R-:W-:-:S04]  /*1fb0*/  IMAD.U32 R8, RZ, RZ, UR4 ;  /* 0x00000004ff087e24 */ /* 0x000fc8000f8e00ff */
[----:B------:R-:W-:-:S06]  /*1fc0*/  IMAD.WIDE R12, R13, 0x4, R8 ;  /* 0x000000040d0c7825 */ /* 0x000fcc00078e0208 */
[----:B------:R-:W2:Y:S01]  /*1fd0*/  @!P0 LDG.E R11, desc[UR8][R12.64] ;  /* 0x000000080c0b8981 */ /* 0x000ea2000c1e1900 */
[C---:B------:R-:W-:Y:S01]  /*1fe0*/  VIADD R7, R5.reuse, 0x80 ;  /* 0x0000008005077836 */ /* 0x040fe20000000000 */
[----:B------:R-:W-:Y:S01]  /*1ff0*/  LOP3.LUT R10, R6, 0x7ffffffc, RZ, 0xc0, !PT ;  /* 0x7ffffffc060a7812 */ /* 0x000fe200078ec0ff */
[C---:B------:R-:W-:Y:S01]  /*2000*/  VIADD R15, R5.reuse, 0x100 ;  /* 0x00000100050f7836 */ /* 0x040fe20000000000 */
[----:B------:R-:W-:Y:S01]  /*2010*/  IADD3 R17, PT, PT, R5, 0x180, RZ ;  /* 0x0000018005117810 */ /* 0x000fe20007ffe0ff */
[----:B------:R-:W-:Y:S01]  /*2020*/  BSSY.RECONVERGENT B0, `(.L_x_24) ;  /* 0x000000a000007945 */ /* 0x000fe20003800200 */
[-C--:B------:R-:W-:Y:S01]  /*2030*/  ISETP.GE.AND P1, PT, R7, R4.reuse, PT ;  /* 0x000000040700720c */ /* 0x080fe20003f26270 */
[----:B------:R-:W-:Y:S01]  /*2040*/  IMAD.WIDE R6, R5, 0x4, R2 ;  /* 0x0000000405067825 */ /* 0x000fe200078e0202 */
[-C--:B------:R-:W-:Y:S02]  /*2050*/  ISETP.GE.AND P2, PT, R15, R4.reuse, PT ;  /* 0x000000040f00720c */ /* 0x080fe40003f46270 */
[----:B------:R-:W-:-:S02]  /*2060*/  ISETP.GE.AND P3, PT, R17, R4, PT ;  /* 0x000000041100720c */ /* 0x000fc40003f66270 */
[----:B------:R-:W-:Y:S01]  /*2070*/  ISETP.NE.AND P4, PT, R10, 0x4, PT ;  /* 0x000000040a00780c */ /* 0x000fe20003f85270 */
[----:B--2---:R0:W-:Y:S06]  /*2080*/  @!P0 STG.E desc[UR8][R6.64], R11 ;  /* 0x0000000b06008986 */ /* 0x0041ec000c101908 */
[----:B------:R-:W-:Y:S06]  /*2090*/  @P1 BRA `(.L_x_25) ;  /* 0x0000000000081947 */ /* 0x000fec0003800000 */
[----:B0-----:R-:W2:Y:S04]  /*20a0*/  LDG.E R11, desc[UR8][R12.64+0x200] ;  /* 0x000200080c0b7981 */ /* 0x001ea8000c1e1900 */
[----:B--2---:R1:W-:Y:S02]  /*20b0*/  STG.E desc[UR8][R6.64+0x200], R11 ;  /* 0x0002000b06007986 */ /* 0x0043e4000c101908 */
.L_x_25:
[----:B------:R-:W-:Y:S05]  /*20c0*/  BSYNC.RECONVERGENT B0 ;  /* 0x0000000000007941 */ /* 0x000fea0003800200 */
.L_x_24:
[----:B------:R-:W-:Y:S04]  /*20d0*/  BSSY.RECONVERGENT B0, `(.L_x_26) ;  /* 0x0000004000007945 */ /* 0x000fe80003800200 */
[----:B------:R-:W-:Y:S05]  /*20e0*/  @P2 BRA `(.L_x_27) ;  /* 0x0000000000082947 */ /* 0x000fea0003800000 */
[----:B01----:R-:W2:Y:S04]  /*20f0*/  LDG.E R11, desc[UR8][R12.64+0x400] ;  /* 0x000400080c0b7981 */ /* 0x003ea8000c1e1900 */
[----:B--2---:R2:W-:Y:S02]  /*2100*/  STG.E desc[UR8][R6.64+0x400], R11 ;  /* 0x0004000b06007986 */ /* 0x0045e4000c101908 */
.L_x_27:
[----:B------:R-:W-:Y:S05]  /*2110*/  BSYNC.RECONVERGENT B0 ;  /* 0x0000000000007941 */ /* 0x000fea0003800200 */
.L_x_26:
[----:B------:R-:W-:Y:S04]  /*2120*/  BSSY.RECONVERGENT B0, `(.L_x_28) ;  /* 0x0000004000007945 */ /* 0x000fe80003800200 */
[----:B------:R-:W-:Y:S05]  /*2130*/  @P3 BRA `(.L_x_29) ;  /* 0x0000000000083947 */ /* 0x000fea0003800000 */
[----:B------:R-:W3:Y:S04]  /*2140*/  LDG.E R13, desc[UR8][R12.64+0x600] ;  /* 0x000600080c0d7981 */ /* 0x000ee8000c1e1900 */
[----:B---3--:R3:W-:Y:S02]  /*2150*/  STG.E desc[UR8][R6.64+0x600], R13 ;  /* 0x0006000d06007986 */ /* 0x0087e4000c101908 */
.L_x_29:
[----:B------:R-:W-:Y:S05]  /*2160*/  BSYNC.RECONVERGENT B0 ;  /* 0x0000000000007941 */ /* 0x000fea0003800200 */
.L_x_28:
[----:B------:R-:W-:Y:S05]  /*2170*/  @!P4 BRA `(.L_x_23) ;  /* 0x0000000c008cc947 */ /* 0x000fea0003800000 */
[----:B0123--:R-:W0:Y:S01]  /*2180*/  LDC.64 R6, c[0x0][0x390] ;  /* 0x0000e400ff067b82 */ /* 0x00fe220000000a00 */
[----:B------:R-:W-:-:S05]  /*2190*/  IMAD.MOV.U32 R11, RZ, RZ, 0x4 ;  /* 0x00000004ff0b7424 */ /* 0x000fca00078e00ff */
[----:B------:R-:W-:-:S13]  /*21a0*/  ISETP.GE.AND P0, PT, R11, R10, PT ;  /* 0x0000000a0b00720c */ /* 0x000fda0003f06270 */
[----:B------:R-:W-:Y:S05]  /*21b0*/  @P0 BRA `(.L_x_30) ;  /* 0x0000000800f40947 */ /* 0x000fea0003800000 */
[----:B------:R-:W-:Y:S01]  /*21c0*/  IMAD.IADD R12, R10, 0x1, -R11 ;  /* 0x000000010a0c7824 */ /* 0x000fe200078e0a0b */
[----:B------:R-:W-:-:S04]  /*21d0*/  PLOP3.LUT P0, PT, PT, PT, PT, 0x80, 0x8 ;  /* 0x000000000008781c */ /* 0x000fc80003f0f070 */
[----:B------:R-:W-:-:S13]  /*21e0*/  ISETP.GT.AND P1, PT, R12, 0xc, PT ;  /* 0x0000000c0c00780c */ /* 0x000fda0003f24270 */
[----:B------:R-:W-:Y:S05]  /*21f0*/  @!P1 BRA `(.L_x_31) ;  /* 0x0000000400e49947 */ /* 0x000fea0003800000 */
[----:B------:R-:W1:Y:S01]  /*2200*/  LDC.64 R8, c[0x0][0x390] ;  /* 0x0000e400ff087b82 */ /* 0x000e620000000a00 */
[----:B------:R-:W-:Y:S02]  /*2210*/  PLOP3.LUT P0, PT, PT, PT, PT, 0x8, 0x80 ;  /* 0x000000000080781c */ /* 0x000fe40003f0e170 */
[----:B------:R-:W-:-:S11]  /*2220*/  IADD3 R12, PT, PT, R10, -0xc, RZ ;  /* 0xfffffff40a0c7810 */ /* 0x000fd60007ffe0ff */
.L_x_58:
[----:B--234-:R-:W-:Y:S01]  /*2230*/  IMAD R13, R11, 0x80, R5 ;  /* 0x000000800b0d7824 */ /* 0x01cfe200078e0205 */
[----:B------:R-:W-:Y:S03]  /*2240*/  BSSY.RECONVERGENT B0, `(.L_x_32) ;  /* 0x000000e000007945 */ /* 0x000fe60003800200 */
[C---:B-1----:R-:W-:Y:S01]  /*2250*/  VIADD R15, R13.reuse, 0x80 ;  /* 0x000000800d0f7836 */ /* 0x042fe20000000000 */
[CC--:B------:R-:W-:Y:S01]  /*2260*/  ISETP.GE.AND P2, PT, R13.reuse, R4.reuse, PT ;  /* 0x000000040d00720c */ /* 0x0c0fe20003f46270 */
[C---:B0-----:R-:W-:Y:S01]  /*2270*/  VIADD R19, R13.reuse, 0x180 ;  /* 0x000001800d137836 */ /* 0x041fe20000000000 */
[----:B------:R-:W-:Y:S02]  /*2280*/  IADD3 R17, PT, PT, R13, 0x100, RZ ;  /* 0x000001000d117810 */ /* 0x000fe40007ffe0ff */
[-C--:B------:R-:W-:Y:S01]  /*2290*/  ISETP.GE.AND P3, PT, R15, R4.reuse, PT ;  /* 0x000000040f00720c */ /* 0x080fe20003f66270 */
[----:B------:R-:W-:Y:S01]  /*22a0*/  IMAD.WIDE R14, R13, 0x4, R2 ;  /* 0x000000040d0e7825 */ /* 0x000fe200078e0202 */
[----:B------:R-:W-:-:S02]  /*22b0*/  ISETP.GE.AND P4, PT, R17, R4, PT ;  /* 0x000000041100720c */ /* 0x000fc40003f86270 */
[----:B------:R-:W-:Y:S01]  /*22c0*/  ISETP.GE.AND P1, PT, R19, R4, PT ;  /* 0x000000041300720c */ /* 0x000fe20003f26270 */
[----:B------:R-:W-:-:S04]  /*22d0*/  IMAD.IADD R17, R0, 0x1, R13 ;  /* 0x0000000100117824 */ /* 0x000fc800078e020d */
[----:B-1----:R-:W-:Y:S01]  /*22e0*/  IMAD.WIDE R16, R17, 0x4, R8 ;  /* 0x0000000411107825 */ /* 0x002fe200078e0208 */
[----:B------:R-:W-:Y:S07]  /*22f0*/  @P2 BRA `(.L_x_33) ;  /* 0x0000000000082947 */ /* 0x000fee0003800000 */
[----:B------:R-:W2:Y:S04]  /*2300*/  LDG.E R19, desc[UR8][R16.64] ;  /* 0x0000000810137981 */ /* 0x000ea8000c1e1900 */
[----:B--2---:R1:W-:Y:S02]  /*2310*/  STG.E desc[UR8][R14.64], R19 ;  /* 0x000000130e007986 */ /* 0x0043e4000c101908 */
.L_x_33:
[----:B------:R-:W-:Y:S05]  /*2320*/  BSYNC.RECONVERGENT B0 ;  /* 0x0000000000007941 */ /* 0x000fea0003800200 */
.L_x_32:
[----:B------:R-:W-:Y:S04]  /*2330*/  BSSY.RECONVERGENT B0, `(.L_x_34) ;  /* 0x0000004000007945 */ /* 0x000fe80003800200 */
[----:B------:R-:W-:Y:S05]  /*2340*/  @P3 BRA `(.L_x_35) ;  /* 0x0000000000083947 */ /* 0x000fea0003800000 */
[----:B-1----:R-:W2:Y:S04]  /*2350*/  LDG.E R19, desc[UR8][R16.64+0x200] ;  /* 0x0002000810137981 */ /* 0x002ea8000c1e1900 */
[----:B--2---:R2:W-:Y:S02]  /*2360*/  STG.E desc[UR8][R14.64+0x200], R19 ;  /* 0x000200130e007986 */ /* 0x0045e4000c101908 */
.L_x_35:
[----:B------:R-:W-:Y:S05]  /*2370*/  BSYNC.RECONVERGENT B0 ;  /* 0x0000000000007941 */ /* 0x000fea0003800200 */
.L_x_34:
[----:B------:R-:W-:Y:S04]  /*2380*/  BSSY.RECONVERGENT B0, `(.L_x_36) ;  /* 0x0000004000007945 */ /* 0x000fe80003800200 */
[----:B------:R-:W-:Y:S05]  /*2390*/  @P4 BRA `(.L_x_37) ;  /* 0x0000000000084947 */ /* 0x000fea0003800000 */
[----:B-12---:R-:W2:Y:S04]  /*23a0*/  LDG.E R19, desc[UR8][R16.64+0x400] ;  /* 0x0004000810137981 */ /* 0x006ea8000c1e1900 */
[----:B--2---:R3:W-:Y:S02]  /*23b0*/  STG.E desc[UR8][R14.64+0x400], R19 ;  /* 0x000400130e007986 */ /* 0x0047e4000c101908 */
.L_x_37:
[----:B------:R-:W-:Y:S05]  /*23c0*/  BSYNC.RECONVERGENT B0 ;  /* 0x0000000000007941 */ /* 0x000fea0003800200 */
.L_x_36:
[----:B------:R4:W5:Y:S01]  /*23d0*/  @!P1 LDG.E R21, desc[UR8][R16.64+0x600] ;  /* 0x0006000810159981 */ /* 0x000962000c1e1900 */
[C---:B-123--:R-:W-:Y:S01]  /*23e0*/  VIADD R19, R13.reuse, 0x200 ;  /* 0x000002000d137836 */ /* 0x04efe20000000000 */
[C---:B------:R-:W-:Y:S01]  /*23f0*/  IADD3 R23, PT, PT, R13.reuse, 0x280, RZ ;  /* 0x000002800d177810 */ /* 0x040fe20007ffe0ff */
[C---:B------:R-:W-:Y:S01]  /*2400*/  VIADD R25, R13.reuse, 0x300 ;  /* 0x000003000d197836 */ /* 0x040fe20000000000 */
[----:B------:R-:W-:Y:S01]  /*2410*/  IADD3 R27, PT, PT, R13, 0x380, RZ ;  /* 0x000003800d1b7810 */ /* 0x000fe20007ffe0ff */
[----:B------:R-:W-:Y:S01]  /*2420*/  BSSY.RECONVERGENT B0, `(.L_x_38) ;  /* 0x000000c000007945 */ /* 0x000fe20003800200 */
[-C--:B------:R-:W-:Y:S02]  /*2430*/  ISETP.GE.AND P3, PT, R19, R4.reuse, PT ;  /* 0x000000041300720c */ /* 0x080fe40003f66270 */
[-C--:B------:R-:W-:Y:S01]  /*2440*/  ISETP.GE.AND P4, PT, R23, R4.reuse, PT ;  /* 0x000000041700720c */ /* 0x080fe20003f86270 */
[----:B------:R-:W-:Y:S01]  /*2450*/  IMAD.IADD R23, R0, 0x1, R19 ;  /* 0x0000000100177824 */ /* 0x000fe200078e0213 */
[-C--:B------:R-:W-:Y:S01]  /*2460*/  ISETP.GE.AND P5, PT, R25, R4.reuse, PT ;  /* 0x000000041900720c */ /* 0x080fe20003fa6270 */
[----:B----4-:R-:W-:Y:S01]  /*2470*/  IMAD.WIDE R16, R19, 0x4, R2 ;  /* 0x0000000413107825 */ /* 0x010fe200078e0202 */
[----:B------:R-:W-:-:S03]  /*2480*/  ISETP.GE.AND P2, PT, R27, R4, PT ;  /* 0x000000041b00720c */ /* 0x000fc60003f46270 */
[----:B------:R-:W-:Y:S01]  /*2490*/  IMAD.WIDE R18, R23, 0x4, R8 ;  /* 0x0000000417127825 */ /* 0x000fe200078e0208 */
[----:B-----5:R1:W-:Y:S03]  /*24a0*/  @!P1 STG.E desc[UR8][R14.64+0x600], R21 ;  /* 0x000600150e009986 */ /* 0x0203e6000c101908 */
[----:B------:R-:W-:Y:S06]  /*24b0*/  @P3 BRA `(.L_x_39) ;  /* 0x0000000000083947 */ /* 0x000fec0003800000 */
[----:B-1----:R-:W2:Y:S04]  /*24c0*/  LDG.E R15, desc[UR8][R18.64] ;  /* 0x00000008120f7981 */ /* 0x002ea8000c1e1900 */
[----:B--2---:R2:W-:Y:S02]  /*24d0*/  STG.E desc[UR8][R16.64], R15 ;  /* 0x0000000f10007986 */ /* 0x0045e4000c101908 */
.L_x_39:
[----:B------:R-:W-:Y:S05]  /*24e0*/  BSYNC.RECONVERGENT B0 ;  /* 0x0000000000007941 */ /* 0x000fea0003800200 */
.L_x_38:
[----:B------:R-:W-:Y:S04]  /*24f0*/  BSSY.RECONVERGENT B0, `(.L_x_40) ;  /* 0x0000004000007945 */ /* 0x000fe80003800200 */
[----:B------:R-:W-:Y:S05]  /*2500*/  @P4 BRA `(.L_x_41) ;  /* 0x0000000000084947 */ /* 0x000fea0003800000 */
[----:B-12---:R-:W2:Y:S04]  /*2510*/  LDG.E R15, desc[UR8][R18.64+0x200] ;  /* 0x00020008120f7981 */ /* 0x006ea8000c1e1900 */
[----:B--2---:R3:W-:Y:S02]  /*2520*/  STG.E desc[UR8][R16.64+0x200], R15 ;  /* 0x0002000f10007986 */ /* 0x0047e4000c101908 */
.L_x_41:
[----:B------:R-:W-:Y:S05]  /*2530*/  BSYNC.RECONVERGENT B0 ;  /* 0x0000000000007941 */ /* 0x000fea0003800200 */
.L_x_40:
[----:B------:R-:W-:Y:S04]  /*2540*/  BSSY.RECONVERGENT B0, `(.L_x_42) ;  /* 0x0000004000007945 */ /* 0x000fe80003800200 */
[----:B------:R-:W-:Y:S05]  /*2550*/  @P5 BRA `(.L_x_43) ;  /* 0x0000000000085947 */ /* 0x000fea0003800000 */
[----:B-123--:R-:W2:Y:S04]  /*2560*/  LDG.E R15, desc[UR8][R18.64+0x400] ;  /* 0x00040008120f7981 */ /* 0x00eea8000c1e1900 */
[----:B--2---:R4:W-:Y:S02]  /*2570*/  STG.E desc[UR8][R16.64+0x400], R15 ;  /* 0x0004000f10007986 */ /* 0x0049e4000c101908 */
.L_x_43:
[----:B------:R-:W-:Y:S05]  /*2580*/  BSYNC.RECONVERGENT B0 ;  /* 0x0000000000007941 */ /* 0x000fea0003800200 */
.L_x_42:
[----:B-1----:R1:W5:Y:S01]  /*2590*/  @!P2 LDG.E R21, desc[UR8][R18.64+0x600] ;  /* 0x000600081215a981 */ /* 0x002362000c1e1900 */
[C---:B--234-:R-:W-:Y:S01]  /*25a0*/  VIADD R15, R13.reuse, 0x400 ;  /* 0x000004000d0f7836 */ /* 0x05cfe20000000000 */
[C---:B------:R-:W-:Y:S01]  /*25b0*/  IADD3 R25, PT, PT, R13.reuse, 0x500, RZ ;  /* 0x000005000d197810 */ /* 0x040fe20007ffe0ff */
[C---:B------:R-:W-:Y:S01]  /*25c0*/  VIADD R23, R13.reuse, 0x480 ;  /* 0x000004800d177836 */ /* 0x040fe20000000000 */
[----:B------:R-:W-:Y:S01]  /*25d0*/  BSSY.RECONVERGENT B0, `(.L_x_44) ;  /* 0x000000d000007945 */ /* 0x000fe20003800200 */
[----:B------:R-:W-:Y:S01]  /*25e0*/  VIADD R27, R13, 0x580 ;  /* 0x000005800d1b7836 */ /* 0x000fe20000000000 */
[-C--:B------:R-:W-:Y:S02]  /*25f0*/  ISETP.GE.AND P3, PT, R15, R4.reuse, PT ;  /* 0x000000040f00720c */ /* 0x080fe40003f66270 */
[-C--:B------:R-:W-:Y:S02]  /*2600*/  ISETP.GE.AND P4, PT, R23, R4.reuse, PT ;  /* 0x000000041700720c */ /* 0x080fe40003f86270 */
[----:B------:R-:W-:Y:S01]  /*2610*/  IADD3 R23, PT, PT, R0, R15, RZ ;  /* 0x0000000f00177210 */ /* 0x000fe20007ffe0ff */
[----:B------:R-:W-:Y:S01]  /*2620*/  IMAD.WIDE R14, R15, 0x4, R2 ;  /* 0x000000040f0e7825 */ /* 0x000fe200078e0202 */
[----:B------:R-:W-:-:S02]  /*2630*/  ISETP.GE.AND P5, PT, R25, R4, PT ;  /* 0x000000041900720c */ /* 0x000fc40003fa6270 */
[----:B------:R-:W-:Y:S01]  /*2640*/  ISETP.GE.AND P1, PT, R27, R4, PT ;  /* 0x000000041b00720c */ /* 0x000fe20003f26270 */
[----:B-1----:R-:W-:Y:S01]  /*2650*/  IMAD.WIDE R18, R23, 0x4, R8 ;  /* 0x0000000417127825 */ /* 0x002fe200078e0208 */
[----:B-----5:R1:W-:Y:S03]  /*2660*/  @!P2 STG.E desc[UR8][R16.64+0x600], R21 ;  /* 0x000600151000a986 */ /* 0x0203e6000c101908 */
[----:B------:R-:W-:Y:S08]  /*2670*/  @P3 BRA `(.L_x_45) ;  /* 0x0000000000083947 */ /* 0x000ff00003800000 */
[----:B-1----:R-:W2:Y:S04]  /*2680*/  LDG.E R17, desc[UR8][R18.64] ;  /* 0x0000000812117981 */ /* 0x002ea8000c1e1900 */
[----:B--2---:R2:W-:Y:S02]  /*2690*/  STG.E desc[UR8][R14.64], R17 ;  /* 0x000000110e007986 */ /* 0x0045e4000c101908 */
.L_x_45:
[----:B------:R-:W-:Y:S05]  /*26a0*/  BSYNC.RECONVERGENT B0 ;  /* 0x0000000000007941 */ /* 0x000fea0003800200 */
.L_x_44:
[----:B------:R-:W-:Y:S04]  /*26b0*/  BSSY.RECONVERGENT B0, `(.L_x_46) ;  /* 0x0000004000007945 */ /* 0x000fe80003800200 */
[----:B------:R-:W-:Y:S05]  /*26c0*/  @P4 BRA `(.L_x_47) ;  /* 0x0000000000084947 */ /* 0x000fea0003800000 */
[----:B-12---:R-:W2:Y:S04]  /*26d0*/  LDG.E R17, desc[UR8][R18.64+0x200] ;  /* 0x0002000812117981 */ /* 0x006ea8000c1e1900 */
[----:B--2---:R3:W-:Y:S02]  /*26e0*/  STG.E desc[UR8][R14.64+0x200], R17 ;  /* 0x000200110e007986 */ /* 0x0047e4000c101908 */
.L_x_47:
[----:B------:R-:W-:Y:S05]  /*26f0*/  BSYNC.RECONVERGENT B0 ;  /* 0x0000000000007941 */ /* 0x000fea0003800200 */
.L_x_46:
[----:B------:R-:W-:Y:S04]  /*2700*/  BSSY.RECONVERGENT B0, `(.L_x_48) ;  /* 0x0000004000007945 */ /* 0x000fe80003800200 */
[----:B------:R-:W-:Y:S05]  /*2710*/  @P5 BRA `(.L_x_49) ;  /* 0x0000000000085947 */ /* 0x000fea0003800000 */
[----:B-123--:R-:W2:Y:S04]  /*2720*/  LDG.E R17, desc[UR8][R18.64+0x400] ;  /* 0x0004000812117981 */ /* 0x00eea8000c1e1900 */
[----:B--2---:R4:W-:Y:S02]  /*2730*/  STG.E desc[UR8][R14.64+0x400], R17 ;  /* 0x000400110e007986 */ /* 0x0049e4000c101908 */
.L_x_49:
[----:B------:R-:W-:Y:S05]  /*2740*/  BSYNC.RECONVERGENT B0 ;  /* 0x0000000000007941 */ /* 0x000fea0003800200 */
.L_x_48:
[----:B-1----:R1:W5:Y:S01]  /*2750*/  @!P1 LDG.E R21, desc[UR8][R18.64+0x600] ;  /* 0x0006000812159981 */ /* 0x002362000c1e1900 */
[C---:B--234-:R-:W-:Y:S01]  /*2760*/  IADD3 R17, PT, PT, R13.reuse, 0x600, RZ ;  /* 0x000006000d117810 */ /* 0x05cfe20007ffe0ff */
[C---:B------:R-:W-:Y:S01]  /*2770*/  VIADD R23, R13.reuse, 0x680 ;  /* 0x000006800d177836 */ /* 0x040fe20000000000 */
[----:B------:R-:W-:Y:S01]  /*2780*/  BSSY.RECONVERGENT B0, `(.L_x_50) ;  /* 0x000000e000007945 */ /* 0x000fe20003800200 */
[----:B------:R-:W-:Y:S01]  /*2790*/  VIADD R25, R13, 0x700 ;  /* 0x000007000d197836 */ /* 0x000fe20000000000 */
[-C--:B------:R-:W-:Y:S01]  /*27a0*/  ISETP.GE.AND P2, PT, R17, R4.reuse, PT ;  /* 0x000000041100720c */ /* 0x080fe20003f46270 */
[----:B------:R-:W-:Y:S01]  /*27b0*/  VIADD R13, R13, 0x780 ;  /* 0x000007800d0d7836 */ /* 0x000fe20000000000 */
[-C--:B------:R-:W-:Y:S02]  /*27c0*/  ISETP.GE.AND P3, PT, R23, R4.reuse, PT ;  /* 0x000000041700720c */ /* 0x080fe40003f66270 */
[-C--:B------:R-:W-:Y:S02]  /*27d0*/  ISETP.GE.AND P4, PT, R25, R4.reuse, PT ;  /* 0x000000041900720c */ /* 0x080fe40003f86270 */
[----:B------:R-:W-:Y:S01]  /*27e0*/  ISETP.GE.AND P5, PT, R13, R4, PT ;  /* 0x000000040d00720c */ /* 0x000fe20003fa6270 */
[----:B------:R-:W-:-:S02]  /*27f0*/  IMAD.IADD R13, R0, 0x1, R17 ;  /* 0x00000001000d7824 */ /* 0x000fc400078e0211 */
[----:B------:R-:W-:-:S04]  /*2800*/  IMAD.WIDE R16, R17, 0x4, R2 ;  /* 0x0000000411107825 */ /* 0x000fc800078e0202 */
[----:B-1----:R-:W-:Y:S01]  /*2810*/  IMAD.WIDE R18, R13, 0x4, R8 ;  /* 0x000000040d127825 */ /* 0x002fe200078e0208 */
[----:B-----5:R1:W-:Y:S01]  /*2820*/  @!P1 STG.E desc[UR8][R14.64+0x600], R21 ;  /* 0x000600150e009986 */ /* 0x0203e2000c101908 */
[----:B------:R-:W-:Y:S05]  /*2830*/  @P2 BRA `(.L_x_51) ;  /* 0x0000000000082947 */ /* 0x000fea0003800000 */
[----:B------:R-:W2:Y:S04]  /*2840*/  LDG.E R13, desc[UR8][R18.64] ;  /* 0x00000008120d7981 */ /* 0x000ea8000c1e1900 */
[----:B--2---:R2:W-:Y:S02]  /*2850*/  STG.E desc[UR8][R16.64], R13 ;  /* 0x0000000d10007986 */ /* 0x0045e4000c101908 */
.L_x_51:
[----:B------:R-:W-:Y:S05]  /*2860*/  BSYNC.RECONVERGENT B0 ;  /* 0x0000000000007941 */ /* 0x000fea0003800200 */
.L_x_50:
[----:B------:R-:W-:Y:S04]  /*2870*/  BSSY.RECONVERGENT B0, `(.L_x_52) ;  /* 0x0000004000007945 */ /* 0x000fe80003800200 */
[----:B------:R-:W-:Y:S05]  /*2880*/  @P3 BRA `(.L_x_53) ;  /* 0x0000000000083947 */ /* 0x000fea0003800000 */
[----:B--2---:R-:W2:Y:S04]  /*2890*/  LDG.E R13, desc[UR8][R18.64+0x200] ;  /* 0x00020008120d7981 */ /* 0x004ea8000c1e1900 */
[----:B--2---:R3:W-:Y:S02]  /*28a0*/  STG.E desc[UR8][R16.64+0x200], R13 ;  /* 0x0002000d10007986 */ /* 0x0047e4000c101908 */
.L_x_53:
[----:B------:R-:W-:Y:S05]  /*28b0*/  BSYNC.RECONVERGENT B0 ;  /* 0x0000000000007941 */ /* 0x000fea0003800200 */
.L_x_52:
[----:B------:R-:W-:Y:S04]  /*28c0*/  BSSY.RECONVERGENT B0, `(.L_x_54) ;  /* 0x0000004000007945 */ /* 0x000fe80003800200 */
[----:B------:R-:W-:Y:S05]  /*28d0*/  @P4 BRA `(.L_x_55) ;  /* 0x0000000000084947 */ /* 0x000fea0003800000 */
[----:B--23--:R-:W2:Y:S04]  /*28e0*/  LDG.E R13, desc[UR8][R18.64+0x400] ;  /* 0x00040008120d7981 */ /* 0x00cea8000c1e1900 */
[----:B--2---:R4:W-:Y:S02]  /*28f0*/  STG.E desc[UR8][R16.64+0x400], R13 ;  /* 0x0004000d10007986 */ /* 0x0049e4000c101908 */
.L_x_55:
[----:B------:R-:W-:Y:S05]  /*2900*/  BSYNC.RECONVERGENT B0 ;  /* 0x0000000000007941 */ /* 0x000fea0003800200 */
.L_x_54:
[----:B------:R-:W-:Y:S04]  /*2910*/  BSSY.RECONVERGENT B0, `(.L_x_56) ;  /* 0x0000004000007945 */ /* 0x000fe80003800200 */
[----:B------:R-:W-:Y:S05]  /*2920*/  @P5 BRA `(.L_x_57) ;  /* 0x0000000000085947 */ /* 0x000fea0003800000 */
[----:B------:R-:W5:Y:S04]  /*2930*/  LDG.E R19, desc[UR8][R18.64+0x600] ;  /* 0x0006000812137981 */ /* 0x000f68000c1e1900 */
[----:B-----5:R0:W-:Y:S02]  /*2940*/  STG.E desc[UR8][R16.64+0x600], R19 ;  /* 0x0006001310007986 */ /* 0x0201e4000c101908 */
.L_x_57:
[----:B------:R-:W-:Y:S05]  /*2950*/  BSYNC.RECONVERGENT B0 ;  /* 0x0000000000007941 */ /* 0x000fea0003800200 */
.L_x_56:
[----:B------:R-:W-:-:S04]  /*2960*/  IADD3 R11, PT, PT, R11, 0x10, RZ ;  /* 0x000000100b0b7810 */ /* 0x000fc80007ffe0ff */
[----:B------:R-:W-:-:S13]  /*2970*/  ISETP.GE.AND P1, PT, R11, R12, PT ;  /* 0x0000000c0b00720c */ /* 0x000fda0003f26270 */
[----:B------:R-:W-:Y:S05]  /*2980*/  @!P1 BRA `(.L_x_58) ;  /* 0xfffffff800289947 */ /* 0x000fea000383ffff */
.L_x_31:
[----:B------:R-:W-:-:S05]  /*2990*/  IMAD.IADD R12, R10, 0x1, -R11 ;  /* 0x000000010a0c7824 */ /* 0x000fca00078e0a0b */
[----:B------:R-:W-:-:S13]  /*29a0*/  ISETP.GT.AND P1, PT, R12, 0x4, PT ;  /* 0x000000040c00780c */ /* 0x000fda0003f24270 */
[----:B------:R-:W-:Y:S05]  /*29b0*/  @!P1 BRA `(.L_x_59) ;  /* 0x0000000000ec9947 */ /* 0x000fea0003800000 */
[----:B------:R-:W-:-:S05]  /*29c0*/  IMAD R23, R11, 0x80, R5 ;  /* 0x000000800b177824 */ /* 0x000fca00078e0205 */
[----:B------:R-:W-:Y:S02]  /*29d0*/  ISETP.GE.AND P0, PT, R23, R4, PT ;  /* 0x000000041700720c */ /* 0x000fe40003f06270 */
[----:B--234-:R-:W-:-:S05]  /*29e0*/  IADD3 R13, PT, PT, R0, R23, RZ ;  /* 0x00000017000d7210 */ /* 0x01cfca0007ffe0ff */
[----:B------:R-:W-:-:S06]  /*29f0*/  IMAD.WIDE R12, R13, 0x4, R8 ;  /* 0x000000040d0c7825 */ /* 0x000fcc00078e0208 */
[----:B0-----:R-:W2:Y:S01]  /*2a00*/  @!P0 LDG.E R17, desc[UR8][R12.64] ;  /* 0x000000080c118981 */ /* 0x001ea2000c1e1900 */
[C---:B-1----:R-:W-:Y:S01]  /*2a10*/  VIADD R15, R23.reuse, 0x80 ;  /* 0x00000080170f7836 */ /* 0x042fe20000000000 */
[C---:B------:R-:W-:Y:S01]  /*2a20*/  IADD3 R21, PT, PT, R23.reuse, 0x180, RZ ;  /* 0x0000018017157810 */ /* 0x040fe20007ffe0ff */
[----:B------:R-:W-:Y:S01]  /*2a30*/  VIADD R19, R23, 0x100 ;  /* 0x0000010017137836 */ /* 0x000fe20000000000 */
[----:B------:R-:W-:Y:S02]  /*2a40*/  BSSY.RECONVERGENT B0, `(.L_x_60) ;  /* 0x0000009000007945 */ /* 0x000fe40003800200 */
[-C--:B------:R-:W-:Y:S01]  /*2a50*/  ISETP.GE.AND P2, PT, R15, R4.reuse, PT ;  /* 0x000000040f00720c */ /* 0x080fe20003f46270 */
[----:B------:R-:W-:Y:S01]  /*2a60*/  IMAD.WIDE R14, R23, 0x4, R2 ;  /* 0x00000004170e7825 */ /* 0x000fe200078e0202 */
[-C--:B------:R-:W-:Y:S02]  /*2a70*/  ISETP.GE.AND P3, PT, R19, R4.reuse, PT ;  /* 0x000000041300720c */ /* 0x080fe40003f66270 */
[----:B------:R-:W-:-:S02]  /*2a80*/  ISETP.GE.AND P1, PT, R21, R4, PT ;  /* 0x000000041500720c */ /* 0x000fc40003f26270 */
[----:B--2---:R0:W-:Y:S07]  /*2a90*/  @!P0 STG.E desc[UR8][R14.64], R17 ;  /* 0x000000110e008986 */ /* 0x0041ee000c101908 */
[----:B------:R-:W-:Y:S05]  /*2aa0*/  @P2 BRA `(.L_x_61) ;  /* 0x0000000000082947 */ /* 0x000fea0003800000 */
[----:B0-----:R-:W2:Y:S04]  /*2ab0*/  LDG.E R17, desc[UR8][R12.64+0x200] ;  /* 0x000200080c117981 */ /* 0x001ea8000c1e1900 */
[----:B--2---:R1:W-:Y:S02]  /*2ac0*/  STG.E desc[UR8][R14.64+0x200], R17 ;  /* 0x000200110e007986 */ /* 0x0043e4000c101908 */
.L_x_61:
[----:B------:R-:W-:Y:S05]  /*2ad0*/  BSYNC.RECONVERGENT B0 ;  /* 0x0000000000007941 */ /* 0x000fea0003800200 */
.L_x_60:
[----:B------:R-:W-:Y:S04]  /*2ae0*/  BSSY.RECONVERGENT B0, `(.L_x_62) ;  /* 0x0000004000007945 */ /* 0x000fe80003800200 */
[----:B------:R-:W-:Y:S05]  /*2af0*/  @P3 BRA `(.L_x_63) ;  /* 0x0000000000083947 */ /* 0x000fea0003800000 */
[----:B01----:R-:W2:Y:S04]  /*2b00*/  LDG.E R17, desc[UR8][R12.64+0x400] ;  /* 0x000400080c117981 */ /* 0x003ea8000c1e1900 */
[----:B--2---:R2:W-:Y:S02]  /*2b10*/  STG.E desc[UR8][R14.64+0x400], R17 ;  /* 0x000400110e007986 */ /* 0x0045e4000c101908 */
.L_x_63:
[----:B------:R-:W-:Y:S05]  /*2b20*/  BSYNC.RECONVERGENT B0 ;  /* 0x0000000000007941 */ /* 0x000fea0003800200 */
.L_x_62:
[----:B012---:R0:W2:Y:S01]  /*2b30*/  @!P1 LDG.E R17, desc[UR8][R12.64+0x600] ;  /* 0x000600080c119981 */ /* 0x0070a2000c1e1900 */
[----:B------:R-:W-:Y:S01]  /*2b40*/  VIADD R16, R11, 0x4 ;  /* 0x000000040b107836 */ /* 0x000fe20000000000 */
[----:B------:R-:W-:Y:S01]  /*2b50*/  BSSY.RECONVERGENT B0, `(.L_x_64) ;  /* 0x0000011000007945 */ /* 0x000fe20003800200 */
[----:B------:R-:W-:Y:S02]  /*2b60*/  PLOP3.LUT P0, PT, PT, PT, PT, 0x8, 0x80 ;  /* 0x000000000080781c */ /* 0x000fe40003f0e170 */
[----:B------:R-:W-:-:S04]  /*2b70*/  IMAD R23, R16, 0x80, R5 ;  /* 0x0000008010177824 */ /* 0x000fc800078e0205 */
[C---:B------:R-:W-:Y:S01]  /*2b80*/  VIADD R19, R23.reuse, 0x100 ;  /* 0x0000010017137836 */ /* 0x040fe20000000000 */
[CC--:B------:R-:W-:Y:S01]  /*2b90*/  ISETP.GE.AND P2, PT, R23.reuse, R4.reuse, PT ;  /* 0x000000041700720c */ /* 0x0c0fe20003f46270 */
[C---:B------:R-:W-:Y:S01]  /*2ba0*/  VIADD R21, R23.reuse, 0x180 ;  /* 0x0000018017157836 */ /* 0x040fe20000000000 */
[C---:B------:R-:W-:Y:S01]  /*2bb0*/  IADD3 R11, PT, PT, R23.reuse, 0x80, RZ ;  /* 0x00000080170b7810 */ /* 0x040fe20007ffe0ff */
[----:B0-----:R-:W-:Y:S01]  /*2bc0*/  IMAD.WIDE R12, R23, 0x4, R2 ;  /* 0x00000004170c7825 */ /* 0x001fe200078e0202 */
[-C--:B------:R-:W-:Y:S02]  /*2bd0*/  ISETP.GE.AND P4, PT, R19, R4.reuse, PT ;  /* 0x000000041300720c */ /* 0x080fe40003f86270 */
[-C--:B------:R-:W-:Y:S02]  /*2be0*/  ISETP.GE.AND P3, PT, R11, R4.reuse, PT ;  /* 0x000000040b00720c */ /* 0x080fe40003f66270 */
[----:B------:R-:W-:Y:S02]  /*2bf0*/  IADD3 R11, PT, PT, R0, R23, RZ ;  /* 0x00000017000b7210 */ /* 0x000fe40007ffe0ff */
[----:B------:R-:W-:-:S03]  /*2c00*/  ISETP.GE.AND P5, PT, R21, R4, PT ;  /* 0x000000041500720c */ /* 0x000fc60003fa6270 */
[----:B------:R-:W-:Y:S01]  /*2c10*/  IMAD.WIDE R8, R11, 0x4, R8 ;  /* 0x000000040b087825 */ /* 0x000fe200078e0208 */
[----:B--2---:R0:W-:Y:S01]  /*2c20*/  @!P1 STG.E desc[UR8][R14.64+0x600], R17 ;  /* 0x000600110e009986 */ /* 0x0041e2000c101908 */
[----:B------:R-:W-:Y:S08]  /*2c30*/  @P2 BRA `(.L_x_65) ;  /* 0x0000000000082947 */ /* 0x000ff00003800000 */
[----:B------:R-:W2:Y:S04]  /*2c40*/  LDG.E R11, desc[UR8][R8.64] ;  /* 0x00000008080b7981 */ /* 0x000ea8000c1e1900 */
[----:B--2---:R1:W-:Y:S02]  /*2c50*/  STG.E desc[UR8][R12.64], R11 ;  /* 0x0000000b0c007986 */ /* 0x0043e4000c101908 */
.L_x_65:
[----:B------:R-:W-:Y:S05]  /*2c60*/  BSYNC.RECONVERGENT B0 ;  /* 0x0000000000007941 */ /* 0x000fea0003800200 */
.L_x_64:
[----:B------:R-:W-:Y:S04]  /*2c70*/  BSSY.RECONVERGENT B0, `(.L_x_66) ;  /* 0x0000004000007945 */ /* 0x000fe80003800200 */
[----:B------:R-:W-:Y:S05]  /*2c80*/  @P3 BRA `(.L_x_67) ;  /* 0x0000000000083947 */ /* 0x000fea0003800000 */
[----:B-1----:R-:W2:Y:S04]  /*2c90*/  LDG.E R11, desc[UR8][R8.64+0x200] ;  /* 0x00020008080b7981 */ /* 0x002ea8000c1e1900 */
[----:B--2---:R2:W-:Y:S02]  /*2ca0*/  STG.E desc[UR8][R12.64+0x200], R11 ;  /* 0x0002000b0c007986 */ /* 0x0045e4000c101908 */
.L_x_67:
[----:B------:R-:W-:Y:S05]  /*2cb0*/  BSYNC.RECONVERGENT B0 ;  /* 0x0000000000007941 */ /* 0x000fea0003800200 */
.L_x_66:
[----:B------:R-:W-:Y:S04]  /*2cc0*/  BSSY.RECONVERGENT B0, `(.L_x_68) ;  /* 0x0000004000007945 */ /* 0x000fe80003800200 */
[----:B------:R-:W-:Y:S05]  /*2cd0*/  @P4 BRA `(.L_x_69) ;  /* 0x0000000000084947 */ /* 0x000fea0003800000 */
[----:B-12---:R-:W2:Y:S04]  /*2ce0*/  LDG.E R11, desc[UR8][R8.64+0x400] ;  /* 0x00040008080b7981 */ /* 0x006ea8000c1e1900 */
[----:B--2---:R3:W-:Y:S02]  /*2cf0*/  STG.E desc[UR8][R12.64+0x400], R11 ;  /* 0x0004000b0c007986 */ /* 0x0047e4000c101908 */
.L_x_69:
[----:B------:R-:W-:Y:S05]  /*2d00*/  BSYNC.RECONVERGENT B0 ;  /* 0x0000000000007941 */ /* 0x000fea0003800200 */
.L_x_68:
[----:B------:R-:W-:Y:S04]  /*2d10*/  BSSY.RECONVERGENT B0, `(.L_x_70) ;  /* 0x0000004000007945 */ /* 0x000fe80003800200 */
[----:B------:R-:W-:Y:S05]  /*2d20*/  @P5 BRA `(.L_x_71) ;  /* 0x0000000000085947 */ /* 0x000fea0003800000 */
[----:B------:R-:W4:Y:S04]  /*2d30*/  LDG.E R9, desc[UR8][R8.64+0x600] ;  /* 0x0006000808097981 */ /* 0x000f28000c1e1900 */
[----:B----4-:R4:W-:Y:S02]  /*2d40*/  STG.E desc[UR8][R12.64+0x600], R9 ;  /* 0x000600090c007986 */ /* 0x0109e4000c101908 */
.L_x_71:
[----:B------:R-:W-:Y:S05]  /*2d50*/  BSYNC.RECONVERGENT B0 ;  /* 0x0000000000007941 */ /* 0x000fea0003800200 */
.L_x_70:
[----:B-123--:R-:W-:-:S07]  /*2d60*/  VIADD R11, R16, 0x4 ;  /* 0x00000004100b7836 */ /* 0x00efce0000000000 */
.L_x_59:
[----:B------:R-:W-:-:S13]  /*2d70*/  ISETP.EQ.AND P1, PT, R11, R10, PT ;  /* 0x0000000a0b00720c */ /* 0x000fda0003f22270 */
[----:B------:R-:W-:Y:S05]  /*2d80*/  @!P0 BRA P1, `(.L_x_23) ;  /* 0x0000000000888947 */ /* 0x000fea0000800000 */
.L_x_30:
[----:B0-234-:R-:W-:Y:S01]  /*2d90*/  IMAD R17, R11, 0x80, R5 ;  /* 0x000000800b117824 */ /* 0x01dfe200078e0205 */
[----:B------:R-:W-:Y:S03]  /*2da0*/  BSSY.RECONVERGENT B0, `(.L_x_72) ;  /* 0x000000e000007945 */ /* 0x000fe60003800200 */
[C---:B------:R-:W-:Y:S01]  /*2db0*/  VIADD R13, R17.reuse, 0x100 ;  /* 0x00000100110d7836 */ /* 0x040fe20000000000 */
[CC--:B------:R-:W-:Y:S01]  /*2dc0*/  ISETP.GE.AND P0, PT, R17.reuse, R4.reuse, PT ;  /* 0x000000041100720c */ /* 0x0c0fe20003f06270 */
[C---:B-1----:R-:W-:Y:S01]  /*2dd0*/  VIADD R9, R17.reuse, 0x180 ;  /* 0x0000018011097836 */ /* 0x042fe20000000000 */
[----:B-1----:R-:W-:Y:S02]  /*2de0*/  IADD3 R15, PT, PT, R17, 0x80, RZ ;  /* 0x00000080110f7810 */ /* 0x002fe40007ffe0ff */
[----:B------:R-:W-:Y:S02]  /*2df0*/  ISETP.GE.AND P2, PT, R13, R4, PT ;  /* 0x000000040d00720c */ /* 0x000fe40003f46270 */
[----:B------:R-:W-:-:S02]  /*2e00*/  IADD3 R13, PT, PT, R0, R17, RZ ;  /* 0x00000011000d7210 */ /* 0x000fc40007ffe0ff */
[-C--:B------:R-:W-:Y:S01]  /*2e10*/  ISETP.GE.AND P3, PT, R9, R4.reuse, PT ;  /* 0x000000040900720c */ /* 0x080fe20003f66270 */
[----:B------:R-:W-:Y:S01]  /*2e20*/  IMAD.WIDE R8, R17, 0x4, R2 ;  /* 0x0000000411087825 */ /* 0x000fe200078e0202 */
[----:B------:R-:W-:-:S03]  /*2e30*/  ISETP.GE.AND P1, PT, R15, R4, PT ;  /* 0x000000040f00720c */ /* 0x000fc60003f26270 */
[----:B------:R-:W-:Y:S01]  /*2e40*/  IMAD.WIDE R12, R13, 0x4, R6 ;  /* 0x000000040d0c7825 */ /* 0x000fe200078e0206 */
[----:B------:R-:W-:Y:S09]  /*2e50*/  @P0 BRA `(.L_x_73) ;  /* 0x0000000000080947 */ /* 0x000ff20003800000 */
[----:B------:R-:W2:Y:S04]  /*2e60*/  LDG.E R15, desc[UR8][R12.64] ;  /* 0x000000080c0f7981 */ /* 0x000ea8000c1e1900 */
[----:B--2---:R0:W-:Y:S02]  /*2e70*/  STG.E desc[UR8][R8.64], R15 ;  /* 0x0000000f08007986 */ /* 0x0041e4000c101908 */
.L_x_73:
[----:B------:R-:W-:Y:S05]  /*2e80*/  BSYNC.RECONVERGENT B0 ;  /* 0x0000000000007941 */ /* 0x000fea0003800200 */
.L_x_72:
[----:B------:R-:W-:Y:S04]  /*2e90*/  BSSY.RECONVERGENT B0, `(.L_x_74) ;  /* 0x0000004000007945 */ /* 0x000fe80003800200 */
[----:B------:R-:W-:Y:S05]  /*2ea0*/  @P1 BRA `(.L_x_75) ;  /* 0x0000000000081947 */ /* 0x000fea0003800000 */
[----:B0-----:R-:W2:Y:S04]  /*2eb0*/  LDG.E R15, desc[UR8][R12.64+0x200] ;  /* 0x000200080c0f7981 */ /* 0x001ea8000c1e1900 */
[----:B--2---:R1:W-:Y:S02]  /*2ec0*/  STG.E desc[UR8][R8.64+0x200], R15 ;  /* 0x0002000f08007986 */ /* 0x0043e4000c101908 */
.L_x_75:
[----:B------:R-:W-:Y:S05]  /*2ed0*/  BSYNC.RECONVERGENT B0 ;  /* 0x0000000000007941 */ /* 0x000fea0003800200 */
.L_x_74:
[----:B------:R-:W-:Y:S04]  /*2ee0*/  BSSY.RECONVERGENT B0, `(.L_x_76) ;  /* 0x0000004000007945 */ /* 0x000fe80003800200 */
[----:B------:R-:W-:Y:S05]  /*2ef0*/  @P2 BRA `(.L_x_77) ;  /* 0x0000000000082947 */ /* 0x000fea0003800000 */
[----:B01----:R-:W2:Y:S04]  /*2f00*/  LDG.E R15, desc[UR8][R12.64+0x400] ;  /* 0x000400080c0f7981 */ /* 0x003ea8000c1e1900 */
[----:B--2---:R2:W-:Y:S02]  /*2f10*/  STG.E desc[UR8][R8.64+0x400], R15 ;  /* 0x0004000f08007986 */ /* 0x0045e4000c101908 */
.L_x_77:
[----:B------:R-:W-:Y:S05]  /*2f20*/  BSYNC.RECONVERGENT B0 ;  /* 0x0000000000007941 */ /* 0x000fea0003800200 */
.L_x_76:
[----:B------:R-:W-:Y:S04]  /*2f30*/  BSSY.RECONVERGENT B0, `(.L_x_78) ;  /* 0x0000004000007945 */ /* 0x000fe80003800200 */
[----:B------:R-:W-:Y:S05]  /*2f40*/  @P3 BRA `(.L_x_79) ;  /* 0x0000000000083947 */ /* 0x000fea0003800000 */
[----:B------:R-:W3:Y:S04]  /*2f50*/  LDG.E R13, desc[UR8][R12.64+0x600] ;  /* 0x000600080c0d7981 */ /* 0x000ee8000c1e1900 */
[----:B---3--:R3:W-:Y:S02]  /*2f60*/  STG.E desc[UR8][R8.64+0x600], R13 ;  /* 0x0006000d08007986 */ /* 0x0087e4000c101908 */
.L_x_79:
[----:B------:R-:W-:Y:S05]  /*2f70*/  BSYNC.RECONVERGENT B0 ;  /* 0x0000000000007941 */ /* 0x000fea0003800200 */
.L_x_78:
[----:B------:R-:W-:-:S05]  /*2f80*/  VIADD R11, R11, 0x4 ;  /* 0x000000040b0b7836 */ /* 0x000fca0000000000 */
[----:B------:R-:W-:-:S13]  /*2f90*/  ISETP.NE.AND P0, PT, R11, R10, PT ;  /* 0x0000000a0b00720c */ /* 0x000fda0003f05270 */
[----:B------:R-:W-:Y:S05]  /*2fa0*/  @P0 BRA `(.L_x_30) ;  /* 0xfffffffc00780947 */ /* 0x000fea000383ffff */
.L_x_23:
[----:B------:R-:W-:-:S13]  /*2fb0*/  ISETP.NE.AND P0, PT, R20, RZ, PT ;  /* 0x000000ff1400720c */ /* 0x000fda0003f05270 */
[----:B------:R-:W-:Y:S05]  /*2fc0*/  @!P0 EXIT ;  /* 0x000000000000894d */ /* 0x000fea0003800000 */
[----:B------:R-:W-:-:S05]  /*2fd0*/  UMOV UR4, URZ ;  /* 0x000000ff00047c82 */ /* 0x000fca0008000000 */
.L_x_80:
[----:B012---:R-:W-:-:S05]  /*2fe0*/  IMAD R11, R10, 0x80, R5 ;  /* 0x000000800a0b7824 */ /* 0x007fca00078e0205 */
[----:B------:R-:W-:-:S13]  /*2ff0*/  ISETP.GE.AND P0, PT, R11, R4, PT ;  /* 0x000000040b00720c */ /* 0x000fda0003f06270 */
[----:B---3--:R-:W0:Y:S01]  /*3000*/  @!P0 LDC.64 R6, c[0x0][0x390] ;  /* 0x0000e400ff068b82 */ /* 0x008e220000000a00 */
[----:B----4-:R-:W-:-:S05]  /*3010*/  @!P0 IADD3 R9, PT, PT, R0, R11, RZ ;  /* 0x0000000b00098210 */ /* 0x010fca0007ffe0ff */
[----:B0-----:R-:W-:-:S06]  /*3020*/  @!P0 IMAD.WIDE R6, R9, 0x4, R6 ;  /* 0x0000000409068825 */ /* 0x001fcc00078e0206 */
[----:B------:R-:W2:Y:S01]  /*3030*/  @!P0 LDG.E R7, desc[UR8][R6.64] ;  /* 0x0000000806078981 */ /* 0x000ea2000c1e1900 */
[----:B------:R-:W-:Y:S01]  /*3040*/  @!P0 IMAD.WIDE R8, R11, 0x4, R2 ;  /* 0x000000040b088825 */ /* 0x000fe200078e0202 */
[----:B------:R-:W-:-:S03]  /*3050*/  UIADD3 UR4, UPT, UPT, UR4, 0x1, URZ ;  /* 0x0000000104047890 */ /* 0x000fc6000fffe0ff */
[----:B------:R-:W-:Y:S01]  /*3060*/  VIADD R10, R10, 0x1 ;  /* 0x000000010a0a7836 */ /* 0x000fe20000000000 */
[----:B--2---:R0:W-:Y:S02]  /*3070*/  @!P0 STG.E desc[UR8][R8.64], R7 ;  /* 0x0000000708008986 */ /* 0x0041e4000c101908 */
[----:B------:R-:W-:-:S13]  /*3080*/  ISETP.NE.AND P0, PT, R20, UR4, PT ;  /* 0x0000000414007c0c */ /* 0x000fda000bf05270 */
[----:B0-----:R-:W-:Y:S05]  /*3090*/  @P0 BRA `(.L_x_80) ;  /* 0xfffffffc00d00947 */ /* 0x001fea000383ffff */
[----:B------:R-:W-:Y:S05]  /*30a0*/  EXIT ;  /* 0x000000000000794d */ /* 0x000fea0003800000 */
.L_x_0:
        /* <DEDUP_REMOVED lines=9> */
[----:B-1----:R-:W-:Y:S01]  /*3140*/  IADD3 R18, PT, PT, R8, UR7, R4 ;  /* 0x0000000708127c10 */ /* 0x002fe2000fffe004 */
[----:B------:R-:W-:Y:S01]  /*3150*/  ULOP3.LUT UR11, UR5, 0x7ffffffc, URZ, 0xc0, !UPT ;  /* 0x7ffffffc050b7892 */ /* 0x000fe2000f8ec0ff */
[----:B------:R-:W-:Y:S01]  /*3160*/  IMAD.MOV.U32 R17, RZ, RZ, RZ ;  /* 0x000000ffff117224 */ /* 0x000fe200078e00ff */
[----:B------:R-:W-:Y:S01]  /*3170*/  ULOP3.LUT UR6, UR5, 0x3, URZ, 0xc0, !UPT ;  /* 0x0000000305067892 */ /* 0x000fe2000f8ec0ff */
[----:B------:R-:W-:Y:S01]  /*3180*/  IADD3 R18, PT, PT, R18, 0x3, RZ ;  /* 0x0000000312127810 */ /* 0x000fe20007ffe0ff */
[----:B------:R-:W-:-:S12]  /*3190*/  UIADD3 UR5, UPT, UPT, -UR11, URZ, URZ ;  /* 0x000000ff0b057290 */ /* 0x000fd8000fffe1ff */
.L_x_87:
[----:B------:R-:W0:Y:S01]  /*31a0*/  LDCU UR4, c[0x0][0x3a0] ;  /* 0x00007400ff0477ac */ /* 0x000e220008000800 */
[----:B------:R-:W1:Y:S01]  /*31b0*/  LDC.64 R6, c[0x0][0x390] ;  /* 0x0000e400ff067b82 */ /* 0x000e620000000a00 */
[----:B------:R-:W-:-:S04]  /*31c0*/  IMAD R19, R17, 0x80, R4 ;  /* 0x0000008011137824 */ /* 0x000fc800078e0204 */
[----:B------:R-:W-:-:S05]  /*31d0*/  IMAD.IADD R20, R0, 0x1, R19 ;  /* 0x0000000100147824 */ /* 0x000fca00078e0213 */
[----:B------:R-:W-:Y:S02]  /*31e0*/  ISETP.NE.AND P0, PT, R20, RZ, PT ;  /* 0x000000ff1400720c */ /* 0x000fe40003f05270 */
[----:B0-----:R-:W-:-:S05]  /*31f0*/  MOV R25, UR4 ;  /* 0x0000000400197c02 */ /* 0x001fca0008000f00 */
[----:B------:R-:W-:-:S05]  /*3200*/  IMAD.IADD R5, R25, 0x1, -R20 ;  /* 0x0000000119057824 */ /* 0x000fca00078e0a14 */
        /* <DEDUP_REMOVED lines=8> */
[----:B------:R-:W-:Y:S01]  /*3290*/  LEA R23, R17, R18, 0x7 ;  /* 0x0000001211177211 */ /* 0x000fe200078e38ff */
[----:B------:R-:W-:Y:S01]  /*32a0*/  IMAD.MOV.U32 R22, RZ, RZ, RZ ;  /* 0x000000ffff167224 */ /* 0x000fe200078e00ff */
[----:B------:R-:W1:Y:S01]  /*32b0*/  I2F.RP R10, R5 ;  /* 0x00000005000a7306 */ /* 0x000e620000209400 */
[----:B------:R-:W-:-:S04]  /*32c0*/  UMOV UR4, UR5 ;  /* 0x0000000500047c82 */ /* 0x000fc80008000000 */
[----:B------:R-:W2:Y:S03]  /*32d0*/  LDC R25, c[0x0][0x3a0] ;  /* 0x0000e800ff197b82 */ /* 0x000ea60000000800 */
[----:B-1----:R-:W1:Y:S02]  /*32e0*/  MUFU.RCP R10, R10 ;  /* 0x0000000a000a7308 */ /* 0x002e640000001000 */
[----:B-1----:R-:W-:-:S06]  /*32f0*/  IADD3 R8, PT, PT, R10, 0xffffffe, RZ ;  /* 0x0ffffffe0a087810 */ /* 0x002fcc0007ffe0ff */
[----:B------:R1:W3:Y:S02]  /*3300*/  F2I.FTZ.U32.TRUNC.NTZ R9, R8 ;  /* 0x0000000800097305 */ /* 0x0002e4000021f000 */
[----:B-1----:R-:W-:Y:S02]  /*3310*/  IMAD.MOV.U32 R8, RZ, RZ, RZ ;  /* 0x000000ffff087224 */ /* 0x002fe400078e00ff */
[----:B---3--:R-:W-:-:S04]  /*3320*/  IMAD.MOV R12, RZ, RZ, -R9 ;  /* 0x000000ffff0c7224 */ /* 0x008fc800078e0a09 */
[----:B------:R-:W-:-:S04]  /*3330*/  IMAD R11, R12, R5, RZ ;  /* 0x000000050c0b7224 */ /* 0x000fc800078e02ff */
[----:B0-2---:R-:W-:-:S07]  /*3340*/  IMAD.HI.U32 R16, R9, R11, R8 ;  /* 0x0000000b09107227 */ /* 0x005fce00078e0008 */
.L_x_84:
[----:B0-----:R-:W-:Y:S01]  /*3350*/  IABS R13, R25 ;  /* 0x00000019000d7213 */ /* 0x001fe20000000000 */
[C---:B------:R-:W-:Y:S01]  /*3360*/  VIADD R11, R23.reuse, 0xfffffffd ;  /* 0xfffffffd170b7836 */ /* 0x040fe20000000000 */
[----:B------:R-:W-:Y:S01]  /*3370*/  IADD3 R14, PT, PT, R23, -0x2, RZ ;  /* 0xfffffffe170e7810 */ /* 0x000fe20007ffe0ff */
[----:B------:R-:W-:Y:S01]  /*3380*/  UIADD3 UR4, UPT, UPT, UR4, 0x4, URZ ;  /* 0x0000000404047890 */ /* 0x000fe2000fffe0ff */
[----:B------:R-:W0:Y:S01]  /*3390*/  I2F.RP R12, R13 ;  /* 0x0000000d000c7306 */ /* 0x000e220000209400 */
[----:B------:R-:W-:Y:S02]  /*33a0*/  IABS R24, R23 ;  /* 0x0000001700187213 */ /* 0x000fe40000000000 */
[----:B------:R-:W-:Y:S01]  /*33b0*/  IABS R10, R11 ;  /* 0x0000000b000a7213 */ /* 0x000fe20000000000 */
[----:B------:R-:W-:-:S04]  /*33c0*/  UISETP.NE.AND UP0, UPT, UR4, URZ, UPT ;  /* 0x000000ff0400728c */ /* 0x000fc8000bf05270 */
[----:B------:R-:W-:-:S04]  /*33d0*/  IMAD.HI.U32 R16, R16, R10, RZ ;  /* 0x0000000a10107227 */ /* 0x000fc800078e00ff */
[----:B------:R-:W-:Y:S01]  /*33e0*/  IMAD.MOV R16, RZ, RZ, -R16 ;  /* 0x000000ffff107224 */ /* 0x000fe200078e0a10 */
[----:B0-----:R-:W0:Y:S03]  /*33f0*/  MUFU.RCP R12, R12 ;  /* 0x0000000c000c7308 */ /* 0x001e260000001000 */
[----:B------:R-:W-:-:S05]  /*3400*/  IMAD R10, R13, R16, R10 ;  /* 0x000000100d0a7224 */ /* 0x000fca00078e020a */
[----:B------:R-:W-:Y:S02]  /*3410*/  ISETP.GT.U32.AND P0, PT, R5, R10, PT ;  /* 0x0000000a0500720c */ /* 0x000fe40003f04070 */
[----:B0-----:R-:W-:-:S11]  /*3420*/  IADD3 R8, PT, PT, R12, 0xffffffe, RZ ;  /* 0x0ffffffe0c087810 */ /* 0x001fd60007ffe0ff */
[----:B------:R-:W-:Y:S01]  /*3430*/  @!P0 IADD3 R10, PT, PT, R10, -R13, RZ ;  /* 0x8000000d0a0a8210 */ /* 0x000fe20007ffe0ff */
[----:B------:R0:W1:Y:S03]  /*3440*/  F2I.FTZ.U32.TRUNC.NTZ R9, R8 ;  /* 0x0000000800097305 */ /* 0x000066000021f000 */
[----:B------:R-:W-:Y:S01]  /*3450*/  ISETP.GT.U32.AND P6, PT, R5, R10, PT ;  /* 0x0000000a0500720c */ /* 0x000fe20003fc4070 */
[----:B0-----:R-:W-:Y:S02]  /*3460*/  IMAD.MOV.U32 R8, RZ, RZ, RZ ;  /* 0x000000ffff087224 */ /* 0x001fe400078e00ff */
[----:B-1----:R-:W-:-:S10]  /*3470*/  IMAD.MOV R12, RZ, RZ, -R9 ;  /* 0x000000ffff0c7224 */ /* 0x002fd400078e0a09 */
[-C--:B------:R-:W-:Y:S02]  /*3480*/  @!P6 IADD3 R10, PT, PT, R10, -R13.reuse, RZ ;  /* 0x8000000d0a0ae210 */ /* 0x080fe40007ffe0ff */
[----:B------:R-:W-:Y:S01]  /*3490*/  ISETP.GE.AND P6, PT, R23, RZ, PT ;  /* 0x000000ff1700720c */ /* 0x000fe20003fc6270 */
[----:B------:R-:W-:Y:S01]  /*34a0*/  IMAD R15, R12, R13, RZ ;  /* 0x0000000d0c0f7224 */ /* 0x000fe200078e02ff */
[----:B------:R-:W-:-:S03]  /*34b0*/  IABS R12, R14 ;  /* 0x0000000e000c7213 */ /* 0x000fc60000000000 */
[----:B------:R-:W-:-:S04]  /*34c0*/  IMAD.HI.U32 R16, R9, R15, R8 ;  /* 0x0000000f09107227 */ /* 0x000fc800078e0008 */
[----:B------:R-:W-:Y:S02]  /*34d0*/  IMAD.MOV.U32 R15, RZ, RZ, R12 ;  /* 0x000000ffff0f7224 */ /* 0x000fe400078e000c */
[C---:B------:R-:W-:Y:S01]  /*34e0*/  VIADD R9, R23.reuse, 0xffffffff ;  /* 0xffffffff17097836 */ /* 0x040fe20000000000 */
[----:B------:R-:W-:Y:S01]  /*34f0*/  IADD3 R23, PT, PT, R23, 0x4, RZ ;  /* 0x0000000417177810 */ /* 0x000fe20007ffe0ff */
[----:B------:R-:W-:-:S03]  /*3500*/  IMAD.HI.U32 R8, R16, R15, RZ ;  /* 0x0000000f10087227 */ /* 0x000fc600078e00ff */
[----:B------:R-:W-:Y:S01]  /*3510*/  IABS R12, R9 ;  /* 0x00000009000c7213 */ /* 0x000fe20000000000 */
[----:B------:R-:W-:-:S04]  /*3520*/  IMAD.MOV R8, RZ, RZ, -R8 ;  /* 0x000000ffff087224 */ /* 0x000fc800078e0a08 */
[----:B------:R-:W-:-:S04]  /*3530*/  IMAD.HI.U32 R5, R16, R12, RZ ;  /* 0x0000000c10057227 */ /* 0x000fc800078e00ff */
[----:B------:R-:W-:Y:S01]  /*3540*/  IMAD R8, R13, R8, R15 ;  /* 0x000000080d087224 */ /* 0x000fe200078e020f */
[----:B------:R-:W-:Y:S01]  /*3550*/  IADD3 R5, PT, PT, -R5, RZ, RZ ;  /* 0x000000ff05057210 */ /* 0x000fe20007ffe1ff */
[----:B------:R-:W-:-:S04]  /*3560*/  IMAD.HI.U32 R15, R16, R24, RZ ;  /* 0x00000018100f7227 */ /* 0x000fc800078e00ff */
[----:B------:R-:W-:Y:S02]  /*3570*/  IMAD.MOV R15, RZ, RZ, -R15 ;  /* 0x000000ffff0f7224 */ /* 0x000fe400078e0a0f */
[C---:B------:R-:W-:Y:S02]  /*3580*/  IMAD R12, R13.reuse, R5, R12 ;  /* 0x000000050d0c7224 */ /* 0x040fe400078e020c */
[----:B------:R-:W-:Y:S02]  /*3590*/  IMAD R24, R13, R15, R24 ;  /* 0x0000000f0d187224 */ /* 0x000fe400078e0218 */
[----:B------:R-:W-:-:S05]  /*35a0*/  IMAD.MOV.U32 R5, RZ, RZ, R13 ;  /* 0x000000ffff057224 */ /* 0x000fca00078e000d */
[C---:B------:R-:W-:Y:S02]  /*35b0*/  ISETP.GT.U32.AND P0, PT, R5.reuse, R8, PT ;  /* 0x000000080500720c */ /* 0x040fe40003f04070 */
[C---:B------:R-:W-:Y:S02]  /*35c0*/  ISETP.GT.U32.AND P1, PT, R5.reuse, R12, PT ;  /* 0x0000000c0500720c */ /* 0x040fe40003f24070 */
[----:B------:R-:W-:-:S09]  /*35d0*/  ISETP.GT.U32.AND P2, PT, R5, R24, PT ;  /* 0x000000180500720c */ /* 0x000fd20003f44070 */
[----:B------:R-:W-:Y:S02]  /*35e0*/  @!P0 IADD3 R8, PT, PT, R8, -R13, RZ ;  /* 0x8000000d08088210 */ /* 0x000fe40007ffe0ff */
[--C-:B------:R-:W-:Y:S01]  /*35f0*/  @!P1 IMAD.IADD R12, R12, 0x1, -R13.reuse ;  /* 0x000000010c0c9824 */ /* 0x100fe200078e0a0d */
[----:B------:R-:W-:Y:S01]  /*3600*/  ISETP.GE.AND P0, PT, R11, RZ, PT ;  /* 0x000000ff0b00720c */ /* 0x000fe20003f06270 */
[----:B------:R-:W-:Y:S01]  /*3610*/  @!P2 IMAD.IADD R24, R24, 0x1, -R13 ;  /* 0x000000011818a824 */ /* 0x000fe200078e0a0d */
[----:B------:R-:W-:Y:S01]  /*3620*/  ISETP.GT.U32.AND P5, PT, R5, R8, PT ;  /* 0x000000080500720c */ /* 0x000fe20003fa4070 */
[----:B------:R-:W-:Y:S01]  /*3630*/  IMAD R11, R25, 0x2, R22 ;  /* 0x00000002190b7824 */ /* 0x000fe200078e0216 */
[C---:B------:R-:W-:Y:S02]  /*3640*/  ISETP.GT.U32.AND P4, PT, R5.reuse, R12, PT ;  /* 0x0000000c0500720c */ /* 0x040fe40003f84070 */
[----:B------:R-:W-:Y:S02]  /*3650*/  ISETP.GT.U32.AND P3, PT, R5, R24, PT ;  /* 0x000000180500720c */ /* 0x000fe40003f64070 */
[----:B------:R-:W-:-:S02]  /*3660*/  ISETP.GE.AND P2, PT, R14, RZ, PT ;  /* 0x000000ff0e00720c */ /* 0x000fc40003f46270 */
[----:B------:R-:W-:Y:S01]  /*3670*/  ISETP.GE.AND P1, PT, R9, RZ, PT ;  /* 0x000000ff0900720c */ /* 0x000fe20003f26270 */
[C---:B------:R-:W-:Y:S02]  /*3680*/  IMAD R9, R25.reuse, 0x3, R22 ;  /* 0x0000000319097824 */ /* 0x040fe400078e0216 */
[----:B------:R-:W-:Y:S02]  /*3690*/  @!P0 IMAD.MOV R10, RZ, RZ, -R10 ;  /* 0x000000ffff0a8224 */ /* 0x000fe400078e0a0a */
[--C-:B------:R-:W-:Y:S02]  /*36a0*/  @!P5 IMAD.IADD R8, R8, 0x1, -R13.reuse ;  /* 0x000000010808d824 */ /* 0x100fe400078e0a0d */
[----:B------:R-:W-:Y:S02]  /*36b0*/  @!P4 IMAD.IADD R12, R12, 0x1, -R13 ;  /* 0x000000010c0cc824 */ /* 0x000fe400078e0a0d */
[----:B------:R-:W-:Y:S02]  /*36c0*/  @!P3 IADD3 R24, PT, PT, R24, -R13, RZ ;  /* 0x8000000d1818b210 */ /* 0x000fe40007ffe0ff */
[----:B------:R-:W-:-:S02]  /*36d0*/  ISETP.NE.AND P3, PT, R25, RZ, PT ;  /* 0x000000ff1900720c */ /* 0x000fc40003f65270 */
[----:B------:R-:W-:Y:S01]  /*36e0*/  LOP3.LUT R13, RZ, R25, RZ, 0x33, !PT ;  /* 0x00000019ff0d7212 */ /* 0x000fe200078e33ff */
[----:B------:R-:W-:Y:S01]  /*36f0*/  @!P1 IMAD.MOV R12, RZ, RZ, -R12 ;  /* 0x000000ffff0c9224 */ /* 0x000fe200078e0a0c */
[----:B------:R-:W-:Y:S01]  /*3700*/  @!P2 IADD3 R8, PT, PT, -R8, RZ, RZ ;  /* 0x000000ff0808a210 */ /* 0x000fe20007ffe1ff */
[----:B------:R-:W-:Y:S01]  /*3710*/  @!P6 IMAD.MOV R24, RZ, RZ, -R24 ;  /* 0x000000ffff18e224 */ /* 0x000fe200078e0a18 */
[C---:B------:R-:W-:Y:S02]  /*3720*/  SEL R15, R13.reuse, R10, !P3 ;  /* 0x0000000a0d0f7207 */ /* 0x040fe40005800000 */
[C---:B------:R-:W-:Y:S02]  /*3730*/  SEL R8, R13.reuse, R8, !P3 ;  /* 0x000000080d087207 */ /* 0x040fe40005800000 */
[C---:B------:R-:W-:Y:S02]  /*3740*/  SEL R12, R13.reuse, R12, !P3 ;  /* 0x0000000c0d0c7207 */ /* 0x040fe40005800000 */
[----:B------:R-:W-:-:S02]  /*3750*/  SEL R24, R13, R24, !P3 ;  /* 0x000000180d187207 */ /* 0x000fc40005800000 */
[----:B------:R-:W-:Y:S01]  /*3760*/  IADD3 R15, PT, PT, R15, R22, RZ ;  /* 0x000000160f0f7210 */ /* 0x000fe20007ffe0ff */
[----:B------:R-:W-:Y:S01]  /*3770*/  IMAD.IADD R27, R12, 0x1, R11 ;  /* 0x000000010c1b7824 */ /* 0x000fe200078e020b */
[----:B------:R-:W-:Y:S01]  /*3780*/  IADD3 R13, PT, PT, R8, R25, R22 ;  /* 0x00000019080d7210 */ /* 0x000fe20007ffe016 */
[----:B------:R-:W-:Y:S02]  /*3790*/  IMAD.IADD R29, R24, 0x1, R9 ;  /* 0x00000001181d7824 */ /* 0x000fe400078e0209 */
[----:B------:R-:W-:-:S04]  /*37a0*/  IMAD.WIDE R8, R15, 0x4, R6 ;  /* 0x000000040f087825 */ /* 0x000fc800078e0206 */
[--C-:B------:R-:W-:Y:S01]  /*37b0*/  IMAD.WIDE R10, R13, 0x4, R6.reuse ;  /* 0x000000040d0a7825 */ /* 0x100fe200078e0206 */
[----:B-----5:R0:W-:Y:S03]  /*37c0*/  STG.E desc[UR8][R8.64], R21 ;  /* 0x0000001508007986 */ /* 0x0201e6000c101908 */
[--C-:B------:R-:W-:Y:S01]  /*37d0*/  IMAD.WIDE R12, R27, 0x4, R6.reuse ;  /* 0x000000041b0c7825 */ /* 0x100fe200078e0206 */
[----:B------:R0:W-:Y:S03]  /*37e0*/  STG.E desc[UR8][R10.64], R21 ;  /* 0x000000150a007986 */ /* 0x0001e6000c101908 */
[----:B------:R-:W-:Y:S01]  /*37f0*/  IMAD.WIDE R14, R29, 0x4, R6 ;  /* 0x000000041d0e7825 */ /* 0x000fe200078e0206 */
[----:B------:R0:W-:Y:S03]  /*3800*/  STG.E desc[UR8][R12.64], R21 ;  /* 0x000000150c007986 */ /* 0x0001e6000c101908 */
[----:B------:R-:W-:Y:S01]  /*3810*/  IMAD R22, R25, 0x4, R22 ;  /* 0x0000000419167824 */ /* 0x000fe200078e0216 */
[----:B------:R0:W-:Y:S01]  /*3820*/  STG.E desc[UR8][R14.64], R21 ;  /* 0x000000150e007986 */ /* 0x0001e2000c101908 */
[----:B------:R-:W-:Y:S05]  /*3830*/  BRA.U UP0, `(.L_x_84) ;  /* 0xfffffff900c47547 */ /* 0x000fea000b83ffff */
[----:B0-----:R-:W-:-:S07]  /*3840*/  IMAD.U32 R8, RZ, RZ, UR11 ;  /* 0x0000000bff087e24 */ /* 0x001fce000f8e00ff */
.L_x_83:
[----:B------:R-:W-:-:S09]  /*3850*/  UISETP.NE.AND UP0, UPT, UR6, URZ, UPT ;  /* 0x000000ff0600728c */ /* 0x000fd2000bf05270 */
[----:B------:R-:W-:Y:S05]  /*3860*/  BRA.U !UP0, `(.L_x_85) ;  /* 0x00000005082c7547 */ /* 0x000fea000b800000 */
[----:B------:R-:W-:Y:S01]  /*3870*/  UISETP.NE.AND UP0, UPT, UR6, 0x1, UPT ;  /* 0x000000010600788c */ /* 0x000fe2000bf05270 */
[----:B------:R-:W-:-:S08]  /*3880*/  LOP3.LUT P0, RZ, R25, 0x1, RZ, 0xc0, !PT ;  /* 0x0000000119ff7812 */ /* 0x000fd0000780c0ff */
[----:B------:R-:W-:Y:S05]  /*3890*/  BRA.U !UP0, `(.L_x_86) ;  /* 0x0000000108b07547 */ /* 0x000fea000b800000 */
[----:B------:R-:W-:Y:S01]  /*38a0*/  IABS R5, R25 ;  /* 0x0000001900057213 */ /* 0x000fe20000000000 */
[----:B------:R-:W-:-:S03]  /*38b0*/  IMAD.IADD R9, R20, 0x1, R8 ;  /* 0x0000000114097824 */ /* 0x000fc600078e0208 */
[----:B------:R-:W0:Y:S02]  /*38c0*/  I2F.RP R10, R5 ;  /* 0x00000005000a7306 */ /* 0x000e240000209400 */
[----:B------:R-:W-:-:S04]  /*38d0*/  IADD3 R11, PT, PT, R9, 0x1, RZ ;  /* 0x00000001090b7810 */ /* 0x000fc80007ffe0ff */
[----:B------:R-:W-:Y:S02]  /*38e0*/  ISETP.GE.AND P4, PT, R11, RZ, PT ;  /* 0x000000ff0b00720c */ /* 0x000fe40003f86270 */
[----:B0-----:R-:W0:Y:S02]  /*38f0*/  MUFU.RCP R10, R10 ;  /* 0x0000000a000a7308 */ /* 0x001e240000001000 */
[----:B0-----:R-:W-:Y:S02]  /*3900*/  IADD3 R6, PT, PT, R10, 0xffffffe, RZ ;  /* 0x0ffffffe0a067810 */ /* 0x001fe40007ffe0ff */
[----:B------:R-:W-:-:S04]  /*3910*/  IABS R10, R9 ;  /* 0x00000009000a7213 */ /* 0x000fc80000000000 */
[----:B------:R0:W1:Y:S02]  /*3920*/  F2I.FTZ.U32.TRUNC.NTZ R7, R6 ;  /* 0x0000000600077305 */ /* 0x000064000021f000 */
[----:B0-----:R-:W-:Y:S02]  /*3930*/  IMAD.MOV.U32 R6, RZ, RZ, RZ ;  /* 0x000000ffff067224 */ /* 0x001fe400078e00ff */
[----:B-1----:R-:W-:-:S04]  /*3940*/  IMAD.MOV R12, RZ, RZ, -R7 ;  /* 0x000000ffff0c7224 */ /* 0x002fc800078e0a07 */
[----:B------:R-:W-:Y:S01]  /*3950*/  IMAD R13, R12, R5, RZ ;  /* 0x000000050c0d7224 */ /* 0x000fe200078e02ff */
[----:B------:R-:W-:-:S03]  /*3960*/  IABS R12, R11 ;  /* 0x0000000b000c7213 */ /* 0x000fc60000000000 */
[----:B------:R-:W-:-:S06]  /*3970*/  IMAD.HI.U32 R7, R7, R13, R6 ;  /* 0x0000000d07077227 */ /* 0x000fcc00078e0006 */
[----:B------:R-:W-:-:S04]  /*3980*/  IMAD.HI.U32 R6, R7, R10, RZ ;  /* 0x0000000a07067227 */ /* 0x000fc800078e00ff */
[----:B------:R-:W-:-:S04]  /*3990*/  IMAD.HI.U32 R7, R7, R12, RZ ;  /* 0x0000000c07077227 */ /* 0x000fc800078e00ff */
        /* <DEDUP_REMOVED lines=11> */
[----:B------:R-:W-:Y:S02]  /*3a50*/  ISETP.GT.U32.AND P3, PT, R5, R12, PT ;  /* 0x0000000c0500720c */ /* 0x000fe40003f64070 */
[----:B------:R-:W-:-:S09]  /*3a60*/  LOP3.LUT R9, RZ, R25, RZ, 0x33, !PT ;  /* 0x00000019ff097212 */ /* 0x000fd200078e33ff */
[----:B------:R-:W-:Y:S02]  /*3a70*/  @!P1 IADD3 R10, PT, PT, R10, -R5, RZ ;  /* 0x800000050a0a9210 */ /* 0x000fe40007ffe0ff */
[----:B------:R-:W-:Y:S01]  /*3a80*/  @!P3 IMAD.IADD R12, R12, 0x1, -R5 ;  /* 0x000000010c0cb824 */ /* 0x000fe200078e0a05 */
[----:B------:R-:W-:Y:S01]  /*3a90*/  ISETP.NE.AND P1, PT, R25, RZ, PT ;  /* 0x000000ff1900720c */ /* 0x000fe20003f25270 */
[----:B------:R-:W-:Y:S02]  /*3aa0*/  IMAD R5, R8, R25, R25 ;  /* 0x0000001908057224 */ /* 0x000fe400078e0219 */
[----:B------:R-:W-:Y:S01]  /*3ab0*/  @!P2 IMAD.MOV R10, RZ, RZ, -R10 ;  /* 0x000000ffff0aa224 */ /* 0x000fe200078e0a0a */
[----:B------:R-:W-:-:S04]  /*3ac0*/  @!P4 IADD3 R12, PT, PT, -R12, RZ, RZ ;  /* 0x000000ff0c0cc210 */ /* 0x000fc80007ffe1ff */
        /* <DEDUP_REMOVED lines=9> */
.L_x_86:
[----:B------:R-:W-:Y:S05]  /*3b60*/  @!P0 BRA `(.L_x_85) ;  /* 0x00000000006c8947 */ /* 0x000fea0003800000 */
[----:B0-----:R-:W-:Y:S01]  /*3b70*/  IABS R10, R25 ;  /* 0x00000019000a7213 */ /* 0x001fe20000000000 */
[----:B------:R-:W-:Y:S02]  /*3b80*/  HFMA2 R6, -RZ, RZ, 0, 0 ;  /* 0x00000000ff067431 */ /* 0x000fe400000001ff */
[----:B------:R-:W-:Y:S01]  /*3b90*/  IMAD.IADD R20, R20, 0x1, R8 ;  /* 0x0000000114147824 */ /* 0x000fe200078e0208 */
[----:B------:R-:W-:Y:S01]  /*3ba0*/  ISETP.NE.AND P2, PT, R25, RZ, PT ;  /* 0x000000ff1900720c */ /* 0x000fe20003f45270 */
[----:B------:R-:W0:Y:S03]  /*3bb0*/  I2F.RP R5, R10 ;  /* 0x0000000a00057306 */ /* 0x000e260000209400 */
[----:B------:R-:W-:Y:S02]  /*3bc0*/  IABS R11, R20 ;  /* 0x00000014000b7213 */ /* 0x000fe40000000000 */
[----:B------:R-:W-:-:S03]  /*3bd0*/  ISETP.GE.AND P1, PT, R20, RZ, PT ;  /* 0x000000ff1400720c */ /* 0x000fc60003f26270 */
[----:B0-----:R-:W0:Y:S02]  /*3be0*/  MUFU.RCP R5, R5 ;  /* 0x0000000500057308 */ /* 0x001e240000001000 */
[----:B0-----:R-:W-:-:S06]  /*3bf0*/  IADD3 R7, PT, PT, R5, 0xffffffe, RZ ;  /* 0x0ffffffe05077810 */ /* 0x001fcc0007ffe0ff */
[----:B------:R-:W0:Y:S02]  /*3c00*/  F2I.FTZ.U32.TRUNC.NTZ R7, R7 ;  /* 0x0000000700077305 */ /* 0x000e24000021f000 */
[----:B0-----:R-:W-:-:S04]  /*3c10*/  IMAD.MOV R9, RZ, RZ, -R7 ;  /* 0x000000ffff097224 */ /* 0x001fc800078e0a07 */
[----:B------:R-:W-:-:S04]  /*3c20*/  IMAD R9, R9, R10, RZ ;  /* 0x0000000a09097224 */ /* 0x000fc800078e02ff */
[----:B------:R-:W-:-:S04]  /*3c30*/  IMAD.HI.U32 R9, R7, R9, R6 ;  /* 0x0000000907097227 */ /* 0x000fc800078e0006 */
[----:B------:R-:W-:-:S04]  /*3c40*/  IMAD.MOV.U32 R6, RZ, RZ, R11 ;  /* 0x000000ffff067224 */ /* 0x000fc800078e000b */
        /* <DEDUP_REMOVED lines=13> */
.L_x_85:
[----:B------:R-:W2:Y:S01]  /*3d20*/  LDCU UR4, c[0x0][0x388] ;  /* 0x00007100ff0477ac */ /* 0x000ea20008000800 */
[----:B------:R-:W-:Y:S01]  /*3d30*/  IADD3 R17, PT, PT, R17, 0x1, RZ ;  /* 0x0000000111117810 */ /* 0x000fe20007ffe0ff */
[----:B01----:R-:W-:-:S05]  /*3d40*/  IMAD.WIDE R6, R19, 0x4, R2 ;  /* 0x0000000413067825 */ /* 0x003fca00078e0202 */
[----:B-----5:R0:W-:Y:S01]  /*3d50*/  STG.E desc[UR8][R6.64], R21 ;  /* 0x0000001506007986 */ /* 0x0201e2000c101908 */
[----:B--2---:R-:W-:-:S13]  /*3d60*/  ISETP.NE.AND P0, PT, R17, UR4, PT ;  /* 0x0000000411007c0c */ /* 0x004fda000bf05270 */
[----:B0-----:R-:W-:Y:S05]  /*3d70*/  @!P0 EXIT ;  /* 0x000000000000894d */ /* 0x001fea0003800000 */
[----:B------:R-:W-:Y:S05]  /*3d80*/  BRA `(.L_x_87) ;  /* 0xfffffff400047947 */ /* 0x000fea000383ffff */
.L_x_82:
[----:B------:R-:W-:Y:S01]  /*3d90*/  IMAD.MOV.U32 R5, RZ, RZ, RZ ;  /* 0x000000ffff057224 */ /* 0x000fe200078e00ff */
[----:B------:R-:W-:Y:S02]  /*3da0*/  ULOP3.LUT UR6, UR5, 0x3, URZ, 0xc0, !UPT ;  /* 0x0000000305067892 */ /* 0x000fe4000f8ec0ff */
[----:B------:R-:W-:-:S12]  /*3db0*/  ULOP3.LUT UR5, UR5, 0x7ffffffc, URZ, 0xc0, !UPT ;  /* 0x7ffffffc05057892 */ /* 0x000fd8000f8ec0ff */
.L_x_92:
[----:B------:R-:W0:Y:S01]  /*3dc0*/  LDC.64 R6, c[0x0][0x390] ;  /* 0x0000e400ff067b82 */ /* 0x000e220000000a00 */
[----:B-1----:R-:W-:-:S05]  /*3dd0*/  IMAD R17, R5, 0x80, R4 ;  /* 0x0000008005117824 */ /* 0x002fca00078e0204 */
[----:B------:R-:W-:-:S05]  /*3de0*/  IADD3 R16, PT, PT, R0, R17, RZ ;  /* 0x0000001100107210 */ /* 0x000fca0007ffe0ff */
[----:B0-----:R-:W-:-:S05]  /*3df0*/  IMAD.WIDE R6, R16, 0x4, R6 ;  /* 0x0000000410067825 */ /* 0x001fca00078e0206 */
[----:B------:R0:W5:Y:S01]  /*3e00*/  LDG.E R19, desc[UR8][R6.64] ;  /* 0x0000000806137981 */ /* 0x000162000c1e1900 */
[----:B------:R-:W-:Y:S01]  /*3e10*/  UISETP.GE.U32.AND UP0, UPT, UR10, 0x3, UPT ;  /* 0x000000030a00788c */ /* 0x000fe2000bf06070 */
[----:B------:R-:W-:-:S08]  /*3e20*/  UMOV UR4, URZ ;  /* 0x000000ff00047c82 */ /* 0x000fd00008000000 */
[----:B0-----:R-:W-:Y:S05]  /*3e30*/  BRA.U !UP0, `(.L_x_88) ;  /* 0x00000005086c7547 */ /* 0x001fea000b800000 */
[----:B------:R-:W0:Y:S01]  /*3e40*/  LDC R6, c[0x0][0x3a0] ;  /* 0x0000e800ff067b82 */ /* 0x000e220000000800 */
        /* <DEDUP_REMOVED lines=8> */
[----:B--2---:R-:W-:Y:S02]  /*3ed0*/  HFMA2 R8, -RZ, RZ, 0, 0 ;  /* 0x00000000ff087431 */ /* 0x004fe400000001ff */
[----:B---3--:R-:W-:-:S04]  /*3ee0*/  IMAD.MOV R21, RZ, RZ, -R9 ;  /* 0x000000ffff157224 */ /* 0x008fc800078e0a09 */
[----:B------:R-:W-:-:S04]  /*3ef0*/  IMAD R21, R21, R18, RZ ;  /* 0x0000001215157224 */ /* 0x000fc800078e02ff */
[----:B01----:R-:W-:-:S07]  /*3f00*/  IMAD.HI.U32 R21, R9, R21, R8 ;  /* 0x0000001509157227 */ /* 0x003fce00078e0008 */
.L_x_89:
[----:B0-----:R-:W-:Y:S01]  /*3f10*/  IABS R11, R20 ;  /* 0x00000014000b7213 */ /* 0x001fe20000000000 */
[----:B------:R-:W-:-:S03]  /*3f20*/  VIADD R10, R16, UR4 ;  /* 0x00000004100a7c36 */ /* 0x000fc60008000000 */
[----:B------:R-:W0:Y:S01]  /*3f30*/  I2F.RP R13, R11 ;  /* 0x0000000b000d7306 */ /* 0x000e220000209400 */
[----:B------:R-:W-:Y:S01]  /*3f40*/  VIADD R23, R10, 0x3 ;  /* 0x000000030a177836 */ /* 0x000fe20000000000 */
[----:B------:R-:W-:-:S05]  /*3f50*/  IABS R12, R10 ;  /* 0x0000000a000c7213 */ /* 0x000fca0000000000 */
        /* <DEDUP_REMOVED lines=8> */
[----:B------:R0:W1:Y:S01]  /*3fe0*/  F2I.FTZ.U32.TRUNC.NTZ R9, R8 ;  /* 0x0000000800097305 */ /* 0x000062000021f000 */
[----:B------:R-:W-:Y:S02]  /*3ff0*/  IABS R22, R13 ;  /* 0x0000000d00167213 */ /* 0x000fe40000000000 */
[----:B------:R-:W-:Y:S01]  /*4000*/  ISETP.GT.U32.AND P6, PT, R18, R12, PT ;  /* 0x0000000c1200720c */ /* 0x000fe20003fc4070 */
[----:B0-----:R-:W-:Y:S02]  /*4010*/  IMAD.MOV.U32 R8, RZ, RZ, RZ ;  /* 0x000000ffff087224 */ /* 0x001fe400078e00ff */
[----:B-1----:R-:W-:-:S10]  /*4020*/  IMAD.MOV R14, RZ, RZ, -R9 ;  /* 0x000000ffff0e7224 */ /* 0x002fd400078e0a09 */
[----:B------:R-:W-:Y:S01]  /*4030*/  @!P6 IMAD.IADD R12, R12, 0x1, -R11 ;  /* 0x000000010c0ce824 */ /* 0x000fe200078e0a0b */
[----:B------:R-:W-:Y:S01]  /*4040*/  ISETP.GE.AND P6, PT, R23, RZ, PT ;  /* 0x000000ff1700720c */ /* 0x000fe20003fc6270 */
[----:B------:R-:W-:Y:S01]  /*4050*/  IMAD R21, R14, R11, RZ ;  /* 0x0000000b0e157224 */ /* 0x000fe200078e02ff */
[----:B------:R-:W-:-:S03]  /*4060*/  IADD3 R14, PT, PT, R10, 0x2, RZ ;  /* 0x000000020a0e7810 */ /* 0x000fc60007ffe0ff */
        /* <DEDUP_REMOVED lines=11> */
[C---:B------:R-:W-:Y:S01]  /*4120*/  IMAD R24, R11.reuse, R15, R24 ;  /* 0x0000000f0b187224 */ /* 0x040fe200078e0218 */
[----:B------:R-:W-:Y:S01]  /*4130*/  LOP3.LUT R15, RZ, R20, RZ, 0x33, !PT ;  /* 0x00000014ff0f7212 */ /* 0x000fe200078e33ff */
[----:B------:R-:W-:Y:S01]  /*4140*/  IMAD R8, R11, R25, R8 ;  /* 0x000000190b087224 */ /* 0x000fe200078e0208 */
[----:B------:R-:W-:-:S02]  /*4150*/  ISETP.GT.U32.AND P0, PT, R18, R22, PT ;  /* 0x000000161200720c */ /* 0x000fc40003f04070 */
[C---:B------:R-:W-:Y:S02]  /*4160*/  ISETP.GT.U32.AND P1, PT, R18.reuse, R24, PT ;  /* 0x000000181200720c */ /* 0x040fe40003f24070 */
[----:B------:R-:W-:-:S09]  /*4170*/  ISETP.GT.U32.AND P2, PT, R18, R8, PT ;  /* 0x000000081200720c */ /* 0x000fd20003f44070 */
[--C-:B------:R-:W-:Y:S01]  /*4180*/  @!P0 IMAD.IADD R22, R22, 0x1, -R11.reuse ;  /* 0x0000000116168824 */ /* 0x100fe200078e0a0b */
[----:B------:R-:W-:Y:S02]  /*4190*/  ISETP.GE.AND P0, PT, R10, RZ, PT ;  /* 0x000000ff0a00720c */ /* 0x000fe40003f06270 */
[----:B------:R-:W-:Y:S01]  /*41a0*/  @!P1 IADD3 R24, PT, PT, R24, -R11, RZ ;  /* 0x8000000b18189210 */ /* 0x000fe20007ffe0ff */
[----:B------:R-:W-:Y:S01]  /*41b0*/  @!P2 IMAD.IADD R8, R8, 0x1, -R11 ;  /* 0x000000010808a824 */ /* 0x000fe200078e0a0b */
[C---:B------:R-:W-:Y:S02]  /*41c0*/  ISETP.GT.U32.AND P5, PT, R18.reuse, R22, PT ;  /* 0x000000161200720c */ /* 0x040fe40003fa4070 */
[C---:B------:R-:W-:Y:S02]  /*41d0*/  ISETP.GT.U32.AND P4, PT, R18.reuse, R24, PT ;  /* 0x000000181200720c */ /* 0x040fe40003f84070 */
[----:B------:R-:W-:Y:S02]  /*41e0*/  ISETP.GT.U32.AND P3, PT, R18, R8, PT ;  /* 0x000000081200720c */ /* 0x000fe40003f64070 */
[----:B------:R-:W-:-:S02]  /*41f0*/  ISETP.GE.AND P2, PT, R13, RZ, PT ;  /* 0x000000ff0d00720c */ /* 0x000fc40003f46270 */
[----:B------:R-:W-:Y:S02]  /*4200*/  ISETP.GE.AND P1, PT, R14, RZ, PT ;  /* 0x000000ff0e00720c */ /* 0x000fe40003f26270 */
[----:B------:R-:W-:-:S03]  /*4210*/  @!P0 IADD3 R12, PT, PT, -R12, RZ, RZ ;  /* 0x000000ff0c0c8210 */ /* 0x000fc60007ffe1ff */
[----:B------:R-:W-:Y:S02]  /*4220*/  @!P5 IADD3 R22, PT, PT, R22, -R11, RZ ;  /* 0x8000000b1616d210 */ /* 0x000fe40007ffe0ff */
[--C-:B------:R-:W-:Y:S02]  /*4230*/  @!P4 IMAD.IADD R24, R24, 0x1, -R11.reuse ;  /* 0x000000011818c824 */ /* 0x100fe400078e0a0b */
[----:B------:R-:W-:Y:S01]  /*4240*/  @!P3 IMAD.IADD R8, R8, 0x1, -R11 ;  /* 0x000000010808b824 */ /* 0x000fe200078e0a0b */
[C---:B------:R-:W-:Y:S01]  /*4250*/  ISETP.NE.AND P3, PT, R20.reuse, RZ, PT ;  /* 0x000000ff1400720c */ /* 0x040fe20003f65270 */
[----:B------:R-:W-:Y:S02]  /*4260*/  @!P2 IMAD.MOV R22, RZ, RZ, -R22 ;  /* 0x000000ffff16a224 */ /* 0x000fe400078e0a16 */
[----:B------:R-:W-:Y:S01]  /*4270*/  IMAD R11, R20, UR4, R20 ;  /* 0x00000004140b7c24 */ /* 0x000fe2000f8e0214 */
[----:B------:R-:W-:Y:S01]  /*4280*/  @!P6 IADD3 R8, PT, PT, -R8, RZ, RZ ;  /* 0x000000ff0808e210 */ /* 0x000fe20007ffe1ff */
[----:B------:R-:W-:Y:S01]  /*4290*/  @!P1 IMAD.MOV R24, RZ, RZ, -R24 ;  /* 0x000000ffff189224 */ /* 0x000fe200078e0a18 */
[----:B------:R-:W-:Y:S01]  /*42a0*/  SEL R9, R15, R12, !P3 ;  /* 0x0000000c0f097207 */ /* 0x000fe20005800000 */
[----:B------:R-:W-:Y:S01]  /*42b0*/  IMAD.IADD R23, R11, 0x1, R20 ;  /* 0x000000010b177824 */ /* 0x000fe200078e0214 */
[----:B------:R-:W-:-:S02]  /*42c0*/  SEL R22, R15, R22, !P3 ;  /* 0x000000160f167207 */ /* 0x000fc40005800000 */
[C---:B------:R-:W-:Y:S01]  /*42d0*/  SEL R24, R15.reuse, R24, !P3 ;  /* 0x000000180f187207 */ /* 0x040fe20005800000 */
        /* <DEDUP_REMOVED lines=17> */
.L_x_88:
[----:B------:R-:W-:-:S09]  /*43f0*/  UISETP.NE.AND UP0, UPT, UR6, URZ, UPT ;  /* 0x000000ff0600728c */ /* 0x000fd2000bf05270 */
[----:B------:R-:W-:Y:S05]  /*4400*/  BRA.U !UP0, `(.L_x_90) ;  /* 0x0000000508387547 */ /* 0x000fea000b800000 */
[----:B0-----:R-:W0:Y:S01]  /*4410*/  LDC R8, c[0x0][0x3a0] ;  /* 0x0000e800ff087b82 */ /* 0x001e220000000800 */
[----:B------:R-:W-:Y:S01]  /*4420*/  UISETP.NE.AND UP0, UPT, UR6, 0x1, UPT ;  /* 0x000000010600788c */ /* 0x000fe2000bf05270 */
[----:B0-----:R-:W-:-:S08]  /*4430*/  LOP3.LUT P0, RZ, R8, 0x1, RZ, 0xc0, !PT ;  /* 0x0000000108ff7812 */ /* 0x001fd0000780c0ff */
[----:B------:R-:W-:Y:S05]  /*4440*/  BRA.U !UP0, `(.L_x_91) ;  /* 0x0000000108b87547 */ /* 0x000fea000b800000 */
[----:B------:R-:W0:Y:S01]  /*4450*/  LDC R9, c[0x0][0x3a0] ;  /* 0x0000e800ff097b82 */ /* 0x000e220000000800 */
[----:B------:R-:W-:-:S05]  /*4460*/  IADD3 R14, PT, PT, R16, UR4, RZ ;  /* 0x00000004100e7c10 */ /* 0x000fca000fffe0ff */
[----:B------:R-:W-:-:S05]  /*4470*/  VIADD R12, R14, 0x1 ;  /* 0x000000010e0c7836 */ /* 0x000fca0000000000 */
        /* <DEDUP_REMOVED lines=23> */
[----:B------:R-:W-:Y:S01]  /*45f0*/  @!P2 IMAD.IADD R13, R13, 0x1, -R10 ;  /* 0x000000010d0da824 */ /* 0x000fe200078e0a0a */
[----:B------:R-:W-:Y:S02]  /*4600*/  ISETP.GE.AND P2, PT, R14, RZ, PT ;  /* 0x000000ff0e00720c */ /* 0x000fe40003f46270 */
[----:B------:R-:W-:Y:S02]  /*4610*/  @!P1 IADD3 R11, PT, PT, R11, -R10, RZ ;  /* 0x8000000a0b0b9210 */ /* 0x000fe40007ffe0ff */
[C---:B------:R-:W-:Y:S02]  /*4620*/  ISETP.GT.U32.AND P3, PT, R10.reuse, R13, PT ;  /* 0x0000000d0a00720c */ /* 0x040fe40003f64070 */
[----:B------:R-:W-:Y:S02]  /*4630*/  ISETP.GT.U32.AND P1, PT, R10, R11, PT ;  /* 0x0000000b0a00720c */ /* 0x000fe40003f24070 */
[----:B------:R-:W-:-:S09]  /*4640*/  LOP3.LUT R14, RZ, R9, RZ, 0x33, !PT ;  /* 0x00000009ff0e7212 */ /* 0x000fd200078e33ff */
[----:B------:R-:W-:Y:S02]  /*4650*/  @!P3 IADD3 R13, PT, PT, R13, -R10, RZ ;  /* 0x8000000a0d0db210 */ /* 0x000fe40007ffe0ff */
[----:B------:R-:W-:Y:S01]  /*4660*/  @!P1 IMAD.IADD R11, R11, 0x1, -R10 ;  /* 0x000000010b0b9824 */ /* 0x000fe200078e0a0a */
[----:B------:R-:W-:Y:S02]  /*4670*/  ISETP.NE.AND P1, PT, R9, RZ, PT ;  /* 0x000000ff0900720c */ /* 0x000fe40003f25270 */
[----:B------:R-:W-:Y:S02]  /*4680*/  @!P4 IMAD.MOV R13, RZ, RZ, -R13 ;  /* 0x000000ffff0dc224 */ /* 0x000fe400078e0a0d */
[----:B------:R-:W-:-:S03]  /*4690*/  @!P2 IMAD.MOV R11, RZ, RZ, -R11 ;  /* 0x000000ffff0ba224 */ /* 0x000fc600078e0a0b */
[C---:B------:R-:W-:Y:S02]  /*46a0*/  SEL R13, R14.reuse, R13, !P1 ;  /* 0x0000000d0e0d7207 */ /* 0x040fe40004800000 */
[----:B------:R-:W-:Y:S02]  /*46b0*/  SEL R10, R14, R11, !P1 ;  /* 0x0000000b0e0a7207 */ /* 0x000fe40004800000 */
[----:B------:R-:W-:-:S03]  /*46c0*/  IADD3 R13, PT, PT, R12, R13, RZ ;  /* 0x0000000d0c0d7210 */ /* 0x000fc60007ffe0ff */
[----:B------:R-:W-:Y:S01]  /*46d0*/  IMAD R11, R9, UR4, R10 ;  /* 0x00000004090b7c24 */ /* 0x000fe2000f8e020a */
[----:B------:R-:W-:-:S03]  /*46e0*/  UIADD3 UR4, UPT, UPT, UR4, 0x2, URZ ;  /* 0x0000000204047890 */ /* 0x000fc6000fffe0ff */
[----:B0-----:R-:W-:-:S04]  /*46f0*/  IMAD.WIDE R10, R11, 0x4, R6 ;  /* 0x000000040b0a7825 */ /* 0x001fc800078e0206 */
[----:B------:R-:W-:Y:S01]  /*4700*/  IMAD.WIDE R6, R13, 0x4, R6 ;  /* 0x000000040d067825 */ /* 0x000fe200078e0206 */
[----:B-----5:R0:W-:Y:S04]  /*4710*/  STG.E desc[UR8][R10.64], R19 ;  /* 0x000000130a007986 */ /* 0x0201e8000c101908 */
[----:B------:R0:W-:Y:S02]  /*4720*/  STG.E desc[UR8][R6.64], R19 ;  /* 0x0000001306007986 */ /* 0x0001e4000c101908 */
.L_x_91:
[----:B------:R-:W-:Y:S05]  /*4730*/  @!P0 BRA `(.L_x_90) ;  /* 0x00000000006c8947 */ /* 0x000fea0003800000 */
[----:B0-----:R-:W-:Y:S01]  /*4740*/  IABS R10, R8 ;  /* 0x00000008000a7213 */ /* 0x001fe20000000000 */
[----:B------:R-:W-:Y:S01]  /*4750*/  IMAD.MOV.U32 R6, RZ, RZ, RZ ;  /* 0x000000ffff067224 */ /* 0x000fe200078e00ff */
[----:B------:R-:W-:Y:S02]  /*4760*/  IADD3 R16, PT, PT, R16, UR4, RZ ;  /* 0x0000000410107c10 */ /* 0x000fe4000fffe0ff */
[----:B------:R-:W0:Y:S01]  /*4770*/  I2F.RP R11, R10 ;  /* 0x0000000a000b7306 */ /* 0x000e220000209400 */
[----:B------:R-:W-:Y:S02]  /*4780*/  ISETP.NE.AND P2, PT, R8, RZ, PT ;  /* 0x000000ff0800720c */ /* 0x000fe40003f45270 */
[----:B------:R-:W-:Y:S02]  /*4790*/  IABS R12, R16 ;  /* 0x00000010000c7213 */ /* 0x000fe40000000000 */
[----:B------:R-:W-:-:S03]  /*47a0*/  ISETP.GE.AND P1, PT, R16, RZ, PT ;  /* 0x000000ff1000720c */ /* 0x000fc60003f26270 */
[----:B0-----:R-:W0:Y:S02]  /*47b0*/  MUFU.RCP R11, R11 ;  /* 0x0000000b000b7308 */ /* 0x001e240000001000 */
[----:B0-----:R-:W-:-:S06]  /*47c0*/  VIADD R7, R11, 0xffffffe ;  /* 0x0ffffffe0b077836 */ /* 0x001fcc0000000000 */
[----:B------:R-:W0:Y:S02]  /*47d0*/  F2I.FTZ.U32.TRUNC.NTZ R7, R7 ;  /* 0x0000000700077305 */ /* 0x000e24000021f000 */
[----:B0-----:R-:W-:-:S04]  /*47e0*/  IMAD.MOV R9, RZ, RZ, -R7 ;  /* 0x000000ffff097224 */ /* 0x001fc800078e0a07 */
[----:B------:R-:W-:-:S04]  /*47f0*/  IMAD R9, R9, R10, RZ ;  /* 0x0000000a09097224 */ /* 0x000fc800078e02ff */
[----:B------:R-:W-:-:S04]  /*4800*/  IMAD.HI.U32 R6, R7, R9, R6 ;  /* 0x0000000907067227 */ /* 0x000fc800078e0006 */
[----:B------:R-:W-:-:S04]  /*4810*/  IMAD.MOV.U32 R9, RZ, RZ, R12 ;  /* 0x000000ffff097224 */ /* 0x000fc800078e000c */
[----:B------:R-:W-:-:S05]  /*4820*/  IMAD.HI.U32 R6, R6, R9, RZ ;  /* 0x0000000906067227 */ /* 0x000fca00078e00ff */
[----:B------:R-:W-:-:S05]  /*4830*/  IADD3 R6, PT, PT, -R6, RZ, RZ ;  /* 0x000000ff06067210 */ /* 0x000fca0007ffe1ff */
        /* <DEDUP_REMOVED lines=11> */
.L_x_90:
[----:B------:R-:W2:Y:S01]  /*48f0*/  LDCU UR4, c[0x0][0x388] ;  /* 0x00007100ff0477ac */ /* 0x000ea20008000800 */
[----:B------:R-:W-:Y:S02]  /*4900*/  VIADD R5, R5, 0x1 ;  /* 0x0000000105057836 */ /* 0x000fe40000000000 */
[----:B01----:R-:W-:-:S05]  /*4910*/  IMAD.WIDE R6, R17, 0x4, R2 ;  /* 0x0000000411067825 */ /* 0x003fca00078e0202 */
[----:B-----5:R0:W-:Y:S01]  /*4920*/  STG.E desc[UR8][R6.64], R19 ;  /* 0x0000001306007986 */ /* 0x0201e2000c101908 */
[----:B--2---:R-:W-:-:S13]  /*4930*/  ISETP.NE.AND P0, PT, R5, UR4, PT ;  /* 0x0000000405007c0c */ /* 0x004fda000bf05270 */
[----:B0-----:R-:W-:Y:S05]  /*4940*/  @!P0 EXIT ;  /* 0x000000000000894d */ /* 0x001fea0003800000 */
[----:B------:R-:W-:Y:S05]  /*4950*/  BRA `(.L_x_92) ;  /* 0xfffffff400187947 */ /* 0x000fea000383ffff */
.L_x_81:
[----:B------:R-:W-:-:S09]  /*4960*/  UISETP.NE.AND UP0, UPT, UR4, URZ, UPT ;  /* 0x000000ff0400728c */ /* 0x000fd2000bf05270 */
[----:B------:R-:W-:Y:S05]  /*4970*/  BRA.U UP0, `(.L_x_93) ;  /* 0x00000009003c7547 */ /* 0x000fea000b800000 */
[C---:B------:R-:W-:Y:S01]  /*4980*/  ISETP.GE.U32.AND P1, PT, R6.reuse, 0x8, PT ;  /* 0x000000080600780c */ /* 0x040fe20003f26070 */
[----:B------:R-:W-:Y:S01]  /*4990*/  IMAD.MOV.U32 R5, RZ, RZ, RZ ;  /* 0x000000ffff057224 */ /* 0x000fe200078e00ff */
[----:B------:R-:W-:-:S04]  /*49a0*/  LOP3.LUT R13, R6, 0x7, RZ, 0xc0, !PT ;  /* 0x00000007060d7812 */ /* 0x000fc800078ec0ff */
[----:B------:R-:W-:-:S07]  /*49b0*/  ISETP.NE.AND P0, PT, R13, RZ, PT ;  /* 0x000000ff0d00720c */ /* 0x000fce0003f05270 */
[----:B------:R-:W-:Y:S06]  /*49c0*/  @!P1 BRA `(.L_x_94) ;  /* 0x0000000400089947 */ /* 0x000fec0003800000 */
[----:B------:R-:W0:Y:S01]  /*49d0*/  LDC.64 R8, c[0x0][0x390] ;  /* 0x0000e400ff087b82 */ /* 0x000e220000000a00 */
[----:B------:R-:W-:Y:S01]  /*49e0*/  HFMA2 R7, -RZ, RZ, 0, 0 ;  /* 0x00000000ff077431 */ /* 0x000fe200000001ff */
[----:B------:R-:W-:-:S07]  /*49f0*/  LOP3.LUT R5, R6, 0x7ffffff8, RZ, 0xc0, !PT ;  /* 0x7ffffff806057812 */ /* 0x000fce00078ec0ff */
.L_x_95:
[----:B-12---:R-:W-:-:S04]  /*4a00*/  IMAD R19, R7, 0x80, R4 ;  /* 0x0000008007137824 */ /* 0x006fc800078e0204 */
[----:B------:R-:W-:-:S05]  /*4a10*/  IMAD.IADD R12, R0, 0x1, R19 ;  /* 0x00000001000c7824 */ /* 0x000fca00078e0213 */
[C---:B------:R-:W-:Y:S02]  /*4a20*/  ISETP.NE.AND P1, PT, R12.reuse, RZ, PT ;  /* 0x000000ff0c00720c */ /* 0x040fe40003f25270 */
[----:B------:R-:W-:-:S04]  /*4a30*/  IADD3 R10, PT, PT, -R12, UR5, RZ ;  /* 0x000000050c0a7c10 */ /* 0x000fc8000fffe1ff */
[----:B------:R-:W-:-:S05]  /*4a40*/  SEL R11, R10, RZ, P1 ;  /* 0x000000ff0a0b7207 */ /* 0x000fca0000800000 */
[----:B0-----:R-:W-:-:S05]  /*4a50*/  IMAD.WIDE R10, R11, 0x4, R8 ;  /* 0x000000040b0a7825 */ /* 0x001fca00078e0208 */
[----:B------:R-:W2:Y:S01]  /*4a60*/  LDG.E R21, desc[UR8][R10.64] ;  /* 0x000000080a157981 */ /* 0x000ea2000c1e1900 */
[----:B------:R-:W-:-:S04]  /*4a70*/  IADD3 R14, PT, PT, R12, 0x80, RZ ;  /* 0x000000800c0e7810 */ /* 0x000fc80007ffe0ff */
[C---:B------:R-:W-:Y:S02]  /*4a80*/  ISETP.NE.AND P1, PT, R14.reuse, RZ, PT ;  /* 0x000000ff0e00720c */ /* 0x040fe40003f25270 */
[----:B------:R-:W-:-:S04]  /*4a90*/  IADD3 R14, PT, PT, -R14, UR5, RZ ;  /* 0x000000050e0e7c10 */ /* 0x000fc8000fffe1ff */
[----:B------:R-:W-:Y:S01]  /*4aa0*/  SEL R17, R14, RZ, P1 ;  /* 0x000000ff0e117207 */ /* 0x000fe20000800000 */
[----:B------:R-:W-:-:S04]  /*4ab0*/  IMAD.WIDE.U32 R14, R19, 0x4, R2 ;  /* 0x00000004130e7825 */ /* 0x000fc800078e0002 */
[----:B------:R-:W-:Y:S01]  /*4ac0*/  IMAD.WIDE R16, R17, 0x4, R8 ;  /* 0x0000000411107825 */ /* 0x000fe200078e0208 */
[----:B--2---:R0:W-:Y:S05]  /*4ad0*/  STG.E desc[UR8][R14.64], R21 ;  /* 0x000000150e007986 */ /* 0x0041ea000c101908 */
[----:B------:R-:W2:Y:S01]  /*4ae0*/  LDG.E R17, desc[UR8][R16.64] ;  /* 0x0000000810117981 */ /* 0x000ea2000c1e1900 */
[----:B------:R-:W-:Y:S02]  /*4af0*/  VIADD R18, R12, 0x100 ;  /* 0x000001000c127836 */ /* 0x000fe40000000000 */
[----:B------:R-:W-:-:S03]  /*4b00*/  VIADD R11, R19, 0x80 ;  /* 0x00000080130b7836 */ /* 0x000fc60000000000 */
[C---:B------:R-:W-:Y:S01]  /*4b10*/  ISETP.NE.AND P1, PT, R18.reuse, RZ, PT ;  /* 0x000000ff1200720c */ /* 0x040fe20003f25270 */
[----:B------:R-:W-:Y:S01]  /*4b20*/  IMAD.WIDE R10, R11, 0x4, R2 ;  /* 0x000000040b0a7825 */ /* 0x000fe200078e0202 */
[----:B------:R-:W-:-:S04]  /*4b30*/  IADD3 R18, PT, PT, -R18, UR5, RZ ;  /* 0x0000000512127c10 */ /* 0x000fc8000fffe1ff */
[----:B------:R-:W-:-:S05]  /*4b40*/  SEL R19, R18, RZ, P1 ;  /* 0x000000ff12137207 */ /* 0x000fca0000800000 */
[----:B------:R-:W-:Y:S01]  /*4b50*/  IMAD.WIDE R18, R19, 0x4, R8 ;  /* 0x0000000413127825 */ /* 0x000fe200078e0208 */
[----:B--2---:R1:W-:Y:S05]  /*4b60*/  STG.E desc[UR8][R10.64], R17 ;  /* 0x000000110a007986 */ /* 0x0043ea000c101908 */
[----:B------:R-:W2:Y:S01]  /*4b70*/  LDG.E R19, desc[UR8][R18.64] ;  /* 0x0000000812137981 */ /* 0x000ea2000c1e1900 */
[----:B0-----:R-:W-:-:S04]  /*4b80*/  IADD3 R14, PT, PT, R12, 0x180, RZ ;  /* 0x000001800c0e7810 */ /* 0x001fc80007ffe0ff */
[C---:B------:R-:W-:Y:S02]  /*4b90*/  ISETP.NE.AND P1, PT, R14.reuse, RZ, PT ;  /* 0x000000ff0e00720c */ /* 0x040fe40003f25270 */
[----:B------:R-:W-:-:S04]  /*4ba0*/  IADD3 R14, PT, PT, -R14, UR5, RZ ;  /* 0x000000050e0e7c10 */ /* 0x000fc8000fffe1ff */
[----:B------:R-:W-:-:S05]  /*4bb0*/  SEL R15, R14, RZ, P1 ;  /* 0x000000ff0e0f7207 */ /* 0x000fca0000800000 */
[----:B------:R-:W-:Y:S01]  /*4bc0*/  IMAD.WIDE R14, R15, 0x4, R8 ;  /* 0x000000040f0e7825 */ /* 0x000fe200078e0208 */
[----:B--2---:R0:W-:Y:S04]  /*4bd0*/  STG.E desc[UR8][R10.64+0x200], R19 ;  /* 0x000200130a007986 */ /* 0x0041e8000c101908 */
[----:B------:R-:W2:Y:S01]  /*4be0*/  LDG.E R21, desc[UR8][R14.64] ;  /* 0x000000080e157981 */ /* 0x000ea2000c1e1900 */
[----:B------:R-:W-:-:S05]  /*4bf0*/  VIADD R16, R12, 0x200 ;  /* 0x000002000c107836 */ /* 0x000fca0000000000 */
[C---:B------:R-:W-:Y:S02]  /*4c00*/  ISETP.NE.AND P1, PT, R16.reuse, RZ, PT ;  /* 0x000000ff1000720c */ /* 0x040fe40003f25270 */
[----:B------:R-:W-:-:S04]  /*4c10*/  IADD3 R16, PT, PT, -R16, UR5, RZ ;  /* 0x0000000510107c10 */ /* 0x000fc8000fffe1ff */
[----:B-1----:R-:W-:-:S05]  /*4c20*/  SEL R17, R16, RZ, P1 ;  /* 0x000000ff10117207 */ /* 0x002fca0000800000 */
[----:B------:R-:W-:Y:S01]  /*4c30*/  IMAD.WIDE R16, R17, 0x4, R8 ;  /* 0x0000000411107825 */ /* 0x000fe200078e0208 */
[----:B--2---:R2:W-:Y:S04]  /*4c40*/  STG.E desc[UR8][R10.64+0x400], R21 ;  /* 0x000400150a007986 */ /* 0x0045e8000c101908 */
[----:B------:R-:W3:Y:S01]  /*4c50*/  LDG.E R23, desc[UR8][R16.64] ;  /* 0x0000000810177981 */ /* 0x000ee2000c1e1900 */
[----:B------:R-:W-:-:S05]  /*4c60*/  VIADD R18, R12, 0x280 ;  /* 0x000002800c127836 */ /* 0x000fca0000000000 */
[C---:B------:R-:W-:Y:S02]  /*4c70*/  ISETP.NE.AND P1, PT, R18.reuse, RZ, PT ;  /* 0x000000ff1200720c */ /* 0x040fe40003f25270 */
[----:B------:R-:W-:-:S04]  /*4c80*/  IADD3 R18, PT, PT, -R18, UR5, RZ ;  /* 0x0000000512127c10 */ /* 0x000fc8000fffe1ff */
[----:B------:R-:W-:-:S05]  /*4c90*/  SEL R15, R18, RZ, P1 ;  /* 0x000000ff120f7207 */ /* 0x000fca0000800000 */
[----:B------:R-:W-:Y:S01]  /*4ca0*/  IMAD.WIDE R14, R15, 0x4, R8 ;  /* 0x000000040f0e7825 */ /* 0x000fe200078e0208 */
[----:B------:R-:W-:Y:S01]  /*4cb0*/  IADD3 R18, PT, PT, R12, 0x300, RZ ;  /* 0x000003000c127810 */ /* 0x000fe20007ffe0ff */
[----:B---3--:R2:W-:Y:S04]  /*4cc0*/  STG.E desc[UR8][R10.64+0x600], R23 ;  /* 0x000600170a007986 */ /* 0x0085e8000c101908 */
[----:B0-----:R-:W3:Y:S01]  /*4cd0*/  LDG.E R19, desc[UR8][R14.64] ;  /* 0x000000080e137981 */ /* 0x001ee2000c1e1900 */
[C---:B------:R-:W-:Y:S02]  /*4ce0*/  ISETP.NE.AND P1, PT, R18.reuse, RZ, PT ;  /* 0x000000ff1200720c */ /* 0x040fe40003f25270 */
[----:B------:R-:W-:-:S04]  /*4cf0*/  IADD3 R18, PT, PT, -R18, UR5, RZ ;  /* 0x0000000512127c10 */ /* 0x000fc8000fffe1ff */
[----:B------:R-:W-:-:S05]  /*4d00*/  SEL R17, R18, RZ, P1 ;  /* 0x000000ff12117207 */ /* 0x000fca0000800000 */
[----:B------:R-:W-:-:S04]  /*4d10*/  IMAD.WIDE R16, R17, 0x4, R8 ;  /* 0x0000000411107825 */ /* 0x000fc800078e0208 */
[----:B------:R-:W-:Y:S01]  /*4d20*/  VIADD R12, R12, 0x380 ;  /* 0x000003800c0c7836 */ /* 0x000fe20000000000 */
[----:B---3--:R2:W-:Y:S04]  /*4d30*/  STG.E desc[UR8][R10.64+0x800], R19 ;  /* 0x000800130a007986 */ /* 0x0085e8000c101908 */
[----:B------:R-:W3:Y:S01]  /*4d40*/  LDG.E R17, desc[UR8][R16.64] ;  /* 0x0000000810117981 */ /* 0x000ee2000c1e1900 */
[C---:B------:R-:W-:Y:S02]  /*4d50*/  ISETP.NE.AND P1, PT, R12.reuse, RZ, PT ;  /* 0x000000ff0c00720c */ /* 0x040fe40003f25270 */
[----:B------:R-:W-:-:S04]  /*4d60*/  IADD3 R12, PT, PT, -R12, UR5, RZ ;  /* 0x000000050c0c7c10 */ /* 0x000fc8000fffe1ff */
[----:B------:R-:W-:-:S05]  /*4d70*/  SEL R15, R12, RZ, P1 ;  /* 0x000000ff0c0f7207 */ /* 0x000fca0000800000 */
[----:B------:R-:W-:Y:S01]  /*4d80*/  IMAD.WIDE R14, R15, 0x4, R8 ;  /* 0x000000040f0e7825 */ /* 0x000fe200078e0208 */
[----:B---3--:R2:W-:Y:S05]  /*4d90*/  STG.E desc[UR8][R10.64+0xa00], R17 ;  /* 0x000a00110a007986 */ /* 0x0085ea000c101908 */
[----:B------:R-:W3:Y:S01]  /*4da0*/  LDG.E R15, desc[UR8][R14.64] ;  /* 0x000000080e0f7981 */ /* 0x000ee2000c1e1900 */
[----:B------:R-:W-:-:S05]  /*4db0*/  VIADD R7, R7, 0x8 ;  /* 0x0000000807077836 */ /* 0x000fca0000000000 */
[----:B------:R-:W-:Y:S01]  /*4dc0*/  ISETP.NE.AND P1, PT, R7, R5, PT ;  /* 0x000000050700720c */ /* 0x000fe20003f25270 */
[----:B---3--:R2:W-:-:S12]  /*4dd0*/  STG.E desc[UR8][R10.64+0xc00], R15 ;  /* 0x000c000f0a007986 */ /* 0x0085d8000c101908 */
[----:B------:R-:W-:Y:S05]  /*4de0*/  @P1 BRA `(.L_x_95) ;  /* 0xfffffffc00041947 */ /* 0x000fea000383ffff */
.L_x_94:
[----:B------:R-:W-:Y:S05]  /*4df0*/  @!P0 EXIT ;  /* 0x000000000000894d */ /* 0x000fea0003800000 */
[----:B------:R-:W-:Y:S02]  /*4e00*/  ISETP.GE.U32.AND P0, PT, R13, 0x4, PT ;  /* 0x000000040d00780c */ /* 0x000fe40003f06070 */
[----:B------:R-:W-:-:S04]  /*4e10*/  LOP3.LUT R16, R6, 0x3, RZ, 0xc0, !PT ;  /* 0x0000000306107812 */ /* 0x000fc800078ec0ff */
[----:B------:R-:W-:-:S07]  /*4e20*/  ISETP.NE.AND P1, PT, R16, RZ, PT ;  /* 0x000000ff1000720c */ /* 0x000fce0003f25270 */
[----:B------:R-:W-:Y:S06]  /*4e30*/  @!P0 BRA `(.L_x_96) ;  /* 0x0000000000808947 */ /* 0x000fec0003800000 */
[----:B------:R-:W0:Y:S01]  /*4e40*/  LDC.64 R8, c[0x0][0x390] ;  /* 0x0000e400ff087b82 */ /* 0x000e220000000a00 */
[----:B-12---:R-:W-:-:S05]  /*4e50*/  LEA R11, R5, R4, 0x7 ;  /* 0x00000004050b7211 */ /* 0x006fca00078e38ff */
[----:B------:R-:W-:-:S05]  /*4e60*/  IMAD.IADD R7, R0, 0x1, R11 ;  /* 0x0000000100077824 */ /* 0x000fca00078e020b */
[C---:B------:R-:W-:Y:S02]  /*4e70*/  ISETP.NE.AND P0, PT, R7.reuse, RZ, PT ;  /* 0x000000ff0700720c */ /* 0x040fe40003f05270 */
[----:B------:R-:W-:-:S04]  /*4e80*/  IADD3 R10, PT, PT, -R7, UR5, RZ ;  /* 0x00000005070a7c10 */ /* 0x000fc8000fffe1ff */
[----:B------:R-:W-:-:S05]  /*4e90*/  SEL R13, R10, RZ, P0 ;  /* 0x000000ff0a0d7207 */ /* 0x000fca0000000000 */
[----:B0-----:R-:W-:-:S05]  /*4ea0*/  IMAD.WIDE R12, R13, 0x4, R8 ;  /* 0x000000040d0c7825 */ /* 0x001fca00078e0208 */
[----:B------:R-:W2:Y:S01]  /*4eb0*/  LDG.E R17, desc[UR8][R12.64] ;  /* 0x000000080c117981 */ /* 0x000ea2000c1e1900 */
[----:B------:R-:W-:-:S05]  /*4ec0*/  VIADD R10, R7, 0x80 ;  /* 0x00000080070a7836 */ /* 0x000fca0000000000 */
[C---:B------:R-:W-:Y:S02]  /*4ed0*/  ISETP.NE.AND P0, PT, R10.reuse, RZ, PT ;  /* 0x000000ff0a00720c */ /* 0x040fe40003f05270 */
[----:B------:R-:W-:-:S04]  /*4ee0*/  IADD3 R10, PT, PT, -R10, UR5, RZ ;  /* 0x000000050a0a7c10 */ /* 0x000fc8000fffe1ff */
[----:B------:R-:W-:Y:S01]  /*4ef0*/  SEL R15, R10, RZ, P0 ;  /* 0x000000ff0a0f7207 */ /* 0x000fe20000000000 */
[----:B------:R-:W-:-:S04]  /*4f00*/  IMAD.WIDE R10, R11, 0x4, R2 ;  /* 0x000000040b0a7825 */ /* 0x000fc800078e0202 */
[----:B------:R-:W-:Y:S01]  /*4f10*/  IMAD.WIDE R14, R15, 0x4, R8 ;  /* 0x000000040f0e7825 */ /* 0x000fe200078e0208 */
[----:B------:R-:W-:Y:S01]  /*4f20*/  IADD3 R18, PT, PT, R7, 0x100, RZ ;  /* 0x0000010007127810 */ /* 0x000fe20007ffe0ff */
[----:B--2---:R0:W-:Y:S04]  /*4f30*/  STG.E desc[UR8][R10.64], R17 ;  /* 0x000000110a007986 */ /* 0x0041e8000c101908 */
[----:B------:R-:W2:Y:S01]  /*4f40*/  LDG.E R15, desc[UR8][R14.64] ;  /* 0x000000080e0f7981 */ /* 0x000ea2000c1e1900 */
[C---:B------:R-:W-:Y:S02]  /*4f50*/  ISETP.NE.AND P0, PT, R18.reuse, RZ, PT ;  /* 0x000000ff1200720c */ /* 0x040fe40003f05270 */
[----:B------:R-:W-:-:S04]  /*4f60*/  IADD3 R18, PT, PT, -R18, UR5, RZ ;  /* 0x0000000512127c10 */ /* 0x000fc8000fffe1ff */
[----:B------:R-:W-:-:S05]  /*4f70*/  SEL R13, R18, RZ, P0 ;  /* 0x000000ff120d7207 */ /* 0x000fca0000000000 */
[----:B------:R-:W-:-:S04]  /*4f80*/  IMAD.WIDE R12, R13, 0x4, R8 ;  /* 0x000000040d0c7825 */ /* 0x000fc800078e0208 */
[----:B------:R-:W-:Y:S01]  /*4f90*/  VIADD R7, R7, 0x180 ;  /* 0x0000018007077836 */ /* 0x000fe20000000000 */
[----:B--2---:R0:W-:Y:S04]  /*4fa0*/  STG.E desc[UR8][R10.64+0x200], R15 ;  /* 0x0002000f0a007986 */ /* 0x0041e8000c101908 */
[----:B------:R-:W2:Y:S01]  /*4fb0*/  LDG.E R13, desc[UR8][R12.64] ;  /* 0x000000080c0d7981 */ /* 0x000ea2000c1e1900 */
[C---:B------:R-:W-:Y:S02]  /*4fc0*/  ISETP.NE.AND P0, PT, R7.reuse, RZ, PT ;  /* 0x000000ff0700720c */ /* 0x040fe40003f05270 */
[----:B------:R-:W-:-:S04]  /*4fd0*/  IADD3 R7, PT, PT, -R7, UR5, RZ ;  /* 0x0000000507077c10 */ /* 0x000fc8000fffe1ff */
[----:B------:R-:W-:-:S05]  /*4fe0*/  SEL R7, R7, RZ, P0 ;  /* 0x000000ff07077207 */ /* 0x000fca0000000000 */
[----:B------:R-:W-:Y:S01]  /*4ff0*/  IMAD.WIDE R8, R7, 0x4, R8 ;  /* 0x0000000407087825 */ /* 0x000fe200078e0208 */
[----:B--2---:R0:W-:Y:S05]  /*5000*/  STG.E desc[UR8][R10.64+0x400], R13 ;  /* 0x0004000d0a007986 */ /* 0x0041ea000c101908 */
[----:B------:R-:W2:Y:S01]  /*5010*/  LDG.E R9, desc[UR8][R8.64] ;  /* 0x0000000808097981 */ /* 0x000ea2000c1e1900 */
[----:B------:R-:W-:-:S03]  /*5020*/  VIADD R5, R5, 0x4 ;  /* 0x0000000405057836 */ /* 0x000fc60000000000 */
[----:B--2---:R0:W-:Y:S04]  /*5030*/  STG.E desc[UR8][R10.64+0x600], R9 ;  /* 0x000600090a007986 */ /* 0x0041e8000c101908 */
.L_x_96:
[----:B------:R-:W-:Y:S05]  /*5040*/  @!P1 EXIT ;  /* 0x000000000000994d */ /* 0x000fea0003800000 */
[----:B------:R-:W-:Y:S02]  /*5050*/  ISETP.NE.AND P0, PT, R16, 0x1, PT ;  /* 0x000000011000780c */ /* 0x000fe40003f05270 */
[----:B------:R-:W-:-:S04]  /*5060*/  LOP3.LUT R6, R6, 0x1, RZ, 0xc0, !PT ;  /* 0x0000000106067812 */ /* 0x000fc800078ec0ff */
[----:B------:R-:W-:-:S07]  /*5070*/  ISETP.NE.U32.AND P1, PT, R6, 0x1, PT ;  /* 0x000000010600780c */ /* 0x000fce0003f25070 */
[----:B------:R-:W-:Y:S06]  /*5080*/  @!P0 BRA `(.L_x_97) ;  /* 0x0000000000488947 */ /* 0x000fec0003800000 */
[----:B------:R-:W3:Y:S01]  /*5090*/  LDC.64 R6, c[0x0][0x390] ;  /* 0x0000e400ff067b82 */ /* 0x000ee20000000a00 */
[----:B012---:R-:W-:-:S05]  /*50a0*/  LEA R11, R5, R4, 0x7 ;  /* 0x00000004050b7211 */ /* 0x007fca00078e38ff */
[----:B------:R-:W-:-:S05]  /*50b0*/  IMAD.IADD R10, R0, 0x1, R11 ;  /* 0x00000001000a7824 */ /* 0x000fca00078e020b */
[C---:B------:R-:W-:Y:S02]  /*50c0*/  ISETP.NE.AND P0, PT, R10.reuse, RZ, PT ;  /* 0x000000ff0a00720c */ /* 0x040fe40003f05270 */
[----:B------:R-:W-:-:S04]  /*50d0*/  IADD3 R8, PT, PT, -R10, UR5, RZ ;  /* 0x000000050a087c10 */ /* 0x000fc8000fffe1ff */
[----:B------:R-:W-:-:S05]  /*50e0*/  SEL R9, R8, RZ, P0 ;  /* 0x000000ff08097207 */ /* 0x000fca0000000000 */
[----:B---3--:R-:W-:-:S06]  /*50f0*/  IMAD.WIDE R8, R9, 0x4, R6 ;  /* 0x0000000409087825 */ /* 0x008fcc00078e0206 */
[----:B------:R-:W2:Y:S01]  /*5100*/  LDG.E R9, desc[UR8][R8.64] ;  /* 0x0000000808097981 */ /* 0x000ea2000c1e1900 */
[----:B------:R-:W-:-:S05]  /*5110*/  VIADD R10, R10, 0x80 ;  /* 0x000000800a0a7836 */ /* 0x000fca0000000000 */
[C---:B------:R-:W-:Y:S02]  /*5120*/  ISETP.NE.AND P0, PT, R10.reuse, RZ, PT ;  /* 0x000000ff0a00720c */ /* 0x040fe40003f05270 */
[----:B------:R-:W-:-:S04]  /*5130*/  IADD3 R10, PT, PT, -R10, UR5, RZ ;  /* 0x000000050a0a7c10 */ /* 0x000fc8000fffe1ff */
[----:B------:R-:W-:Y:S01]  /*5140*/  SEL R13, R10, RZ, P0 ;  /* 0x000000ff0a0d7207 */ /* 0x000fe20000000000 */
[----:B------:R-:W-:-:S04]  /*5150*/  IMAD.WIDE R10, R11, 0x4, R2 ;  /* 0x000000040b0a7825 */ /* 0x000fc800078e0202 */
[----:B------:R-:W-:Y:S01]  /*5160*/  IMAD.WIDE R6, R13, 0x4, R6 ;  /* 0x000000040d067825 */ /* 0x000fe200078e0206 */
[----:B--2---:R3:W-:Y:S05]  /*5170*/  STG.E desc[UR8][R10.64], R9 ;  /* 0x000000090a007986 */ /* 0x0047ea000c101908 */
[----:B------:R-:W2:Y:S01]  /*5180*/  LDG.E R7, desc[UR8][R6.64] ;  /* 0x0000000806077981 */ /* 0x000ea2000c1e1900 */
[----:B------:R-:W-:-:S03]  /*5190*/  IADD3 R5, PT, PT, R5, 0x2, RZ ;  /* 0x0000000205057810 */ /* 0x000fc60007ffe0ff */
[----:B--2---:R3:W-:Y:S04]  /*51a0*/  STG.E desc[UR8][R10.64+0x200], R7 ;  /* 0x000200070a007986 */ /* 0x0047e8000c101908 */
.L_x_97:
[----:B------:R-:W-:Y:S05]  /*51b0*/  @P1 EXIT ;  /* 0x000000000000194d */ /* 0x000fea0003800000 */
[----:B---3--:R-:W3:Y:S01]  /*51c0*/  LDC.64 R6, c[0x0][0x390] ;  /* 0x0000e400ff067b82 */ /* 0x008ee20000000a00 */
[----:B01----:R-:W-:-:S04]  /*51d0*/  IMAD R9, R5, 0x80, R4 ;  /* 0x0000008005097824 */ /* 0x003fc800078e0204 */
[----:B------:R-:W-:-:S05]  /*51e0*/  IMAD.IADD R0, R0, 0x1, R9 ;  /* 0x0000000100007824 */ /* 0x000fca00078e0209 */
[C---:B------:R-:W-:Y:S02]  /*51f0*/  ISETP.NE.AND P0, PT, R0.reuse, RZ, PT ;  /* 0x000000ff0000720c */ /* 0x040fe40003f05270 */
[----:B------:R-:W-:-:S04]  /*5200*/  IADD3 R0, PT, PT, -R0, UR5, RZ ;  /* 0x0000000500007c10 */ /* 0x000fc8000fffe1ff */
[----:B------:R-:W-:-:S05]  /*5210*/  SEL R5, R0, RZ, P0 ;  /* 0x000000ff00057207 */ /* 0x000fca0000000000 */
[----:B---3--:R-:W-:-:S06]  /*5220*/  IMAD.WIDE R4, R5, 0x4, R6 ;  /* 0x0000000405047825 */ /* 0x008fcc00078e0206 */
[----:B------:R-:W3:Y:S01]  /*5230*/  LDG.E R5, desc[UR8][R4.64] ;  /* 0x0000000804057981 */ /* 0x000ee2000c1e1900 */
[----:B------:R-:W-:-:S05]  /*5240*/  IMAD.WIDE R2, R9, 0x4, R2 ;  /* 0x0000000409027825 */ /* 0x000fca00078e0202 */
[----:B---3--:R-:W-:Y:S01]  /*5250*/  STG.E desc[UR8][R2.64], R5 ;  /* 0x0000000502007986 */ /* 0x008fe2000c101908 */
[----:B------:R-:W-:Y:S05]  /*5260*/  EXIT ;  /* 0x000000000000794d */ /* 0x000fea0003800000 */
.L_x_93:
[C---:B------:R-:W-:Y:S02]  /*5270*/  ISETP.GE.U32.AND P0, PT, R6.reuse, 0x8, PT ;  /* 0x000000080600780c */ /* 0x040fe40003f06070 */
[----:B------:R-:W-:Y:S02]  /*5280*/  LOP3.LUT R14, R6, 0x7, RZ, 0xc0, !PT ;  /* 0x00000007060e7812 */ /* 0x000fe400078ec0ff */
[----:B------:R-:W-:Y:S02]  /*5290*/  MOV R5, RZ ;  /* 0x000000ff00057202 */ /* 0x000fe40000000f00 */
[----:B------:R-:W-:-:S07]  /*52a0*/  ISETP.NE.AND P1, PT, R14, RZ, PT ;  /* 0x000000ff0e00720c */ /* 0x000fce0003f25270 */
[----:B------:R-:W-:Y:S06]  /*52b0*/  @!P0 BRA `(.L_x_98) ;  /* 0x0000000000708947 */ /* 0x000fec0003800000 */
[----:B------:R-:W-:Y:S01]  /*52c0*/  LOP3.LUT R5, R6, 0x7ffffff8, RZ, 0xc0, !PT ;  /* 0x7ffffff806057812 */ /* 0x000fe200078ec0ff */
[----:B------:R-:W-:-:S07]  /*52d0*/  IMAD.MOV.U32 R7, RZ, RZ, RZ ;  /* 0x000000ffff077224 */ /* 0x000fce00078e00ff */
.L_x_99:
[----:B------:R-:W0:Y:S01]  /*52e0*/  LDC.64 R8, c[0x0][0x390] ;  /* 0x0000e400ff087b82 */ /* 0x000e220000000a00 */
[----:B-12---:R-:W-:-:S05]  /*52f0*/  IMAD R11, R7, 0x80, R4 ;  /* 0x00000080070b7824 */ /* 0x006fca00078e0204 */
[----:B------:R-:W-:-:S05]  /*5300*/  IADD3 R13, PT, PT, R0, R11, RZ ;  /* 0x0000000b000d7210 */ /* 0x000fca0007ffe0ff */
[----:B0-----:R-:W-:-:S05]  /*5310*/  IMAD.WIDE R8, R13, 0x4, R8 ;  /* 0x000000040d087825 */ /* 0x001fca00078e0208 */
[----:B------:R-:W2:Y:S01]  /*5320*/  LDG.E R15, desc[UR8][R8.64] ;  /* 0x00000008080f7981 */ /* 0x000ea2000c1e1900 */
[----:B------:R-:W-:-:S04]  /*5330*/  IMAD.WIDE.U32 R12, R11, 0x4, R2 ;  /* 0x000000040b0c7825 */ /* 0x000fc800078e0002 */
[----:B------:R-:W-:Y:S01]  /*5340*/  VIADD R11, R11, 0x80 ;  /* 0x000000800b0b7836 */ /* 0x000fe20000000000 */
[----:B--2---:R0:W-:Y:S04]  /*5350*/  STG.E desc[UR8][R12.64], R15 ;  /* 0x0000000f0c007986 */ /* 0x0041e8000c101908 */
[----:B------:R-:W2:Y:S01]  /*5360*/  LDG.E R17, desc[UR8][R8.64+0x200] ;  /* 0x0002000808117981 */ /* 0x000ea2000c1e1900 */
[----:B------:R-:W-:-:S05]  /*5370*/  IMAD.WIDE R10, R11, 0x4, R2 ;  /* 0x000000040b0a7825 */ /* 0x000fca00078e0202 */
[----:B--2---:R1:W-:Y:S04]  /*5380*/  STG.E desc[UR8][R10.64], R17 ;  /* 0x000000110a007986 */ /* 0x0043e8000c101908 */
[----:B------:R-:W2:Y:S04]  /*5390*/  LDG.E R19, desc[UR8][R8.64+0x400] ;  /* 0x0004000808137981 */ /* 0x000ea8000c1e1900 */
[----:B--2---:R2:W-:Y:S04]  /*53a0*/  STG.E desc[UR8][R10.64+0x200], R19 ;  /* 0x000200130a007986 */ /* 0x0045e8000c101908 */
[----:B------:R-:W3:Y:S04]  /*53b0*/  LDG.E R21, desc[UR8][R8.64+0x600] ;  /* 0x0006000808157981 */ /* 0x000ee8000c1e1900 */
[----:B---3--:R2:W-:Y:S04]  /*53c0*/  STG.E desc[UR8][R10.64+0x400], R21 ;  /* 0x000400150a007986 */ /* 0x0085e8000c101908 */
[----:B------:R-:W3:Y:S04]  /*53d0*/  LDG.E R23, desc[UR8][R8.64+0x800] ;  /* 0x0008000808177981 */ /* 0x000ee8000c1e1900 */
[----:B---3--:R2:W-:Y:S04]  /*53e0*/  STG.E desc[UR8][R10.64+0x600], R23 ;  /* 0x000600170a007986 */ /* 0x0085e8000c101908 */
[----:B0-----:R-:W3:Y:S04]  /*53f0*/  LDG.E R13, desc[UR8][R8.64+0xa00] ;  /* 0x000a0008080d7981 */ /* 0x001ee8000c1e1900 */
[----:B---3--:R2:W-:Y:S04]  /*5400*/  STG.E desc[UR8][R10.64+0x800], R13 ;  /* 0x0008000d0a007986 */ /* 0x0085e8000c101908 */
[----:B------:R-:W3:Y:S04]  /*5410*/  LDG.E R15, desc[UR8][R8.64+0xc00] ;  /* 0x000c0008080f7981 */ /* 0x000ee8000c1e1900 */
[----:B---3--:R2:W-:Y:S04]  /*5420*/  STG.E desc[UR8][R10.64+0xa00], R15 ;  /* 0x000a000f0a007986 */ /* 0x0085e8000c101908 */
[----:B-1----:R-:W3:Y:S01]  /*5430*/  LDG.E R17, desc[UR8][R8.64+0xe00] ;  /* 0x000e000808117981 */ /* 0x002ee2000c1e1900 */
[----:B------:R-:W-:-:S05]  /*5440*/  VIADD R7, R7, 0x8 ;  /* 0x0000000807077836 */ /* 0x000fca0000000000 */
[----:B------:R-:W-:Y:S01]  /*5450*/  ISETP.NE.AND P0, PT, R7, R5, PT ;  /* 0x000000050700720c */ /* 0x000fe20003f05270 */
[----:B---3--:R2:W-:-:S12]  /*5460*/  STG.E desc[UR8][R10.64+0xc00], R17 ;  /* 0x000c00110a007986 */ /* 0x0085d8000c101908 */
[----:B------:R-:W-:Y:S05]  /*5470*/  @P0 BRA `(.L_x_99) ;  /* 0xfffffffc00980947 */ /* 0x000fea000383ffff */
.L_x_98:
[----:B------:R-:W-:Y:S05]  /*5480*/  @!P1 EXIT ;  /* 0x000000000000994d */ /* 0x000fea0003800000 */
[----:B------:R-:W-:Y:S02]  /*5490*/  ISETP.GE.U32.AND P0, PT, R14, 0x4, PT ;  /* 0x000000040e00780c */ /* 0x000fe40003f06070 */
[----:B------:R-:W-:-:S04]  /*54a0*/  LOP3.LUT R12, R6, 0x3, RZ, 0xc0, !PT ;  /* 0x00000003060c7812 */ /* 0x000fc800078ec0ff */
[----:B------:R-:W-:-:S07]  /*54b0*/  ISETP.NE.AND P1, PT, R12, RZ, PT ;  /* 0x000000ff0c00720c */ /* 0x000fce0003f25270 */
[----:B------:R-:W-:Y:S06]  /*54c0*/  @!P0 BRA `(.L_x_100) ;  /* 0x0000000000388947 */ /* 0x000fec0003800000 */
[----:B------:R-:W0:Y:S01]  /*54d0*/  LDC.64 R8, c[0x0][0x390] ;  /* 0x0000e400ff087b82 */ /* 0x000e220000000a00 */
[----:B-12---:R-:W-:-:S05]  /*54e0*/  LEA R11, R5, R4, 0x7 ;  /* 0x00000004050b7211 */ /* 0x006fca00078e38ff */
[----:B------:R-:W-:-:S04]  /*54f0*/  IMAD.IADD R7, R0, 0x1, R11 ;  /* 0x0000000100077824 */ /* 0x000fc800078e020b */
[----:B0-----:R-:W-:-:S05]  /*5500*/  IMAD.WIDE R8, R7, 0x4, R8 ;  /* 0x0000000407087825 */ /* 0x001fca00078e0208 */
[----:B------:R-:W2:Y:S01]  /*5510*/  LDG.E R7, desc[UR8][R8.64] ;  /* 0x0000000808077981 */ /* 0x000ea2000c1e1900 */
[----:B------:R-:W-:-:S05]  /*5520*/  IMAD.WIDE R10, R11, 0x4, R2 ;  /* 0x000000040b0a7825 */ /* 0x000fca00078e0202 */
[----:B--2---:R0:W-:Y:S04]  /*5530*/  STG.E desc[UR8][R10.64], R7 ;  /* 0x000000070a007986 */ /* 0x0041e8000c101908 */
[----:B------:R-:W2:Y:S04]  /*5540*/  LDG.E R13, desc[UR8][R8.64+0x200] ;  /* 0x00020008080d7981 */ /* 0x000ea8000c1e1900 */
[----:B--2---:R0:W-:Y:S04]  /*5550*/  STG.E desc[UR8][R10.64+0x200], R13 ;  /* 0x0002000d0a007986 */ /* 0x0041e8000c101908 */
[----:B------:R-:W2:Y:S04]  /*5560*/  LDG.E R15, desc[UR8][R8.64+0x400] ;  /* 0x00040008080f7981 */ /* 0x000ea8000c1e1900 */
[----:B--2---:R0:W-:Y:S04]  /*5570*/  STG.E desc[UR8][R10.64+0x400], R15 ;  /* 0x0004000f0a007986 */ /* 0x0041e8000c101908 */
[----:B------:R-:W2:Y:S01]  /*5580*/  LDG.E R17, desc[UR8][R8.64+0x600] ;  /* 0x0006000808117981 */ /* 0x000ea2000c1e1900 */
[----:B------:R-:W-:-:S03]  /*5590*/  VIADD R5, R5, 0x4 ;  /* 0x0000000405057836 */ /* 0x000fc60000000000 */
[----:B--2---:R0:W-:Y:S04]  /*55a0*/  STG.E desc[UR8][R10.64+0x600], R17 ;  /* 0x000600110a007986 */ /* 0x0041e8000c101908 */
.L_x_100:
[----:B------:R-:W-:Y:S05]  /*55b0*/  @!P1 EXIT ;  /* 0x000000000000994d */ /* 0x000fea0003800000 */
[----:B------:R-:W-:Y:S02]  /*55c0*/  ISETP.NE.AND P0, PT, R12, 0x1, PT ;  /* 0x000000010c00780c */ /* 0x000fe40003f05270 */
[----:B------:R-:W-:-:S04]  /*55d0*/  LOP3.LUT R6, R6, 0x1, RZ, 0xc0, !PT ;  /* 0x0000000106067812 */ /* 0x000fc800078ec0ff */
[----:B------:R-:W-:-:S07]  /*55e0*/  ISETP.NE.U32.AND P1, PT, R6, 0x1, PT ;  /* 0x000000010600780c */ /* 0x000fce0003f25070 */
[----:B------:R-:W-:Y:S06]  /*55f0*/  @!P0 BRA `(.L_x_101) ;  /* 0x0000000000288947 */ /* 0x000fec0003800000 */
[----:B0-----:R-:W0:Y:S01]  /*5600*/  LDC.64 R6, c[0x0][0x390] ;  /* 0x0000e400ff067b82 */ /* 0x001e220000000a00 */
[----:B-1----:R-:W-:-:S05]  /*5610*/  LEA R9, R5, R4, 0x7 ;  /* 0x0000000405097211 */ /* 0x002fca00078e38ff */
[----:B--2---:R-:W-:-:S04]  /*5620*/  IMAD.IADD R11, R0, 0x1, R9 ;  /* 0x00000001000b7824 */ /* 0x004fc800078e0209 */
[----:B0-----:R-:W-:-:S05]  /*5630*/  IMAD.WIDE R6, R11, 0x4, R6 ;  /* 0x000000040b067825 */ /* 0x001fca00078e0206 */
[----:B------:R-:W2:Y:S01]  /*5640*/  LDG.E R11, desc[UR8][R6.64] ;  /* 0x00000008060b7981 */ /* 0x000ea2000c1e1900 */
[----:B------:R-:W-:-:S05]  /*5650*/  IMAD.WIDE R8, R9, 0x4, R2 ;  /* 0x0000000409087825 */ /* 0x000fca00078e0202 */
[----:B--2---:R3:W-:Y:S04]  /*5660*/  STG.E desc[UR8][R8.64], R11 ;  /* 0x0000000b08007986 */ /* 0x0047e8000c101908 */
[----:B------:R-:W2:Y:S01]  /*5670*/  LDG.E R13, desc[UR8][R6.64+0x200] ;  /* 0x00020008060d7981 */ /* 0x000ea2000c1e1900 */
[----:B------:R-:W-:-:S03]  /*5680*/  VIADD R5, R5, 0x2 ;  /* 0x0000000205057836 */ /* 0x000fc60000000000 */
[----:B--2---:R3:W-:Y:S04]  /*5690*/  STG.E desc[UR8][R8.64+0x200], R13 ;  /* 0x0002000d08007986 */ /* 0x0047e8000c101908 */
.L_x_101:
[----:B------:R-:W-:Y:S05]  /*56a0*/  @P1 EXIT ;  /* 0x000000000000194d */ /* 0x000fea0003800000 */
[----:B0-----:R-:W0:Y:S01]  /*56b0*/  LDC.64 R6, c[0x0][0x390] ;  /* 0x0000e400ff067b82 */ /* 0x001e220000000a00 */
[----:B-1-3--:R-:W-:-:S05]  /*56c0*/  LEA R9, R5, R4, 0x7 ;  /* 0x0000000405097211 */ /* 0x00afca00078e38ff */
[----:B------:R-:W-:-:S04]  /*56d0*/  IMAD.IADD R5, R0, 0x1, R9 ;  /* 0x0000000100057824 */ /* 0x000fc800078e0209 */
[----:B0-----:R-:W-:-:S06]  /*56e0*/  IMAD.WIDE R4, R5, 0x4, R6 ;  /* 0x0000000405047825 */ /* 0x001fcc00078e0206 */
[----:B------:R-:W3:Y:S01]  /*56f0*/  LDG.E R5, desc[UR8][R4.64] ;  /* 0x0000000804057981 */ /* 0x000ee2000c1e1900 */
[----:B------:R-:W-:-:S05]  /*5700*/  IMAD.WIDE R2, R9, 0x4, R2 ;  /* 0x0000000409027825 */ /* 0x000fca00078e0202 */
[----:B---3--:R-:W-:Y:S01]  /*5710*/  STG.E desc[UR8][R2.64], R5 ;  /* 0x0000000502007986 */ /* 0x008fe2000c101908 */
[----:B------:R-:W-:Y:S05]  /*5720*/  EXIT ;  /* 0x000000000000794d */ /* 0x000fea0003800000 */
.L_x_102:
[----:B------:R-:W-:-:S00]  /*5730*/  BRA `(.L_x_102) ;  /* 0xfffffffc00fc7947 */ /* 0x000fc0000383ffff */
[----:B------:R-:W-:-:S00]  /*5740*/  NOP ;  /* 0x0000000000007918 */ /* 0x000fc00000000000 */
        /* <DEDUP_REMOVED lines=11> */
.L_x_243:


//--------------------- .text._ZN3cub18CUB_300001_SM_10006detail9transform16transform_kernelINS2_10policy_hubILb1EN4cuda3std3__45tupleIJN6thrust24THRUST_300001_SM_1000_NS17counting_iteratorIiNSA_11use_defaultESC_SC_EEEEEE10policy1000Ei12GenCirculantIfENSA_6detail15normal_iteratorINSA_10device_ptrIfEEEEJSD_EEEvT0_iT1_T2_DpNS2_10kernel_argIT3_EE --------------------------
	.section	.text._ZN3cub18CUB_300001_SM_10006detail9transform16transform_kernelINS2_10policy_hubILb1EN4cuda3std3__45tupleIJN6thrust24THRUST_300001_SM_1000_NS17counting_iteratorIiNSA_11use_defaultESC_SC_EEEEEE10policy1000Ei12GenCirculantIfENSA_6detail15normal_iteratorINSA_10device_ptrIfEEEEJSD_EEEvT0_iT1_T2_DpNS2_10kernel_argIT3_EE,"ax",@progbits
	.align	128
        .global         _ZN3cub18CUB_300001_SM_10006detail9transform16transform_kernelINS2_10policy_hubILb1EN4cuda3std3__45tupleIJN6thrust24THRUST_300001_SM_1000_NS17counting_iteratorIiNSA_11use_defaultESC_SC_EEEEEE10policy1000Ei12GenCirculantIfENSA_6detail15normal_iteratorINSA_10device_ptrIfEEEEJSD_EEEvT0_iT1_T2_DpNS2_10kernel_argIT3_EE
        .type           _ZN3cub18CUB_300001_SM_10006detail9transform16transform_kernelINS2_10policy_hubILb1EN4cuda3std3__45tupleIJN6thrust24THRUST_300001_SM_1000_NS17counting_iteratorIiNSA_11use_defaultESC_SC_EEEEEE10policy1000Ei12GenCirculantIfENSA_6detail15normal_iteratorINSA_10device_ptrIfEEEEJSD_EEEvT0_iT1_T2_DpNS2_10kernel_argIT3_EE,@function
        .size           _ZN3cub18CUB_300001_SM_10006detail9transform16transform_kernelINS2_10policy_hubILb1EN4cuda3std3__45tupleIJN6thrust24THRUST_300001_SM_1000_NS17counting_iteratorIiNSA_11use_defaultESC_SC_EEEEEE10policy1000Ei12GenCirculantIfENSA_6detail15normal_iteratorINSA_10device_ptrIfEEEEJSD_EEEvT0_iT1_T2_DpNS2_10kernel_argIT3_EE,(.L_x_244 - _ZN3cub18CUB_300001_SM_10006detail9transform16transform_kernelINS2_10policy_hubILb1EN4cuda3std3__45tupleIJN6thrust24THRUST_300001_SM_1000_NS17counting_iteratorIiNSA_11use_defaultESC_SC_EEEEEE10policy1000Ei12GenCirculantIfENSA_6detail15normal_iteratorINSA_10device_ptrIfEEEEJSD_EEEvT0_iT1_T2_DpNS2_10kernel_argIT3_EE)
        .other          _ZN3cub18CUB_300001_SM_10006detail9transform16transform_kernelINS2_10policy_hubILb1EN4cuda3std3__45tupleIJN6thrust24THRUST_300001_SM_1000_NS17counting_iteratorIiNSA_11use_defaultESC_SC_EEEEEE10policy1000Ei12GenCirculantIfENSA_6detail15normal_iteratorINSA_10device_ptrIfEEEEJSD_EEEvT0_iT1_T2_DpNS2_10kernel_argIT3_EE,@"STO_CUDA_ENTRY STV_DEFAULT"
_ZN3cub18CUB_300001_SM_10006detail9transform16transform_kernelINS2_10policy_hubILb1EN4cuda3std3__45tupleIJN6thrust24THRUST_300001_SM_1000_NS17counting_iteratorIiNSA_11use_defaultESC_SC_EEEEEE10policy1000Ei12GenCirculantIfENSA_6detail15normal_iteratorINSA_10device_ptrIfEEEEJSD_EEEvT0_iT1_T2_DpNS2_10kernel_argIT3_EE:
.text._ZN3cub18CUB_300001_SM_10006detail9transform16transform_kernelINS2_10policy_hubILb1EN4cuda3std3__45tupleIJN6thrust24THRUST_300001_SM_1000_NS17counting_iteratorIiNSA_11use_defaultESC_SC_EEEEEE10policy1000Ei12GenCirculantIfENSA_6detail15normal_iteratorINSA_10device_ptrIfEEEEJSD_EEEvT0_iT1_T2_DpNS2_10kernel_argIT3_EE:
[----:B------:R-:W-:Y:S08]  /*0000*/  LDC R1, c[0x0][0x37c] ;  /* 0x0000df00ff017b82 */ /* 0x000ff00000000800 */
[----:B------:R-:W0:Y:S01]  /*0010*/  LDC.64 R6, c[0x0][0x380] ;  /* 0x0000e000ff067b82 */ /* 0x000e220000000a00 */
[----:B------:R-:W1:Y:S01]  /*0020*/  LDCU UR4, c[0x0][0x39c] ;  /* 0x00007380ff0477ac */ /* 0x000e620008000800 */
[----:B------:R-:W2:Y:S06]  /*0030*/  LDCU UR7, c[0x0][0x3a8] ;  /* 0x00007500ff0777ac */ /* 0x000eac0008000800 */
[----:B------:R-:W3:Y:S01]  /*0040*/  S2UR UR5, SR_CTAID.X ;  /* 0x00000000000579c3 */ /* 0x000ee20000002500 */
[----:B------:R-:W4:Y:S07]  /*0050*/  LDCU.64 UR8, c[0x0][0x358] ;  /* 0x00006b00ff0877ac */ /* 0x000f2e0008000a00 */
[----:B------:R-:W5:Y:S01]  /*0060*/  LDC.64 R2, c[0x0][0x3a0] ;  /* 0x0000e800ff027b82 */ /* 0x000f620000000a00 */
[----:B-1----:R-:W-:Y:S01]  /*0070*/  UPRMT UR4, UR4, 0x7770, URZ ;  /* 0x0000777004047896 */ /* 0x002fe200080000ff */
[----:B0-----:R-:W-:-:S04]  /*0080*/  IMAD.SHL.U32 R5, R7, 0x80, RZ ;  /* 0x0000008007057824 */ /* 0x001fc800078e00ff */
[----:B---3--:R-:W-:-:S04]  /*0090*/  IMAD R9, R5, UR5, RZ ;  /* 0x0000000505097c24 */ /* 0x008fc8000f8e02ff */
[----:B------:R-:W-:Y:S02]  /*00a0*/  IMAD.IADD R6, R6, 0x1, -R9 ;  /* 0x0000000106067824 */ /* 0x000fe400078e0a09 */
[C---:B--2---:R-:W-:Y:S02]  /*00b0*/  VIADD R0, R9.reuse, UR7 ;  /* 0x0000000709007c36 */ /* 0x044fe40008000000 */
[----:B-----5:R-:W-:Y:S01]  /*00c0*/  IMAD.WIDE R2, R9, 0x4, R2 ;  /* 0x0000000409027825 */ /* 0x020fe200078e0202 */
[CC--:B------:R-:W-:Y:S02]  /*00d0*/  ISETP.GT.AND P0, PT, R5.reuse, R6.reuse, PT ;  /* 0x000000060500720c */ /* 0x0c0fe40003f04270 */
[----:B------:R-:W-:-:S11]  /*00e0*/  VIMNMX R5, PT, PT, R5, R6, PT ;  /* 0x0000000605057248 */ /* 0x000fd60003fe0100 */
[----:B----4-:R-:W-:Y:S05]  /*00f0*/  @P0 BRA `(.L_x_103) ;  /* 0x0000002400880947 */ /* 0x010fea0003800000 */
        /* <DEDUP_REMOVED lines=12> */
.L_x_110:
[----:B------:R-:W0:Y:S01]  /*01c0*/  LDCU UR5, c[0x0][0x398] ;  /* 0x00007300ff0577ac */ /* 0x000e220008000800 */
[----:B------:R-:W2:Y:S01]  /*01d0*/  LDC.64 R6, c[0x0][0x388] ;  /* 0x0000e200ff067b82 */ /* 0x000ea20000000a00 */
[----:B-1----:R-:W-:-:S04]  /*01e0*/  IMAD R17, R5, 0x80, R4 ;  /* 0x0000008005117824 */ /* 0x002fc800078e0204 */
[----:B------:R-:W-:-:S05]  /*01f0*/  IMAD.IADD R16, R0, 0x1, R17 ;  /* 0x0000000100107824 */ /* 0x000fca00078e0211 */
[----:B------:R-:W-:Y:S01]  /*0200*/  ISETP.NE.AND P0, PT, R16, RZ, PT ;  /* 0x000000ff1000720c */ /* 0x000fe20003f05270 */
[----:B0-----:R-:W-:-:S05]  /*0210*/  IMAD.U32 R19, RZ, RZ, UR5 ;  /* 0x00000005ff137e24 */ /* 0x001fca000f8e00ff */
[----:B------:R-:W-:-:S04]  /*0220*/  IADD3 R8, PT, PT, -R16, R19, RZ ;  /* 0x0000001310087210 */ /* 0x000fc80007ffe1ff */
[----:B------:R-:W-:-:S05]  /*0230*/  SEL R9, R8, RZ, P0 ;  /* 0x000000ff08097207 */ /* 0x000fca0000000000 */
[----:B--2---:R-:W-:-:S05]  /*0240*/  IMAD.WIDE R6, R9, 0x4, R6 ;  /* 0x0000000409067825 */ /* 0x004fca00078e0206 */
        /* <DEDUP_REMOVED lines=16> */
.L_x_107:
[----:B0-----:R-:W-:Y:S01]  /*0350*/  IABS R11, R19 ;  /* 0x00000013000b7213 */ /* 0x001fe20000000000 */
[----:B------:R-:W-:-:S03]  /*0360*/  IMAD.IADD R10, R16, 0x1, R20 ;  /* 0x00000001100a7824 */ /* 0x000fc600078e0214 */
[----:B------:R-:W0:Y:S01]  /*0370*/  I2F.RP R13, R11 ;  /* 0x0000000b000d7306 */ /* 0x000e220000209400 */
[C---:B------:R-:W-:Y:S01]  /*0380*/  VIADD R25, R10.reuse, 0x3 ;  /* 0x000000030a197836 */ /* 0x040fe20000000000 */
[----:B------:R-:W-:Y:S02]  /*0390*/  IABS R12, R10 ;  /* 0x0000000a000c7213 */ /* 0x000fe40000000000 */
[C---:B------:R-:W-:Y:S02]  /*03a0*/  IADD3 R24, PT, PT, R10.reuse, 0x2, RZ ;  /* 0x000000020a187810 */ /* 0x040fe40007ffe0ff */
[----:B------:R-:W-:Y:S01]  /*03b0*/  ISETP.GE.AND P3, PT, R10, RZ, PT ;  /* 0x000000ff0a00720c */ /* 0x000fe20003f66270 */
[----:B------:R-:W-:Y:S01]  /*03c0*/  IMAD.HI.U32 R18, R18, R12, RZ ;  /* 0x0000000c12127227 */ /* 0x000fe200078e00ff */
[----:B------:R-:W-:-:S04]  /*03d0*/  ISETP.GE.AND P5, PT, R24, RZ, PT ;  /* 0x000000ff1800720c */ /* 0x000fc80003fa6270 */
[----:B------:R-:W-:Y:S01]  /*03e0*/  IADD3 R18, PT, PT, -R18, RZ, RZ ;  /* 0x000000ff12127210 */ /* 0x000fe20007ffe1ff */
[----:B0-----:R-:W0:Y:S04]  /*03f0*/  MUFU.RCP R13, R13 ;  /* 0x0000000d000d7308 */ /* 0x001e280000001000 */
[----:B------:R-:W-:-:S05]  /*0400*/  IMAD R12, R11, R18, R12 ;  /* 0x000000120b0c7224 */ /* 0x000fca00078e020c */
[----:B------:R-:W-:Y:S01]  /*0410*/  ISETP.GT.U32.AND P0, PT, R22, R12, PT ;  /* 0x0000000c1600720c */ /* 0x000fe20003f04070 */
[----:B0-----:R-:W-:Y:S02]  /*0420*/  VIADD R8, R13, 0xffffffe ;  /* 0x0ffffffe0d087836 */ /* 0x001fe40000000000 */
[----:B------:R-:W-:Y:S02]  /*0430*/  VIADD R13, R10, 0x1 ;  /* 0x000000010a0d7836 */ /* 0x000fe40000000000 */
[----:B------:R0:W1:Y:S08]  /*0440*/  F2I.FTZ.U32.TRUNC.NTZ R9, R8 ;  /* 0x0000000800097305 */ /* 0x000070000021f000 */
[----:B------:R-:W-:Y:S01]  /*0450*/  @!P0 IMAD.IADD R12, R12, 0x1, -R11 ;  /* 0x000000010c0c8824 */ /* 0x000fe200078e0a0b */
[----:B------:R-:W-:-:S04]  /*0460*/  ISETP.GE.AND P4, PT, R13, RZ, PT ;  /* 0x000000ff0d00720c */ /* 0x000fc80003f86270 */
[----:B------:R-:W-:Y:S01]  /*0470*/  ISETP.GT.U32.AND P6, PT, R22, R12, PT ;  /* 0x0000000c1600720c */ /* 0x000fe20003fc4070 */
[----:B0-----:R-:W-:Y:S02]  /*0480*/  IMAD.MOV.U32 R8, RZ, RZ, RZ ;  /* 0x000000ffff087224 */ /* 0x001fe400078e00ff */
[----:B-1----:R-:W-:-:S04]  /*0490*/  IMAD.MOV R14, RZ, RZ, -R9 ;  /* 0x000000ffff0e7224 */ /* 0x002fc800078e0a09 */
[----:B------:R-:W-:Y:S01]  /*04a0*/  IMAD R15, R14, R11, RZ ;  /* 0x0000000b0e0f7224 */ /* 0x000fe200078e02ff */
[----:B------:R-:W-:-:S05]  /*04b0*/  IABS R14, R13 ;  /* 0x0000000d000e7213 */ /* 0x000fca0000000000 */
[----:B------:R-:W-:Y:S01]  /*04c0*/  @!P6 IMAD.IADD R12, R12, 0x1, -R11 ;  /* 0x000000010c0ce824 */ /* 0x000fe200078e0a0b */
[----:B------:R-:W-:Y:S01]  /*04d0*/  ISETP.GE.AND P6, PT, R25, RZ, PT ;  /* 0x000000ff1900720c */ /* 0x000fe20003fc6270 */
[----:B------:R-:W-:Y:S01]  /*04e0*/  IMAD.HI.U32 R18, R9, R15, R8 ;  /* 0x0000000f09127227 */ /* 0x000fe200078e0008 */
[----:B------:R-:W-:Y:S02]  /*04f0*/  IABS R9, R24 ;  /* 0x0000001800097213 */ /* 0x000fe40000000000 */
[----:B------:R-:W-:Y:S01]  /*0500*/  IABS R8, R25 ;  /* 0x0000001900087213 */ /* 0x000fe20000000000 */
[----:B------:R-:W-:Y:S02]  /*0510*/  @!P3 IMAD.MOV R12, RZ, RZ, -R12 ;  /* 0x000000ffff0cb224 */ /* 0x000fe400078e0a0c */
        /* <DEDUP_REMOVED lines=9> */
[----:B------:R-:W-:-:S02]  /*05b0*/  IMAD R14, R11, R15, R14 ;  /* 0x0000000f0b0e7224 */ /* 0x000fc400078e020e */
[--C-:B------:R-:W-:Y:S01]  /*05c0*/  IMAD R13, R20, R19, R19.reuse ;  /* 0x00000013140d7224 */ /* 0x100fe200078e0213 */
[C---:B------:R-:W-:Y:S02]  /*05d0*/  ISETP.GT.U32.AND P2, PT, R22.reuse, R8, PT ;  /* 0x000000081600720c */ /* 0x040fe40003f44070 */
[C---:B------:R-:W-:Y:S01]  /*05e0*/  ISETP.GT.U32.AND P0, PT, R22.reuse, R14, PT ;  /* 0x0000000e1600720c */ /* 0x040fe20003f04070 */
[----:B------:R-:W-:Y:S01]  /*05f0*/  IMAD.IADD R15, R13, 0x1, R19 ;  /* 0x000000010d0f7824 */ /* 0x000fe200078e0213 */
[----:B------:R-:W-:-:S09]  /*0600*/  ISETP.GT.U32.AND P1, PT, R22, R9, PT ;  /* 0x000000091600720c */ /* 0x000fd20003f24070 */
[--C-:B------:R-:W-:Y:S02]  /*0610*/  @!P2 IMAD.IADD R8, R8, 0x1, -R11.reuse ;  /* 0x000000010808a824 */ /* 0x100fe400078e0a0b */
[----:B------:R-:W-:Y:S02]  /*0620*/  @!P0 IMAD.IADD R14, R14, 0x1, -R11 ;  /* 0x000000010e0e8824 */ /* 0x000fe400078e0a0b */
[----:B------:R-:W-:Y:S02]  /*0630*/  @!P1 IADD3 R9, PT, PT, R9, -R11, RZ ;  /* 0x8000000b09099210 */ /* 0x000fe40007ffe0ff */
[C---:B------:R-:W-:Y:S02]  /*0640*/  ISETP.GT.U32.AND P2, PT, R22.reuse, R8, PT ;  /* 0x000000081600720c */ /* 0x040fe40003f44070 */
[C---:B------:R-:W-:Y:S02]  /*0650*/  ISETP.GT.U32.AND P1, PT, R22.reuse, R9, PT ;  /* 0x000000091600720c */ /* 0x040fe40003f24070 */
[----:B------:R-:W-:-:S09]  /*0660*/  ISETP.GT.U32.AND P0, PT, R22, R14, PT ;  /* 0x0000000e1600720c */ /* 0x000fd20003f04070 */
[--C-:B------:R-:W-:Y:S02]  /*0670*/  @!P2 IMAD.IADD R8, R8, 0x1, -R11.reuse ;  /* 0x000000010808a824 */ /* 0x100fe400078e0a0b */
[----:B------:R-:W-:Y:S02]  /*0680*/  @!P1 IADD3 R9, PT, PT, R9, -R11, RZ ;  /* 0x8000000b09099210 */ /* 0x000fe40007ffe0ff */
[----:B------:R-:W-:Y:S01]  /*0690*/  @!P0 IMAD.IADD R14, R14, 0x1, -R11 ;  /* 0x000000010e0e8824 */ /* 0x000fe200078e0a0b */
[----:B------:R-:W-:Y:S01]  /*06a0*/  ISETP.NE.AND P0, PT, R19, RZ, PT ;  /* 0x000000ff1300720c */ /* 0x000fe20003f05270 */
[----:B------:R-:W-:Y:S01]  /*06b0*/  IMAD.MOV.U32 R10, RZ, RZ, R8 ;  /* 0x000000ffff0a7224 */ /* 0x000fe200078e0008 */
[----:B------:R-:W-:Y:S01]  /*06c0*/  LOP3.LUT R11, RZ, R19, RZ, 0x33, !PT ;  /* 0x00000013ff0b7212 */ /* 0x000fe200078e33ff */
[----:B------:R-:W-:Y:S01]  /*06d0*/  @!P5 IMAD.MOV R9, RZ, RZ, -R9 ;  /* 0x000000ffff09d224 */ /* 0x000fe200078e0a09 */
[----:B------:R-:W-:Y:S01]  /*06e0*/  @!P4 IADD3 R14, PT, PT, -R14, RZ, RZ ;  /* 0x000000ff0e0ec210 */ /* 0x000fe20007ffe1ff */
[----:B------:R-:W-:Y:S01]  /*06f0*/  @!P6 IMAD.MOV R10, RZ, RZ, -R10 ;  /* 0x000000ffff0ae224 */ /* 0x000fe200078e0a0a */
[----:B------:R-:W-:-:S02]  /*0700*/  SEL R12, R11, R12, !P0 ;  /* 0x0000000c0b0c7207 */ /* 0x000fc40004000000 */
[C---:B------:R-:W-:Y:S02]  /*0710*/  SEL R14, R11.reuse, R14, !P0 ;  /* 0x0000000e0b0e7207 */ /* 0x040fe40004000000 */
[C---:B------:R-:W-:Y:S01]  /*0720*/  SEL R8, R11.reuse, R9, !P0 ;  /* 0x000000090b087207 */ /* 0x040fe20004000000 */
[CC--:B------:R-:W-:Y:S01]  /*0730*/  IMAD R9, R20.reuse, R19.reuse, R12 ;  /* 0x0000001314097224 */ /* 0x0c0fe200078e020c */
[----:B------:R-:W-:Y:S01]  /*0740*/  SEL R10, R11, R10, !P0 ;  /* 0x0000000a0b0a7207 */ /* 0x000fe20004000000 */
[----:B------:R-:W-:Y:S01]  /*0750*/  VIADD R20, R20, 0x4 ;  /* 0x0000000414147836 */ /* 0x000fe20000000000 */
[----:B------:R-:W-:Y:S01]  /*0760*/  IADD3 R11, PT, PT, R13, R14, RZ ;  /* 0x0000000e0d0b7210 */ /* 0x000fe20007ffe0ff */
[----:B------:R-:W-:Y:S01]  /*0770*/  IMAD.IADD R13, R15, 0x1, R8 ;  /* 0x000000010f0d7824 */ /* 0x000fe200078e0208 */
[----:B------:R-:W-:Y:S01]  /*0780*/  IADD3 R15, PT, PT, R10, R19, R15 ;  /* 0x000000130a0f7210 */ /* 0x000fe20007ffe00f */
[----:B------:R-:W-:Y:S01]  /*0790*/  IMAD.WIDE R8, R9, 0x4, R6 ;  /* 0x0000000409087825 */ /* 0x000fe200078e0206 */
[----:B------:R-:W-:-:S03]  /*07a0*/  ISETP.NE.AND P0, PT, R20, UR4, PT ;  /* 0x0000000414007c0c */ /* 0x000fc6000bf05270 */
[--C-:B------:R-:W-:Y:S01]  /*07b0*/  IMAD.WIDE R10, R11, 0x4, R6.reuse ;  /* 0x000000040b0a7825 */ /* 0x100fe200078e0206 */
[----:B-----5:R0:W-:Y:S03]  /*07c0*/  STG.E desc[UR8][R8.64], R21 ;  /* 0x0000001508007986 */ /* 0x0201e6000c101908 */
[--C-:B------:R-:W-:Y:S01]  /*07d0*/  IMAD.WIDE R12, R13, 0x4, R6.reuse ;  /* 0x000000040d0c7825 */ /* 0x100fe200078e0206 */
[----:B------:R0:W-:Y:S03]  /*07e0*/  STG.E desc[UR8][R10.64], R21 ;  /* 0x000000150a007986 */ /* 0x0001e6000c101908 */
[----:B------:R-:W-:Y:S01]  /*07f0*/  IMAD.WIDE R14, R15, 0x4, R6 ;  /* 0x000000040f0e7825 */ /* 0x000fe200078e0206 */
[----:B------:R0:W-:Y:S04]  /*0800*/  STG.E desc[UR8][R12.64], R21 ;  /* 0x000000150c007986 */ /* 0x0001e8000c101908 */
[----:B------:R0:W-:Y:S01]  /*0810*/  STG.E desc[UR8][R14.64], R21 ;  /* 0x000000150e007986 */ /* 0x0001e2000c101908 */
[----:B------:R-:W-:Y:S05]  /*0820*/  @P0 BRA `(.L_x_107) ;  /* 0xfffffff800c80947 */ /* 0x000fea000383ffff */
[----:B0-----:R-:W-:-:S07]  /*0830*/  IMAD.U32 R8, RZ, RZ, UR4 ;  /* 0x00000004ff087e24 */ /* 0x001fce000f8e00ff */
.L_x_106:
        /* <DEDUP_REMOVED lines=9> */
[----:B------:R-:W-:Y:S02]  /*08d0*/  ISETP.GE.AND P4, PT, R11, RZ, PT ;  /* 0x000000ff0b00720c */ /* 0x000fe40003f86270 */
[----:B0-----:R-:W0:Y:S02]  /*08e0*/  MUFU.RCP R10, R10 ;  /* 0x0000000a000a7308 */ /* 0x001e240000001000 */
[----:B0-----:R-:W-:Y:S02]  /*08f0*/  IADD3 R6, PT, PT, R10, 0xffffffe, RZ ;  /* 0x0ffffffe0a067810 */ /* 0x001fe40007ffe0ff */
[----:B------:R-:W-:-:S04]  /*0900*/  IABS R10, R13 ;  /* 0x0000000d000a7213 */ /* 0x000fc80000000000 */
[----:B------:R0:W1:Y:S02]  /*0910*/  F2I.FTZ.U32.TRUNC.NTZ R7, R6 ;  /* 0x0000000600077305 */ /* 0x000064000021f000 */
[----:B0-----:R-:W-:Y:S02]  /*0920*/  HFMA2 R6, -RZ, RZ, 0, 0 ;  /* 0x00000000ff067431 */ /* 0x001fe400000001ff */
[----:B-1----:R-:W-:-:S04]  /*0930*/  IMAD.MOV R12, RZ, RZ, -R7 ;  /* 0x000000ffff0c7224 */ /* 0x002fc800078e0a07 */
[----:B------:R-:W-:Y:S01]  /*0940*/  IMAD R15, R12, R9, RZ ;  /* 0x000000090c0f7224 */ /* 0x000fe200078e02ff */
[----:B------:R-:W-:Y:S02]  /*0950*/  IABS R12, R11 ;  /* 0x0000000b000c7213 */ /* 0x000fe40000000000 */
[----:B------:R-:W-:Y:S01]  /*0960*/  LOP3.LUT R11, RZ, R19, RZ, 0x33, !PT ;  /* 0x00000013ff0b7212 */ /* 0x000fe200078e33ff */
[----:B------:R-:W-:-:S06]  /*0970*/  IMAD.HI.U32 R7, R7, R15, R6 ;  /* 0x0000000f07077227 */ /* 0x000fcc00078e0006 */
        /* <DEDUP_REMOVED lines=13> */
[----:B------:R-:W-:-:S11]  /*0a50*/  ISETP.GT.U32.AND P3, PT, R9, R12, PT ;  /* 0x0000000c0900720c */ /* 0x000fd60003f64070 */
        /* <DEDUP_REMOVED lines=15> */
.L_x_109:
[----:B------:R-:W-:Y:S05]  /*0b50*/  @!P0 BRA `(.L_x_108) ;  /* 0x00000000006c8947 */ /* 0x000fea0003800000 */
[----:B0-----:R-:W-:Y:S01]  /*0b60*/  IABS R10, R19 ;  /* 0x00000013000a7213 */ /* 0x001fe20000000000 */
[----:B------:R-:W-:Y:S01]  /*0b70*/  IMAD.IADD R16, R16, 0x1, R8 ;  /* 0x0000000110107824 */ /* 0x000fe200078e0208 */
[----:B------:R-:W-:Y:S01]  /*0b80*/  ISETP.NE.AND P2, PT, R19, RZ, PT ;  /* 0x000000ff1300720c */ /* 0x000fe20003f45270 */
[----:B------:R-:W-:Y:S01]  /*0b90*/  IMAD.MOV.U32 R6, RZ, RZ, RZ ;  /* 0x000000ffff067224 */ /* 0x000fe200078e00ff */
[----:B------:R-:W0:Y:S02]  /*0ba0*/  I2F.RP R11, R10 ;  /* 0x0000000a000b7306 */ /* 0x000e240000209400 */
[----:B------:R-:W-:Y:S02]  /*0bb0*/  IABS R12, R16 ;  /* 0x00000010000c7213 */ /* 0x000fe40000000000 */
[----:B------:R-:W-:-:S04]  /*0bc0*/  ISETP.GE.AND P1, PT, R16, RZ, PT ;  /* 0x000000ff1000720c */ /* 0x000fc80003f26270 */
[----:B0-----:R-:W0:Y:S02]  /*0bd0*/  MUFU.RCP R11, R11 ;  /* 0x0000000b000b7308 */ /* 0x001e240000001000 */
[----:B0-----:R-:W-:-:S06]  /*0be0*/  VIADD R7, R11, 0xffffffe ;  /* 0x0ffffffe0b077836 */ /* 0x001fcc0000000000 */
[----:B------:R-:W0:Y:S02]  /*0bf0*/  F2I.FTZ.U32.TRUNC.NTZ R7, R7 ;  /* 0x0000000700077305 */ /* 0x000e24000021f000 */
[----:B0-----:R-:W-:-:S05]  /*0c00*/  IADD3 R9, PT, PT, RZ, -R7, RZ ;  /* 0x80000007ff097210 */ /* 0x001fca0007ffe0ff */
        /* <DEDUP_REMOVED lines=10> */
[----:B------:R-:W-:-:S04]  /*0cb0*/  @!P0 IMAD.IADD R9, R9, 0x1, -R10 ;  /* 0x0000000109098824 */ /* 0x000fc800078e0a0a */
[----:B------:R-:W-:Y:S01]  /*0cc0*/  @!P1 IMAD.MOV R9, RZ, RZ, -R9 ;  /* 0x000000ffff099224 */ /* 0x000fe200078e0a09 */
[----:B------:R-:W-:-:S05]  /*0cd0*/  @!P2 LOP3.LUT R9, RZ, R19, RZ, 0x33, !PT ;  /* 0x00000013ff09a212 */ /* 0x000fca00078e33ff */
[----:B------:R-:W-:-:S04]  /*0ce0*/  IMAD R9, R8, R19, R9 ;  /* 0x0000001308097224 */ /* 0x000fc800078e0209 */
[----:B0-----:R-:W-:-:S05]  /*0cf0*/  IMAD.WIDE R6, R9, 0x4, R6 ;  /* 0x0000000409067825 */ /* 0x001fca00078e0206 */
[----:B-----5:R1:W-:Y:S02]  /*0d00*/  STG.E desc[UR8][R6.64], R21 ;  /* 0x0000001506007986 */ /* 0x0203e4000c101908 */
.L_x_108:
[----:B------:R-:W2:Y:S01]  /*0d10*/  LDCU UR5, c[0x0][0x384] ;  /* 0x00007080ff0577ac */ /* 0x000ea20008000800 */
[----:B------:R-:W-:Y:S01]  /*0d20*/  IADD3 R5, PT, PT, R5, 0x1, RZ ;  /* 0x0000000105057810 */ /* 0x000fe20007ffe0ff */
[----:B01----:R-:W-:-:S05]  /*0d30*/  IMAD.WIDE R6, R17, 0x4, R2 ;  /* 0x0000000411067825 */ /* 0x003fca00078e0202 */
[----:B-----5:R0:W-:Y:S01]  /*0d40*/  STG.E desc[UR8][R6.64], R21 ;  /* 0x0000001506007986 */ /* 0x0201e2000c101908 */
[----:B--2---:R-:W-:-:S13]  /*0d50*/  ISETP.NE.AND P0, PT, R5, UR5, PT ;  /* 0x0000000505007c0c */ /* 0x004fda000bf05270 */
[----:B0-----:R-:W-:Y:S05]  /*0d60*/  @!P0 EXIT ;  /* 0x000000000000894d */ /* 0x001fea0003800000 */
[----:B------:R-:W-:Y:S05]  /*0d70*/  BRA `(.L_x_110) ;  /* 0xfffffff400107947 */ /* 0x000fea000383ffff */
.L_x_105:
[----:B------:R-:W-:Y:S01]  /*0d80*/  IMAD.MOV.U32 R5, RZ, RZ, RZ ;  /* 0x000000ffff057224 */ /* 0x000fe200078e00ff */
[----:B------:R-:W-:Y:S02]  /*0d90*/  ULOP3.LUT UR7, UR5, 0x3, URZ, 0xc0, !UPT ;  /* 0x0000000305077892 */ /* 0x000fe4000f8ec0ff */
[----:B------:R-:W-:-:S12]  /*0da0*/  ULOP3.LUT UR5, UR5, 0x7ffffffc, URZ, 0xc0, !UPT ;  /* 0x7ffffffc05057892 */ /* 0x000fd8000f8ec0ff */
.L_x_115:
[----:B------:R-:W0:Y:S01]  /*0db0*/  LDC.64 R6, c[0x0][0x388] ;  /* 0x0000e200ff067b82 */ /* 0x000e220000000a00 */
[----:B-1----:R-:W-:-:S04]  /*0dc0*/  IMAD R17, R5, 0x80, R4 ;  /* 0x0000008005117824 */ /* 0x002fc800078e0204 */
[----:B------:R-:W-:-:S04]  /*0dd0*/  IMAD.IADD R16, R0, 0x1, R17 ;  /* 0x0000000100107824 */ /* 0x000fc800078e0211 */
        /* <DEDUP_REMOVED lines=12> */
[----:B--2---:R-:W-:-:S06]  /*0ea0*/  IADD3 R8, PT, PT, R10, 0xffffffe, RZ ;  /* 0x0ffffffe0a087810 */ /* 0x004fcc0007ffe0ff */
[----:B------:R2:W3:Y:S02]  /*0eb0*/  F2I.FTZ.U32.TRUNC.NTZ R9, R8 ;  /* 0x0000000800097305 */ /* 0x0004e4000021f000 */
[----:B--2---:R-:W-:Y:S02]  /*0ec0*/  IMAD.MOV.U32 R8, RZ, RZ, RZ ;  /* 0x000000ffff087224 */ /* 0x004fe400078e00ff */
[----:B---3--:R-:W-:-:S04]  /*0ed0*/  IMAD.MOV R21, RZ, RZ, -R9 ;  /* 0x000000ffff157224 */ /* 0x008fc800078e0a09 */
[----:B------:R-:W-:-:S04]  /*0ee0*/  IMAD R21, R21, R18, RZ ;  /* 0x0000001215157224 */ /* 0x000fc800078e02ff */
[----:B01----:R-:W-:-:S07]  /*0ef0*/  IMAD.HI.U32 R21, R9, R21, R8 ;  /* 0x0000001509157227 */ /* 0x003fce00078e0008 */
.L_x_112:
[----:B0-----:R-:W-:Y:S01]  /*0f00*/  IABS R11, R20 ;  /* 0x00000014000b7213 */ /* 0x001fe20000000000 */
[----:B------:R-:W-:-:S03]  /*0f10*/  VIADD R10, R16, UR4 ;  /* 0x00000004100a7c36 */ /* 0x000fc60008000000 */
[----:B------:R-:W0:Y:S01]  /*0f20*/  I2F.RP R13, R11 ;  /* 0x0000000b000d7306 */ /* 0x000e220000209400 */
[----:B------:R-:W-:Y:S01]  /*0f30*/  VIADD R23, R10, 0x3 ;  /* 0x000000030a177836 */ /* 0x000fe20000000000 */
[----:B------:R-:W-:-:S05]  /*0f40*/  IABS R12, R10 ;  /* 0x0000000a000c7213 */ /* 0x000fca0000000000 */
[----:B------:R-:W-:-:S04]  /*0f50*/  IMAD.HI.U32 R21, R21, R12, RZ ;  /* 0x0000000c15157227 */ /* 0x000fc800078e00ff */
[----:B------:R-:W-:Y:S01]  /*0f60*/  IMAD.MOV R21, RZ, RZ, -R21 ;  /* 0x000000ffff157224 */ /* 0x000fe200078e0a15 */
[----:B0-----:R-:W0:Y:S03]  /*0f70*/  MUFU.RCP R13, R13 ;  /* 0x0000000d000d7308 */ /* 0x001e260000001000 */
[----:B------:R-:W-:-:S05]  /*0f80*/  IMAD R12, R11, R21, R12 ;  /* 0x000000150b0c7224 */ /* 0x000fca00078e020c */
[----:B------:R-:W-:Y:S02]  /*0f90*/  ISETP.GT.U32.AND P0, PT, R18, R12, PT ;  /* 0x0000000c1200720c */ /* 0x000fe40003f04070 */
[----:B0-----:R-:W-:Y:S01]  /*0fa0*/  IADD3 R8, PT, PT, R13, 0xffffffe, RZ ;  /* 0x0ffffffe0d087810 */ /* 0x001fe20007ffe0ff */
[----:B------:R-:W-:-:S10]  /*0fb0*/  VIADD R13, R10, 0x1 ;  /* 0x000000010a0d7836 */ /* 0x000fd40000000000 */
[----:B------:R-:W-:Y:S01]  /*0fc0*/  @!P0 IMAD.IADD R12, R12, 0x1, -R11 ;  /* 0x000000010c0c8824 */ /* 0x000fe200078e0a0b */
[----:B------:R0:W1:Y:S01]  /*0fd0*/  F2I.FTZ.U32.TRUNC.NTZ R9, R8 ;  /* 0x0000000800097305 */ /* 0x000062000021f000 */
[----:B------:R-:W-:-:S03]  /*0fe0*/  IABS R22, R13 ;  /* 0x0000000d00167213 */ /* 0x000fc60000000000 */
        /* <DEDUP_REMOVED lines=11> */
[----:B------:R-:W-:Y:S01]  /*10a0*/  IMAD.HI.U32 R15, R21, R24, RZ ;  /* 0x00000018150f7227 */ /* 0x000fe200078e00ff */
[----:B------:R-:W-:-:S03]  /*10b0*/  IADD3 R9, PT, PT, -R9, RZ, RZ ;  /* 0x000000ff09097210 */ /* 0x000fc60007ffe1ff */
[----:B------:R-:W-:-:S04]  /*10c0*/  IMAD.HI.U32 R18, R21, R8, RZ ;  /* 0x0000000815127227 */ /* 0x000fc800078e00ff */
[----:B------:R-:W-:Y:S02]  /*10d0*/  IMAD.MOV R15, RZ, RZ, -R15 ;  /* 0x000000ffff0f7224 */ /* 0x000fe400078e0a0f */
[----:B------:R-:W-:Y:S01]  /*10e0*/  IMAD.MOV R25, RZ, RZ, -R18 ;  /* 0x000000ffff197224 */ /* 0x000fe200078e0a12 */
[----:B------:R-:W-:Y:S01]  /*10f0*/  MOV R18, R11 ;  /* 0x0000000b00127202 */ /* 0x000fe20000000f00 */
[C---:B------:R-:W-:Y:S02]  /*1100*/  IMAD R22, R11.reuse, R9, R22 ;  /* 0x000000090b167224 */ /* 0x040fe400078e0216 */
[C---:B------:R-:W-:Y:S01]  /*1110*/  IMAD R24, R11.reuse, R15, R24 ;  /* 0x0000000f0b187224 */ /* 0x040fe200078e0218 */
[----:B------:R-:W-:Y:S01]  /*1120*/  LOP3.LUT R15, RZ, R20, RZ, 0x33, !PT ;  /* 0x00000014ff0f7212 */ /* 0x000fe200078e33ff */
[----:B------:R-:W-:Y:S01]  /*1130*/  IMAD R8, R11, R25, R8 ;  /* 0x000000190b087224 */ /* 0x000fe200078e0208 */
[C---:B------:R-:W-:Y:S02]  /*1140*/  ISETP.GT.U32.AND P0, PT, R18.reuse, R22, PT ;  /* 0x000000161200720c */ /* 0x040fe40003f04070 */
[----:B------:R-:W-:-:S02]  /*1150*/  ISETP.GT.U32.AND P1, PT, R18, R24, PT ;  /* 0x000000181200720c */ /* 0x000fc40003f24070 */
[----:B------:R-:W-:-:S09]  /*1160*/  ISETP.GT.U32.AND P2, PT, R18, R8, PT ;  /* 0x000000081200720c */ /* 0x000fd20003f44070 */
[--C-:B------:R-:W-:Y:S01]  /*1170*/  @!P0 IMAD.IADD R22, R22, 0x1, -R11.reuse ;  /* 0x0000000116168824 */ /* 0x100fe200078e0a0b */
[----:B------:R-:W-:Y:S01]  /*1180*/  ISETP.GE.AND P0, PT, R10, RZ, PT ;  /* 0x000000ff0a00720c */ /* 0x000fe20003f06270 */
[----:B------:R-:W-:Y:S01]  /*1190*/  @!P1 IMAD.IADD R24, R24, 0x1, -R11 ;  /* 0x0000000118189824 */ /* 0x000fe200078e0a0b */
[----:B------:R-:W-:Y:S02]  /*11a0*/  ISETP.GE.AND P1, PT, R14, RZ, PT ;  /* 0x000000ff0e00720c */ /* 0x000fe40003f26270 */
[----:B------:R-:W-:Y:S02]  /*11b0*/  @!P2 IADD3 R8, PT, PT, R8, -R11, RZ ;  /* 0x8000000b0808a210 */ /* 0x000fe40007ffe0ff */
[C---:B------:R-:W-:Y:S02]  /*11c0*/  ISETP.GT.U32.AND P5, PT, R18.reuse, R22, PT ;  /* 0x000000161200720c */ /* 0x040fe40003fa4070 */
[C---:B------:R-:W-:Y:S02]  /*11d0*/  ISETP.GT.U32.AND P4, PT, R18.reuse, R24, PT ;  /* 0x000000181200720c */ /* 0x040fe40003f84070 */
[----:B------:R-:W-:-:S02]  /*11e0*/  ISETP.GT.U32.AND P3, PT, R18, R8, PT ;  /* 0x000000081200720c */ /* 0x000fc40003f64070 */
[----:B------:R-:W-:Y:S01]  /*11f0*/  ISETP.GE.AND P2, PT, R13, RZ, PT ;  /* 0x000000ff0d00720c */ /* 0x000fe20003f46270 */
[----:B------:R-:W-:-:S06]  /*1200*/  @!P0 IMAD.MOV R12, RZ, RZ, -R12 ;  /* 0x000000ffff0c8224 */ /* 0x000fcc00078e0a0c */
[--C-:B------:R-:W-:Y:S02]  /*1210*/  @!P5 IMAD.IADD R22, R22, 0x1, -R11.reuse ;  /* 0x000000011616d824 */ /* 0x100fe400078e0a0b */
[----:B------:R-:W-:Y:S02]  /*1220*/  @!P4 IADD3 R24, PT, PT, R24, -R11, RZ ;  /* 0x8000000b1818c210 */ /* 0x000fe40007ffe0ff */
[----:B------:R-:W-:Y:S01]  /*1230*/  @!P3 IMAD.IADD R8, R8, 0x1, -R11 ;  /* 0x000000010808b824 */ /* 0x000fe200078e0a0b */
[C---:B------:R-:W-:Y:S01]  /*1240*/  ISETP.NE.AND P3, PT, R20.reuse, RZ, PT ;  /* 0x000000ff1400720c */ /* 0x040fe20003f65270 */
[----:B------:R-:W-:Y:S01]  /*1250*/  IMAD R11, R20, UR4, R20 ;  /* 0x00000004140b7c24 */ /* 0x000fe2000f8e0214 */
[----:B------:R-:W-:Y:S01]  /*1260*/  @!P2 IADD3 R22, PT, PT, -R22, RZ, RZ ;  /* 0x000000ff1616a210 */ /* 0x000fe20007ffe1ff */
[----:B------:R-:W-:Y:S01]  /*1270*/  @!P1 IMAD.MOV R24, RZ, RZ, -R24 ;  /* 0x000000ffff189224 */ /* 0x000fe200078e0a18 */
[C---:B------:R-:W-:Y:S01]  /*1280*/  SEL R9, R15.reuse, R12, !P3 ;  /* 0x0000000c0f097207 */ /* 0x040fe20005800000 */
[----:B------:R-:W-:Y:S01]  /*1290*/  @!P6 IMAD.MOV R8, RZ, RZ, -R8 ;  /* 0x000000ffff08e224 */ /* 0x000fe200078e0a08 */
[----:B------:R-:W-:-:S02]  /*12a0*/  SEL R22, R15, R22, !P3 ;  /* 0x000000160f167207 */ /* 0x000fc40005800000 */
[----:B------:R-:W-:Y:S01]  /*12b0*/  IADD3 R23, PT, PT, R11, R20, RZ ;  /* 0x000000140b177210 */ /* 0x000fe20007ffe0ff */
[----:B------:R-:W-:Y:S01]  /*12c0*/  IMAD R9, R20, UR4, R9 ;  /* 0x0000000414097c24 */ /* 0x000fe2000f8e0209 */
[----:B------:R-:W-:Y:S01]  /*12d0*/  SEL R24, R15, R24, !P3 ;  /* 0x000000180f187207 */ /* 0x000fe20005800000 */
[----:B------:R-:W-:Y:S01]  /*12e0*/  IMAD.IADD R11, R11, 0x1, R22 ;  /* 0x000000010b0b7824 */ /* 0x000fe200078e0216 */
[----:B------:R-:W-:Y:S01]  /*12f0*/  SEL R15, R15, R8, !P3 ;  /* 0x000000080f0f7207 */ /* 0x000fe20005800000 */
[----:B------:R-:W-:Y:S01]  /*1300*/  IMAD.WIDE R8, R9, 0x4, R6 ;  /* 0x0000000409087825 */ /* 0x000fe200078e0206 */
[----:B------:R-:W-:Y:S02]  /*1310*/  UIADD3 UR4, UPT, UPT, UR4, 0x4, URZ ;  /* 0x0000000404047890 */ /* 0x000fe4000fffe0ff */
[----:B------:R-:W-:Y:S01]  /*1320*/  IADD3 R15, PT, PT, R15, R20, R23 ;  /* 0x000000140f0f7210 */ /* 0x000fe20007ffe017 */
[----:B------:R-:W-:Y:S01]  /*1330*/  IMAD.IADD R13, R23, 0x1, R24 ;  /* 0x00000001170d7824 */ /* 0x000fe200078e0218 */
[----:B-----5:R0:W-:Y:S01]  /*1340*/  STG.E desc[UR8][R8.64], R19 ;  /* 0x0000001308007986 */ /* 0x0201e2000c101908 */
[----:B------:R-:W-:Y:S01]  /*1350*/  IMAD.WIDE R10, R11, 0x4, R6 ;  /* 0x000000040b0a7825 */ /* 0x000fe200078e0206 */
[----:B------:R-:W-:-:S03]  /*1360*/  UISETP.NE.AND UP0, UPT, UR4, UR5, UPT ;  /* 0x000000050400728c */ /* 0x000fc6000bf05270 */
[--C-:B------:R-:W-:Y:S01]  /*1370*/  IMAD.WIDE R12, R13, 0x4, R6.reuse ;  /* 0x000000040d0c7825 */ /* 0x100fe200078e0206 */
[----:B------:R0:W-:Y:S03]  /*1380*/  STG.E desc[UR8][R10.64], R19 ;  /* 0x000000130a007986 */ /* 0x0001e6000c101908 */
[----:B------:R-:W-:Y:S01]  /*1390*/  IMAD.WIDE R14, R15, 0x4, R6 ;  /* 0x000000040f0e7825 */ /* 0x000fe200078e0206 */
[----:B------:R0:W-:Y:S04]  /*13a0*/  STG.E desc[UR8][R12.64], R19 ;  /* 0x000000130c007986 */ /* 0x0001e8000c101908 */
[----:B------:R0:W-:Y:S01]  /*13b0*/  STG.E desc[UR8][R14.64], R19 ;  /* 0x000000130e007986 */ /* 0x0001e2000c101908 */
[----:B------:R-:W-:Y:S05]  /*13c0*/  BRA.U UP0, `(.L_x_112) ;  /* 0xfffffff900cc7547 */ /* 0x000fea000b83ffff */
[----:B------:R-:W-:-:S05]  /*13d0*/  UMOV UR4, UR5 ;  /* 0x0000000500047c82 */ /* 0x000fca0008000000 */
.L_x_111:
        /* <DEDUP_REMOVED lines=15> */
[----:B0-----:R-:W-:-:S02]  /*14d0*/  IADD3 R6, PT, PT, R11, 0xffffffe, RZ ;  /* 0x0ffffffe0b067810 */ /* 0x001fc40007ffe0ff */
[----:B------:R-:W-:-:S04]  /*14e0*/  IABS R11, R14 ;  /* 0x0000000e000b7213 */ /* 0x000fc80000000000 */
        /* <DEDUP_REMOVED lines=8> */
[----:B------:R-:W-:-:S03]  /*1570*/  IADD3 R6, PT, PT, -R6, RZ, RZ ;  /* 0x000000ff06067210 */ /* 0x000fc60007ffe1ff */
        /* <DEDUP_REMOVED lines=14> */
[----:B------:R-:W-:-:S03]  /*1660*/  @!P3 IMAD.IADD R13, R13, 0x1, -R10 ;  /* 0x000000010d0db824 */ /* 0x000fc600078e0a0a */
[----:B------:R-:W-:Y:S01]  /*1670*/  @!P2 IADD3 R11, PT, PT, -R11, RZ, RZ ;  /* 0x000000ff0b0ba210 */ /* 0x000fe20007ffe1ff */
[----:B------:R-:W-:-:S03]  /*1680*/  @!P4 IMAD.MOV R13, RZ, RZ, -R13 ;  /* 0x000000ffff0dc224 */ /* 0x000fc600078e0a0d */
[C---:B------:R-:W-:Y:S02]  /*1690*/  SEL R10, R14.reuse, R11, !P1 ;  /* 0x0000000b0e0a7207 */ /* 0x040fe40004800000 */
[----:B------:R-:W-:-:S03]  /*16a0*/  SEL R13, R14, R13, !P1 ;  /* 0x0000000d0e0d7207 */ /* 0x000fc60004800000 */
[----:B------:R-:W-:Y:S01]  /*16b0*/  IMAD R11, R9, UR4, R10 ;  /* 0x00000004090b7c24 */ /* 0x000fe2000f8e020a */
[----:B------:R-:W-:Y:S01]  /*16c0*/  UIADD3 UR4, UPT, UPT, UR4, 0x2, URZ ;  /* 0x0000000204047890 */ /* 0x000fe2000fffe0ff */
[----:B------:R-:W-:Y:S02]  /*16d0*/  IMAD.IADD R13, R12, 0x1, R13 ;  /* 0x000000010c0d7824 */ /* 0x000fe400078e020d */
[----:B0-----:R-:W-:-:S04]  /*16e0*/  IMAD.WIDE R10, R11, 0x4, R6 ;  /* 0x000000040b0a7825 */ /* 0x001fc800078e0206 */
[----:B------:R-:W-:Y:S01]  /*16f0*/  IMAD.WIDE R6, R13, 0x4, R6 ;  /* 0x000000040d067825 */ /* 0x000fe200078e0206 */
[----:B-----5:R0:W-:Y:S04]  /*1700*/  STG.E desc[UR8][R10.64], R19 ;  /* 0x000000130a007986 */ /* 0x0201e8000c101908 */
[----:B------:R0:W-:Y:S02]  /*1710*/  STG.E desc[UR8][R6.64], R19 ;  /* 0x0000001306007986 */ /* 0x0001e4000c101908 */
.L_x_114:
[----:B------:R-:W-:Y:S05]  /*1720*/  @!P0 BRA `(.L_x_113) ;  /* 0x00000000006c8947 */ /* 0x000fea0003800000 */
[----:B0-----:R-:W-:Y:S01]  /*1730*/  IABS R10, R8 ;  /* 0x00000008000a7213 */ /* 0x001fe20000000000 */
[----:B------:R-:W-:Y:S02]  /*1740*/  HFMA2 R6, -RZ, RZ, 0, 0 ;  /* 0x00000000ff067431 */ /* 0x000fe400000001ff */
[----:B------:R-:W-:Y:S01]  /*1750*/  VIADD R16, R16, UR4 ;  /* 0x0000000410107c36 */ /* 0x000fe20008000000 */
        /* <DEDUP_REMOVED lines=21> */
[----:B------:R-:W-:-:S04]  /*18b0*/  IMAD R9, R8, UR4, R9 ;  /* 0x0000000408097c24 */ /* 0x000fc8000f8e0209 */
[----:B0-----:R-:W-:-:S05]  /*18c0*/  IMAD.WIDE R6, R9, 0x4, R6 ;  /* 0x0000000409067825 */ /* 0x001fca00078e0206 */
[----:B-----5:R1:W-:Y:S02]  /*18d0*/  STG.E desc[UR8][R6.64], R19 ;  /* 0x0000001306007986 */ /* 0x0203e4000c101908 */
.L_x_113:
[----:B------:R-:W2:Y:S01]  /*18e0*/  LDCU UR4, c[0x0][0x384] ;  /* 0x00007080ff0477ac */ /* 0x000ea20008000800 */
[----:B------:R-:W-:Y:S01]  /*18f0*/  IADD3 R5, PT, PT, R5, 0x1, RZ ;  /* 0x0000000105057810 */ /* 0x000fe20007ffe0ff */
[----:B01----:R-:W-:-:S05]  /*1900*/  IMAD.WIDE R6, R17, 0x4, R2 ;  /* 0x0000000411067825 */ /* 0x003fca00078e0202 */
[----:B-----5:R0:W-:Y:S01]  /*1910*/  STG.E desc[UR8][R6.64], R19 ;  /* 0x0000001306007986 */ /* 0x0201e2000c101908 */
[----:B--2---:R-:W-:-:S13]  /*1920*/  ISETP.NE.AND P0, PT, R5, UR4, PT ;  /* 0x0000000405007c0c */ /* 0x004fda000bf05270 */
[----:B0-----:R-:W-:Y:S05]  /*1930*/  @!P0 EXIT ;  /* 0x000000000000894d */ /* 0x001fea0003800000 */
[----:B------:R-:W-:Y:S05]  /*1940*/  BRA `(.L_x_115) ;  /* 0xfffffff400187947 */ /* 0x000fea000383ffff */
.L_x_104:
        /* <DEDUP_REMOVED lines=8> */
[----:B------:R-:W-:Y:S01]  /*19d0*/  LOP3.LUT R5, R7, 0x7ffffff8, RZ, 0xc0, !PT ;  /* 0x7ffffff807057812 */ /* 0x000fe200078ec0ff */
[----:B------:R-:W-:-:S07]  /*19e0*/  IMAD.MOV.U32 R6, RZ, RZ, RZ ;  /* 0x000000ffff067224 */ /* 0x000fce00078e00ff */
.L_x_118:
        /* <DEDUP_REMOVED lines=11> */
[----:B------:R-:W-:-:S04]  /*1aa0*/  IMAD.WIDE.U32 R14, R19, 0x4, R2 ;  /* 0x00000004130e7825 */ /* 0x000fc800078e0002 */
[----:B------:R-:W-:Y:S01]  /*1ab0*/  IMAD.WIDE R16, R17, 0x4, R8 ;  /* 0x0000000411107825 */ /* 0x000fe200078e0208 */
[----:B------:R-:W-:Y:S01]  /*1ac0*/  IADD3 R18, PT, PT, R12, 0x100, RZ ;  /* 0x000001000c127810 */ /* 0x000fe20007ffe0ff */
[----:B--2---:R0:W-:Y:S04]  /*1ad0*/  STG.E desc[UR8][R14.64], R21 ;  /* 0x000000150e007986 */ /* 0x0041e8000c101908 */
[----:B------:R-:W2:Y:S01]  /*1ae0*/  LDG.E R17, desc[UR8][R16.64] ;  /* 0x0000000810117981 */ /* 0x000ea2000c1e1900 */
[C---:B------:R-:W-:Y:S01]  /*1af0*/  ISETP.NE.AND P1, PT, R18.reuse, RZ, PT ;  /* 0x000000ff1200720c */ /* 0x040fe20003f25270 */
[----:B------:R-:W-:Y:S01]  /*1b00*/  VIADD R11, R19, 0x80 ;  /* 0x00000080130b7836 */ /* 0x000fe20000000000 */
[----:B------:R-:W-:-:S03]  /*1b10*/  IADD3 R18, PT, PT, -R18, UR5, RZ ;  /* 0x0000000512127c10 */ /* 0x000fc6000fffe1ff */
[----:B------:R-:W-:Y:S01]  /*1b20*/  IMAD.WIDE R10, R11, 0x4, R2 ;  /* 0x000000040b0a7825 */ /* 0x000fe200078e0202 */
[----:B------:R-:W-:-:S05]  /*1b30*/  SEL R19, R18, RZ, P1 ;  /* 0x000000ff12137207 */ /* 0x000fca0000800000 */
[----:B------:R-:W-:-:S04]  /*1b40*/  IMAD.WIDE R18, R19, 0x4, R8 ;  /* 0x0000000413127825 */ /* 0x000fc800078e0208 */
[----:B0-----:R-:W-:Y:S01]  /*1b50*/  VIADD R14, R12, 0x180 ;  /* 0x000001800c0e7836 */ /* 0x001fe20000000000 */
[----:B--2---:R0:W-:Y:S04]  /*1b60*/  STG.E desc[UR8][R10.64], R17 ;  /* 0x000000110a007986 */ /* 0x0041e8000c101908 */
[----:B------:R-:W2:Y:S01]  /*1b70*/  LDG.E R19, desc[UR8][R18.64] ;  /* 0x0000000812137981 */ /* 0x000ea2000c1e1900 */
[C---:B------:R-:W-:Y:S02]  /*1b80*/  ISETP.NE.AND P1, PT, R14.reuse, RZ, PT ;  /* 0x000000ff0e00720c */ /* 0x040fe40003f25270 */
[----:B------:R-:W-:-:S04]  /*1b90*/  IADD3 R14, PT, PT, -R14, UR5, RZ ;  /* 0x000000050e0e7c10 */ /* 0x000fc8000fffe1ff */
[----:B------:R-:W-:-:S05]  /*1ba0*/  SEL R15, R14, RZ, P1 ;  /* 0x000000ff0e0f7207 */ /* 0x000fca0000800000 */
[----:B------:R-:W-:Y:S01]  /*1bb0*/  IMAD.WIDE R14, R15, 0x4, R8 ;  /* 0x000000040f0e7825 */ /* 0x000fe200078e0208 */
[----:B------:R-:W-:Y:S01]  /*1bc0*/  IADD3 R16, PT, PT, R12, 0x200, RZ ;  /* 0x000002000c107810 */ /* 0x000fe20007ffe0ff */
[----:B--2---:R1:W-:Y:S04]  /*1bd0*/  STG.E desc[UR8][R10.64+0x200], R19 ;  /* 0x000200130a007986 */ /* 0x0043e8000c101908 */
[----:B------:R-:W2:Y:S01]  /*1be0*/  LDG.E R21, desc[UR8][R14.64] ;  /* 0x000000080e157981 */ /* 0x000ea2000c1e1900 */
[C---:B------:R-:W-:Y:S02]  /*1bf0*/  ISETP.NE.AND P1, PT, R16.reuse, RZ, PT ;  /* 0x000000ff1000720c */ /* 0x040fe40003f25270 */
[----:B------:R-:W-:-:S04]  /*1c00*/  IADD3 R16, PT, PT, -R16, UR5, RZ ;  /* 0x0000000510107c10 */ /* 0x000fc8000fffe1ff */
[----:B0-----:R-:W-:-:S05]  /*1c10*/  SEL R17, R16, RZ, P1 ;  /* 0x000000ff10117207 */ /* 0x001fca0000800000 */
[----:B------:R-:W-:-:S04]  /*1c20*/  IMAD.WIDE R16, R17, 0x4, R8 ;  /* 0x0000000411107825 */ /* 0x000fc800078e0208 */
[----:B------:R-:W-:Y:S01]  /*1c30*/  VIADD R18, R12, 0x280 ;  /* 0x000002800c127836 */ /* 0x000fe20000000000 */
[----:B--2---:R2:W-:Y:S04]  /*1c40*/  STG.E desc[UR8][R10.64+0x400], R21 ;  /* 0x000400150a007986 */ /* 0x0045e8000c101908 */
[----:B------:R-:W3:Y:S01]  /*1c50*/  LDG.E R23, desc[UR8][R16.64] ;  /* 0x0000000810177981 */ /* 0x000ee2000c1e1900 */
[C---:B------:R-:W-:Y:S02]  /*1c60*/  ISETP.NE.AND P1, PT, R18.reuse, RZ, PT ;  /* 0x000000ff1200720c */ /* 0x040fe40003f25270 */
[----:B------:R-:W-:-:S04]  /*1c70*/  IADD3 R18, PT, PT, -R18, UR5, RZ ;  /* 0x0000000512127c10 */ /* 0x000fc8000fffe1ff */
[----:B------:R-:W-:-:S05]  /*1c80*/  SEL R15, R18, RZ, P1 ;  /* 0x000000ff120f7207 */ /* 0x000fca0000800000 */
[----:B------:R-:W-:-:S04]  /*1c90*/  IMAD.WIDE R14, R15, 0x4, R8 ;  /* 0x000000040f0e7825 */ /* 0x000fc800078e0208 */
[----:B------:R-:W-:Y:S01]  /*1ca0*/  VIADD R18, R12, 0x300 ;  /* 0x000003000c127836 */ /* 0x000fe20000000000 */
[----:B---3--:R2:W-:Y:S04]  /*1cb0*/  STG.E desc[UR8][R10.64+0x600], R23 ;  /* 0x000600170a007986 */ /* 0x0085e8000c101908 */
[----:B-1----:R-:W3:Y:S01]  /*1cc0*/  LDG.E R19, desc[UR8][R14.64] ;  /* 0x000000080e137981 */ /* 0x002ee2000c1e1900 */
[C---:B------:R-:W-:Y:S02]  /*1cd0*/  ISETP.NE.AND P1, PT, R18.reuse, RZ, PT ;  /* 0x000000ff1200720c */ /* 0x040fe40003f25270 */
[----:B------:R-:W-:-:S04]  /*1ce0*/  IADD3 R18, PT, PT, -R18, UR5, RZ ;  /* 0x0000000512127c10 */ /* 0x000fc8000fffe1ff */
[----:B------:R-:W-:-:S05]  /*1cf0*/  SEL R17, R18, RZ, P1 ;  /* 0x000000ff12117207 */ /* 0x000fca0000800000 */
[----:B------:R-:W-:Y:S01]  /*1d00*/  IMAD.WIDE R16, R17, 0x4, R8 ;  /* 0x0000000411107825 */ /* 0x000fe200078e0208 */
[----:B------:R-:W-:Y:S01]  /*1d10*/  IADD3 R12, PT, PT, R12, 0x380, RZ ;  /* 0x000003800c0c7810 */ /* 0x000fe20007ffe0ff */
        /* <DEDUP_REMOVED lines=12> */
.L_x_117:
[----:B------:R-:W-:Y:S05]  /*1de0*/  @!P0 EXIT ;  /* 0x000000000000894d */ /* 0x000fea0003800000 */
[----:B------:R-:W-:Y:S02]  /*1df0*/  ISETP.GE.U32.AND P0, PT, R13, 0x4, PT ;  /* 0x000000040d00780c */ /* 0x000fe40003f06070 */
[----:B------:R-:W-:-:S04]  /*1e00*/  LOP3.LUT R16, R7, 0x3, RZ, 0xc0, !PT ;  /* 0x0000000307107812 */ /* 0x000fc800078ec0ff */
[----:B------:R-:W-:-:S07]  /*1e10*/  ISETP.NE.AND P1, PT, R16, RZ, PT ;  /* 0x000000ff1000720c */ /* 0x000fce0003f25270 */
[----:B------:R-:W-:Y:S06]  /*1e20*/  @!P0 BRA `(.L_x_119) ;  /* 0x0000000000808947 */ /* 0x000fec0003800000 */
[----:B------:R-:W0:Y:S01]  /*1e30*/  LDC.64 R8, c[0x0][0x388] ;  /* 0x0000e200ff087b82 */ /* 0x000e220000000a00 */
[----:B-12---:R-:W-:-:S05]  /*1e40*/  IMAD R11, R5, 0x80, R4 ;  /* 0x00000080050b7824 */ /* 0x006fca00078e0204 */
[----:B------:R-:W-:-:S04]  /*1e50*/  IADD3 R6, PT, PT, R0, R11, RZ ;  /* 0x0000000b00067210 */ /* 0x000fc80007ffe0ff */
        /* <DEDUP_REMOVED lines=13> */
[----:B------:R-:W-:-:S05]  /*1f30*/  VIADD R18, R6, 0x100 ;  /* 0x0000010006127836 */ /* 0x000fca0000000000 */
        /* <DEDUP_REMOVED lines=10> */
[----:B------:R-:W-:Y:S01]  /*1fe0*/  IMAD.WIDE R8, R17, 0x4, R8 ;  /* 0x0000000411087825 */ /* 0x000fe200078e0208 */
[----:B--2---:R3:W-:Y:S05]  /*1ff0*/  STG.E desc[UR8][R10.64+0x400], R13 ;  /* 0x0004000d0a007986 */ /* 0x0047ea000c101908 */
[----:B------:R-:W2:Y:S01]  /*2000*/  LDG.E R9, desc[UR8][R8.64] ;  /* 0x0000000808097981 */ /* 0x000ea2000c1e1900 */
[----:B------:R-:W-:-:S03]  /*2010*/  VIADD R5, R5, 0x4 ;  /* 0x0000000405057836 */ /* 0x000fc60000000000 */
[----:B--2---:R3:W-:Y:S04]  /*2020*/  STG.E desc[UR8][R10.64+0x600], R9 ;  /* 0x000600090a007986 */ /* 0x0047e8000c101908 */
.L_x_119:
[----:B------:R-:W-:Y:S05]  /*2030*/  @!P1 EXIT ;  /* 0x000000000000994d */ /* 0x000fea0003800000 */
[----:B------:R-:W-:Y:S02]  /*2040*/  ISETP.NE.AND P0, PT, R16, 0x1, PT ;  /* 0x000000011000780c */ /* 0x000fe40003f05270 */
[----:B------:R-:W-:-:S04]  /*2050*/  LOP3.LUT R7, R7, 0x1, RZ, 0xc0, !PT ;  /* 0x0000000107077812 */ /* 0x000fc800078ec0ff */
[----:B------:R-:W-:-:S07]  /*2060*/  ISETP.NE.U32.AND P1, PT, R7, 0x1, PT ;  /* 0x000000010700780c */ /* 0x000fce0003f25070 */
[----:B------:R-:W-:Y:S06]  /*2070*/  @!P0 BRA `(.L_x_120) ;  /* 0x0000000000488947 */ /* 0x000fec0003800000 */
[----:B------:R-:W0:Y:S01]  /*2080*/  LDC.64 R6, c[0x0][0x388] ;  /* 0x0000e200ff067b82 */ /* 0x000e220000000a00 */
[----:B-123--:R-:W-:-:S05]  /*2090*/  IMAD R11, R5, 0x80, R4 ;  /* 0x00000080050b7824 */ /* 0x00efca00078e0204 */
[----:B------:R-:W-:-:S04]  /*20a0*/  IADD3 R10, PT, PT, R0, R11, RZ ;  /* 0x0000000b000a7210 */ /* 0x000fc80007ffe0ff */
[C---:B------:R-:W-:Y:S02]  /*20b0*/  ISETP.NE.AND P0, PT, R10.reuse, RZ, PT ;  /* 0x000000ff0a00720c */ /* 0x040fe40003f05270 */
[----:B------:R-:W-:-:S04]  /*20c0*/  IADD3 R8, PT, PT, -R10, UR5, RZ ;  /* 0x000000050a087c10 */ /* 0x000fc8000fffe1ff */
[----:B------:R-:W-:-:S05]  /*20d0*/  SEL R9, R8, RZ, P0 ;  /* 0x000000ff08097207 */ /* 0x000fca0000000000 */
[----:B0-----:R-:W-:-:S06]  /*20e0*/  IMAD.WIDE R8, R9, 0x4, R6 ;  /* 0x0000000409087825 */ /* 0x001fcc00078e0206 */
        /* <DEDUP_REMOVED lines=9> */
[----:B------:R-:W-:-:S03]  /*2180*/  VIADD R5, R5, 0x2 ;  /* 0x0000000205057836 */ /* 0x000fc60000000000 */
[----:B--2---:R0:W-:Y:S04]  /*2190*/  STG.E desc[UR8][R10.64+0x200], R7 ;  /* 0x000200070a007986 */ /* 0x0041e8000c101908 */
.L_x_120:
[----:B------:R-:W-:Y:S05]  /*21a0*/  @P1 EXIT ;  /* 0x000000000000194d */ /* 0x000fea0003800000 */
[----:B0-----:R-:W0:Y:S01]  /*21b0*/  LDC.64 R6, c[0x0][0x388] ;  /* 0x0000e200ff067b82 */ /* 0x001e220000000a00 */
[----:B-1-3--:R-:W-:-:S05]  /*21c0*/  LEA R9, R5, R4, 0x7 ;  /* 0x0000000405097211 */ /* 0x00afca00078e38ff */
[----:B------:R-:W-:-:S05]  /*21d0*/  IMAD.IADD R0, R0, 0x1, R9 ;  /* 0x0000000100007824 */ /* 0x000fca00078e0209 */
[C---:B------:R-:W-:Y:S02]  /*21e0*/  ISETP.NE.AND P0, PT, R0.reuse, RZ, PT ;  /* 0x000000ff0000720c */ /* 0x040fe40003f05270 */
[----:B------:R-:W-:-:S04]  /*21f0*/  IADD3 R0, PT, PT, -R0, UR5, RZ ;  /* 0x0000000500007c10 */ /* 0x000fc8000fffe1ff */
[----:B------:R-:W-:-:S05]  /*2200*/  SEL R5, R0, RZ, P0 ;  /* 0x000000ff00057207 */ /* 0x000fca0000000000 */
[----:B0-----:R-:W-:-:S06]  /*2210*/  IMAD.WIDE R4, R5, 0x4, R6 ;  /* 0x0000000405047825 */ /* 0x001fcc00078e0206 */
[----:B------:R-:W3:Y:S01]  /*2220*/  LDG.E R5, desc[UR8][R4.64] ;  /* 0x0000000804057981 */ /* 0x000ee2000c1e1900 */
[----:B------:R-:W-:-:S05]  /*2230*/  IMAD.WIDE R2, R9, 0x4, R2 ;  /* 0x0000000409027825 */ /* 0x000fca00078e0202 */
[----:B---3--:R-:W-:Y:S01]  /*2240*/  STG.E desc[UR8][R2.64], R5 ;  /* 0x0000000502007986 */ /* 0x008fe2000c101908 */
[----:B------:R-:W-:Y:S05]  /*2250*/  EXIT ;  /* 0x000000000000794d */ /* 0x000fea0003800000 */
.L_x_116:
[C---:B------:R-:W-:Y:S01]  /*2260*/  ISETP.GE.U32.AND P0, PT, R7.reuse, 0x8, PT ;  /* 0x000000080700780c */ /* 0x040fe20003f06070 */
[----:B------:R-:W-:Y:S01]  /*2270*/  IMAD.MOV.U32 R5, RZ, RZ, RZ ;  /* 0x000000ffff057224 */ /* 0x000fe200078e00ff */
[----:B------:R-:W-:-:S04]  /*2280*/  LOP3.LUT R14, R7, 0x7, RZ, 0xc0, !PT ;  /* 0x00000007070e7812 */ /* 0x000fc800078ec0ff */
[----:B------:R-:W-:-:S07]  /*2290*/  ISETP.NE.AND P1, PT, R14, RZ, PT ;  /* 0x000000ff0e00720c */ /* 0x000fce0003f25270 */
[----:B------:R-:W-:Y:S06]  /*22a0*/  @!P0 BRA `(.L_x_121) ;  /* 0x0000000000708947 */ /* 0x000fec0003800000 */
[----:B------:R-:W-:Y:S02]  /*22b0*/  LOP3.LUT R5, R7, 0x7ffffff8, RZ, 0xc0, !PT ;  /* 0x7ffffff807057812 */ /* 0x000fe400078ec0ff */
[----:B------:R-:W-:-:S07]  /*22c0*/  MOV R6, RZ ;  /* 0x000000ff00067202 */ /* 0x000fce0000000f00 */
.L_x_122:
[----:B------:R-:W0:Y:S01]  /*22d0*/  LDC.64 R8, c[0x0][0x388] ;  /* 0x0000e200ff087b82 */ /* 0x000e220000000a00 */
[----:B-12---:R-:W-:-:S04]  /*22e0*/  IMAD R11, R6, 0x80, R4 ;  /* 0x00000080060b7824 */ /* 0x006fc800078e0204 */
[----:B------:R-:W-:-:S04]  /*22f0*/  IMAD.IADD R13, R0, 0x1, R11 ;  /* 0x00000001000d7824 */ /* 0x000fc800078e020b */
[----:B0-----:R-:W-:-:S05]  /*2300*/  IMAD.WIDE R8, R13, 0x4, R8 ;  /* 0x000000040d087825 */ /* 0x001fca00078e0208 */
[----:B------:R-:W2:Y:S01]  /*2310*/  LDG.E R15, desc[UR8][R8.64] ;  /* 0x00000008080f7981 */ /* 0x000ea2000c1e1900 */
[C---:B------:R-:W-:Y:S01]  /*2320*/  IMAD.WIDE.U32 R12, R11.reuse, 0x4, R2 ;  /* 0x000000040b0c7825 */ /* 0x040fe200078e0002 */
[----:B------:R-:W-:-:S04]  /*2330*/  IADD3 R11, PT, PT, R11, 0x80, RZ ;  /* 0x000000800b0b7810 */ /* 0x000fc80007ffe0ff */
        /* <DEDUP_REMOVED lines=19> */
.L_x_121:
[----:B------:R-:W-:Y:S05]  /*2470*/  @!P1 EXIT ;  /* 0x000000000000994d */ /* 0x000fea0003800000 */
[----:B------:R-:W-:Y:S02]  /*2480*/  ISETP.GE.U32.AND P0, PT, R14, 0x4, PT ;  /* 0x000000040e00780c */ /* 0x000fe40003f06070 */
[----:B------:R-:W-:-:S04]  /*2490*/  LOP3.LUT R6, R7, 0x3, RZ, 0xc0, !PT ;  /* 0x0000000307067812 */ /* 0x000fc800078ec0ff */
[----:B------:R-:W-:-:S07]  /*24a0*/  ISETP.NE.AND P1, PT, R6, RZ, PT ;  /* 0x000000ff0600720c */ /* 0x000fce0003f25270 */
[----:B------:R-:W-:Y:S06]  /*24b0*/  @!P0 BRA `(.L_x_123) ;  /* 0x0000000000388947 */ /* 0x000fec0003800000 */
[----:B------:R-:W0:Y:S01]  /*24c0*/  LDC.64 R8, c[0x0][0x388] ;  /* 0x0000e200ff087b82 */ /* 0x000e220000000a00 */
[----:B-12---:R-:W-:-:S05]  /*24d0*/  IMAD R11, R5, 0x80, R4 ;  /* 0x00000080050b7824 */ /* 0x006fca00078e0204 */
[----:B------:R-:W-:-:S05]  /*24e0*/  IADD3 R13, PT, PT, R0, R11, RZ ;  /* 0x0000000b000d7210 */ /* 0x000fca0007ffe0ff */
        /* <DEDUP_REMOVED lines=11> */
.L_x_123:
[----:B------:R-:W-:Y:S05]  /*25a0*/  @!P1 EXIT ;  /* 0x000000000000994d */ /* 0x000fea0003800000 */
[----:B------:R-:W-:Y:S02]  /*25b0*/  ISETP.NE.AND P0, PT, R6, 0x1, PT ;  /* 0x000000010600780c */ /* 0x000fe40003f05270 */
[----:B------:R-:W-:-:S04]  /*25c0*/  LOP3.LUT R7, R7, 0x1, RZ, 0xc0, !PT ;  /* 0x0000000107077812 */ /* 0x000fc800078ec0ff */
[----:B------:R-:W-:-:S07]  /*25d0*/  ISETP.NE.U32.AND P1, PT, R7, 0x1, PT ;  /* 0x000000010700780c */ /* 0x000fce0003f25070 */
[----:B------:R-:W-:Y:S06]  /*25e0*/  @!P0 BRA `(.L_x_124) ;  /* 0x0000000000288947 */ /* 0x000fec0003800000 */
[----:B------:R-:W3:Y:S01]  /*25f0*/  LDC.64 R6, c[0x0][0x388] ;  /* 0x0000e200ff067b82 */ /* 0x000ee20000000a00 */
[----:B-1----:R-:W-:-:S05]  /*2600*/  IMAD R9, R5, 0x80, R4 ;  /* 0x0000008005097824 */ /* 0x002fca00078e0204 */
[----:B0-2---:R-:W-:-:S05]  /*2610*/  IADD3 R11, PT, PT, R0, R9, RZ ;  /* 0x00000009000b7210 */ /* 0x005fca0007ffe0ff */
[----:B---3--:R-:W-:-:S05]  /*2620*/  IMAD.WIDE R6, R11, 0x4, R6 ;  /* 0x000000040b067825 */ /* 0x008fca00078e0206 */
[----:B------:R-:W2:Y:S01]  /*2630*/  LDG.E R11, desc[UR8][R6.64] ;  /* 0x00000008060b7981 */ /* 0x000ea2000c1e1900 */
[----:B------:R-:W-:-:S05]  /*2640*/  IMAD.WIDE R8, R9, 0x4, R2 ;  /* 0x0000000409087825 */ /* 0x000fca00078e0202 */
[----:B--2---:R3:W-:Y:S04]  /*2650*/  STG.E desc[UR8][R8.64], R11 ;  /* 0x0000000b08007986 */ /* 0x0047e8000c101908 */
[----:B------:R-:W2:Y:S01]  /*2660*/  LDG.E R13, desc[UR8][R6.64+0x200] ;  /* 0x00020008060d7981 */ /* 0x000ea2000c1e1900 */
[----:B------:R-:W-:-:S03]  /*2670*/  VIADD R5, R5, 0x2 ;  /* 0x0000000205057836 */ /* 0x000fc60000000000 */
[----:B--2---:R3:W-:Y:S04]  /*2680*/  STG.E desc[UR8][R8.64+0x200], R13 ;  /* 0x0002000d08007986 */ /* 0x0047e8000c101908 */
.L_x_124:
[----:B------:R-:W-:Y:S05]  /*2690*/  @P1 EXIT ;  /* 0x000000000000194d */ /* 0x000fea0003800000 */
[----:B------:R-:W4:Y:S01]  /*26a0*/  LDC.64 R6, c[0x0][0x388] ;  /* 0x0000e200ff067b82 */ /* 0x000f220000000a00 */
[----:B-1-3--:R-:W-:-:S05]  /*26b0*/  IMAD R9, R5, 0x80, R4 ;  /* 0x0000008005097824 */ /* 0x00afca00078e0204 */
[----:B------:R-:W-:-:S05]  /*26c0*/  IADD3 R5, PT, PT, R0, R9, RZ ;  /* 0x0000000900057210 */ /* 0x000fca0007ffe0ff */
[----:B----4-:R-:W-:-:S06]  /*26d0*/  IMAD.WIDE R4, R5, 0x4, R6 ;  /* 0x0000000405047825 */ /* 0x010fcc00078e0206 */
[----:B------:R-:W3:Y:S01]  /*26e0*/  LDG.E R5, desc[UR8][R4.64] ;  /* 0x0000000804057981 */ /* 0x000ee2000c1e1900 */
[----:B------:R-:W-:-:S05]  /*26f0*/  IMAD.WIDE R2, R9, 0x4, R2 ;  /* 0x0000000409027825 */ /* 0x000fca00078e0202 */
[----:B---3--:R-:W-:Y:S01]  /*2700*/  STG.E desc[UR8][R2.64], R5 ;  /* 0x0000000502007986 */ /* 0x008fe2000c101908 */
[----:B------:R-:W-:Y:S05]  /*2710*/  EXIT ;  /* 0x000000000000794d */ /* 0x000fea0003800000 */
.L_x_103:
        /* <DEDUP_REMOVED lines=12> */
[----:B------:R-:W-:Y:S02]  /*27e0*/  ULOP3.LUT UR6, UR5, 0x3, URZ, 0xc0, !UPT ;  /* 0x0000000305067892 */ /* 0x000fe4000f8ec0ff */
[----:B------:R-:W-:Y:S01]  /*27f0*/  VIADD R16, R16, 0x3 ;  /* 0x0000000310107836 */ /* 0x000fe20000000000 */
[----:B------:R-:W-:-:S12]  /*2800*/  UIADD3 UR5, UPT, UPT, -UR11, URZ, URZ ;  /* 0x000000ff0b057290 */ /* 0x000fd8000fffe1ff */
.L_x_133:
[----:B------:R-:W-:Y:S01]  /*2810*/  LEA R19, R17, R4, 0x7 ;  /* 0x0000000411137211 */ /* 0x000fe200078e38ff */
[----:B------:R-:W-:Y:S03]  /*2820*/  BSSY.RECONVERGENT B0, `(.L_x_127) ;  /* 0x00000ba000007945 */ /* 0x000fe60003800200 */
        /* <DEDUP_REMOVED lines=16> */
[----:B------:R-:W-:Y:S02]  /*2930*/  HFMA2 R24, -RZ, RZ, 0, 0 ;  /* 0x00000000ff187431 */ /* 0x000fe400000001ff */
[----:B------:R-:W-:Y:S01]  /*2940*/  IMAD R25, R17, 0x80, R16 ;  /* 0x0000008011197824 */ /* 0x000fe200078e0210 */
[----:B------:R-:W1:Y:S01]  /*2950*/  I2F.RP R10, R20 ;  /* 0x00000014000a7306 */ /* 0x000e620000209400 */
[----:B------:R-:W-:-:S03]  /*2960*/  UMOV UR4, UR5 ;  /* 0x0000000500047c82 */ /* 0x000fc60008000000 */
[----:B------:R-:W2:Y:S04]  /*2970*/  LDC R23, c[0x0][0x398] ;  /* 0x0000e600ff177b82 */ /* 0x000ea80000000800 */
[----:B-1----:R-:W1:Y:S02]  /*2980*/  MUFU.RCP R10, R10 ;  /* 0x0000000a000a7308 */ /* 0x002e640000001000 */
[----:B-1----:R-:W-:-:S06]  /*2990*/  VIADD R8, R10, 0xffffffe ;  /* 0x0ffffffe0a087836 */ /* 0x002fcc0000000000 */
[----:B------:R1:W3:Y:S02]  /*29a0*/  F2I.FTZ.U32.TRUNC.NTZ R9, R8 ;  /* 0x0000000800097305 */ /* 0x0002e4000021f000 */
[----:B-1----:R-:W-:Y:S01]  /*29b0*/  IMAD.MOV.U32 R8, RZ, RZ, RZ ;  /* 0x000000ffff087224 */ /* 0x002fe200078e00ff */
[----:B---3--:R-:W-:-:S05]  /*29c0*/  IADD3 R11, PT, PT, RZ, -R9, RZ ;  /* 0x80000009ff0b7210 */ /* 0x008fca0007ffe0ff */
[----:B------:R-:W-:-:S04]  /*29d0*/  IMAD R11, R11, R20, RZ ;  /* 0x000000140b0b7224 */ /* 0x000fc800078e02ff */
[----:B0-2---:R-:W-:-:S07]  /*29e0*/  IMAD.HI.U32 R22, R9, R11, R8 ;  /* 0x0000000b09167227 */ /* 0x005fce00078e0008 */
.L_x_130:
[----:B0-----:R-:W-:Y:S01]  /*29f0*/  IABS R10, R23 ;  /* 0x00000017000a7213 */ /* 0x001fe20000000000 */
[C---:B------:R-:W-:Y:S01]  /*2a00*/  VIADD R12, R25.reuse, 0xfffffffd ;  /* 0xfffffffd190c7836 */ /* 0x040fe20000000000 */
[----:B------:R-:W-:Y:S01]  /*2a10*/  UIADD3 UR4, UPT, UPT, UR4, 0x4, URZ ;  /* 0x0000000404047890 */ /* 0x000fe2000fffe0ff */
[----:B------:R-:W-:Y:S01]  /*2a20*/  VIADD R14, R25, 0xffffffff ;  /* 0xffffffff190e7836 */ /* 0x000fe20000000000 */
[----:B------:R-:W0:Y:S01]  /*2a30*/  I2F.RP R11, R10 ;  /* 0x0000000a000b7306 */ /* 0x000e220000209400 */
[----:B------:R-:W-:Y:S01]  /*2a40*/  IMAD R29, R23, 0x3, R24 ;  /* 0x00000003171d7824 */ /* 0x000fe200078e0218 */
[----:B------:R-:W-:Y:S01]  /*2a50*/  IABS R13, R12 ;  /* 0x0000000c000d7213 */ /* 0x000fe20000000000 */
[----:B------:R-:W-:Y:S01]  /*2a60*/  UISETP.NE.AND UP0, UPT, UR4, URZ, UPT ;  /* 0x000000ff0400728c */ /* 0x000fe2000bf05270 */
[----:B------:R-:W-:Y:S02]  /*2a70*/  IABS R27, R14 ;  /* 0x0000000e001b7213 */ /* 0x000fe40000000000 */
[----:B------:R-:W-:Y:S01]  /*2a80*/  ISETP.GE.AND P6, PT, R14, RZ, PT ;  /* 0x000000ff0e00720c */ /* 0x000fe20003fc6270 */
[----:B------:R-:W-:-:S05]  /*2a90*/  IMAD.HI.U32 R22, R22, R13, RZ ;  /* 0x0000000d16167227 */ /* 0x000fca00078e00ff */
        /* <DEDUP_REMOVED lines=9> */
[----:B------:R-:W-:Y:S02]  /*2b30*/  ISETP.GT.U32.AND P5, PT, R20, R13, PT ;  /* 0x0000000d1400720c */ /* 0x000fe40003fa4070 */
[----:B------:R-:W-:Y:S02]  /*2b40*/  MOV R20, R10 ;  /* 0x0000000a00147202 */ /* 0x000fe40000000f00 */
[----:B0-----:R-:W-:Y:S01]  /*2b50*/  MOV R8, RZ ;  /* 0x000000ff00087202 */ /* 0x001fe20000000f00 */
[----:B-1----:R-:W-:-:S04]  /*2b60*/  IMAD.MOV R15, RZ, RZ, -R9 ;  /* 0x000000ffff0f7224 */ /* 0x002fc800078e0a09 */
[----:B------:R-:W-:-:S04]  /*2b70*/  IMAD R15, R15, R10, RZ ;  /* 0x0000000a0f0f7224 */ /* 0x000fc800078e02ff */
        /* <DEDUP_REMOVED lines=9> */
[----:B------:R-:W-:Y:S02]  /*2c10*/  IMAD.MOV R12, RZ, RZ, -R12 ;  /* 0x000000ffff0c7224 */ /* 0x000fe400078e0a0c */
[----:B------:R-:W-:Y:S02]  /*2c20*/  IMAD R9, R10, R8, R9 ;  /* 0x000000080a097224 */ /* 0x000fe400078e0209 */
[----:B------:R-:W-:-:S03]  /*2c30*/  IMAD.HI.U32 R8, R22, R27, RZ ;  /* 0x0000001b16087227 */ /* 0x000fc600078e00ff */
[----:B------:R-:W-:Y:S01]  /*2c40*/  ISETP.GT.U32.AND P1, PT, R20, R9, PT ;  /* 0x000000091400720c */ /* 0x000fe20003f24070 */
[----:B------:R-:W-:Y:S02]  /*2c50*/  IMAD.MOV R8, RZ, RZ, -R8 ;  /* 0x000000ffff087224 */ /* 0x000fe400078e0a08 */
[C---:B------:R-:W-:Y:S02]  /*2c60*/  IMAD R15, R10.reuse, R12, R15 ;  /* 0x0000000c0a0f7224 */ /* 0x040fe400078e020f */
[----:B------:R-:W-:Y:S01]  /*2c70*/  IMAD R27, R10, R8, R27 ;  /* 0x000000080a1b7224 */ /* 0x000fe200078e021b */
[----:B------:R-:W-:Y:S01]  /*2c80*/  LOP3.LUT R8, RZ, R23, RZ, 0x33, !PT ;  /* 0x00000017ff087212 */ /* 0x000fe200078e33ff */
[----:B------:R-:W-:Y:S01]  /*2c90*/  VIADD R25, R25, 0x4 ;  /* 0x0000000419197836 */ /* 0x000fe20000000000 */
[C---:B------:R-:W-:Y:S02]  /*2ca0*/  ISETP.GT.U32.AND P3, PT, R20.reuse, R15, PT ;  /* 0x0000000f1400720c */ /* 0x040fe40003f64070 */
[----:B------:R-:W-:-:S03]  /*2cb0*/  ISETP.GT.U32.AND P2, PT, R20, R27, PT ;  /* 0x0000001b1400720c */ /* 0x000fc60003f44070 */
[----:B------:R-:W-:-:S05]  /*2cc0*/  @!P1 IMAD.IADD R9, R9, 0x1, -R10 ;  /* 0x0000000109099824 */ /* 0x000fca00078e0a0a */
[----:B------:R-:W-:-:S03]  /*2cd0*/  ISETP.GT.U32.AND P1, PT, R20, R9, PT ;  /* 0x000000091400720c */ /* 0x000fc60003f24070 */
[----:B------:R-:W-:Y:S02]  /*2ce0*/  @!P3 IADD3 R15, PT, PT, R15, -R10, RZ ;  /* 0x8000000a0f0fb210 */ /* 0x000fe40007ffe0ff */
[----:B------:R-:W-:Y:S01]  /*2cf0*/  @!P2 IMAD.IADD R27, R27, 0x1, -R10 ;  /* 0x000000011b1ba824 */ /* 0x000fe200078e0a0a */
[----:B------:R-:W-:Y:S02]  /*2d00*/  ISETP.GE.AND P2, PT, R11, RZ, PT ;  /* 0x000000ff0b00720c */ /* 0x000fe40003f46270 */
[C---:B------:R-:W-:Y:S02]  /*2d10*/  ISETP.GT.U32.AND P3, PT, R20.reuse, R15, PT ;  /* 0x0000000f1400720c */ /* 0x040fe40003f64070 */
[----:B------:R-:W-:-:S03]  /*2d20*/  ISETP.GT.U32.AND P4, PT, R20, R27, PT ;  /* 0x0000001b1400720c */ /* 0x000fc60003f84070 */
[----:B------:R-:W-:Y:S01]  /*2d30*/  @!P1 IMAD.IADD R9, R9, 0x1, -R10 ;  /* 0x0000000109099824 */ /* 0x000fe200078e0a0a */
[----:B------:R-:W-:-:S04]  /*2d40*/  ISETP.NE.AND P1, PT, R23, RZ, PT ;  /* 0x000000ff1700720c */ /* 0x000fc80003f25270 */
[C---:B------:R-:W-:Y:S02]  /*2d50*/  SEL R13, R8.reuse, R13, !P1 ;  /* 0x0000000d080d7207 */ /* 0x040fe40004800000 */
[----:B------:R-:W-:Y:S01]  /*2d60*/  @!P2 IADD3 R9, PT, PT, -R9, RZ, RZ ;  /* 0x000000ff0909a210 */ /* 0x000fe20007ffe1ff */
[----:B------:R-:W-:Y:S01]  /*2d70*/  @!P3 IMAD.IADD R15, R15, 0x1, -R10 ;  /* 0x000000010f0fb824 */ /* 0x000fe200078e0a0a */
[----:B------:R-:W-:Y:S02]  /*2d80*/  IADD3 R13, PT, PT, R13, R24, RZ ;  /* 0x000000180d0d7210 */ /* 0x000fe40007ffe0ff */
[----:B------:R-:W-:Y:S01]  /*2d90*/  @!P4 IADD3 R27, PT, PT, R27, -R10, RZ ;  /* 0x8000000a1b1bc210 */ /* 0x000fe20007ffe0ff */
[----:B------:R-:W-:Y:S01]  /*2da0*/  @!P5 IMAD.MOV R15, RZ, RZ, -R15 ;  /* 0x000000ffff0fd224 */ /* 0x000fe200078e0a0f */
[----:B------:R-:W-:-:S03]  /*2db0*/  SEL R9, R8, R9, !P1 ;  /* 0x0000000908097207 */ /* 0x000fc60004800000 */
[----:B------:R-:W-:Y:S01]  /*2dc0*/  @!P6 IMAD.MOV R27, RZ, RZ, -R27 ;  /* 0x000000ffff1be224 */ /* 0x000fe200078e0a1b */
[C---:B------:R-:W-:Y:S01]  /*2dd0*/  SEL R10, R8.reuse, R15, !P1 ;  /* 0x0000000f080a7207 */ /* 0x040fe20004800000 */
[----:B------:R-:W-:Y:S01]  /*2de0*/  IMAD.WIDE R14, R13, 0x4, R6 ;  /* 0x000000040d0e7825 */ /* 0x000fe200078e0206 */
[--C-:B------:R-:W-:Y:S02]  /*2df0*/  IADD3 R9, PT, PT, R9, R23, R24.reuse ;  /* 0x0000001709097210 */ /* 0x100fe40007ffe018 */
[----:B------:R-:W-:Y:S01]  /*2e00*/  SEL R27, R8, R27, !P1 ;  /* 0x0000001b081b7207 */ /* 0x000fe20004800000 */
[C-C-:B------:R-:W-:Y:S01]  /*2e10*/  IMAD R8, R23.reuse, 0x2, R24.reuse ;  /* 0x0000000217087824 */ /* 0x140fe200078e0218 */
[----:B------:R-:W-:Y:S01]  /*2e20*/  IADD3 R13, PT, PT, R10, R29, RZ ;  /* 0x0000001d0a0d7210 */ /* 0x000fe20007ffe0ff */
[----:B-----5:R0:W-:Y:S01]  /*2e30*/  STG.E desc[UR8][R14.64], R21 ;  /* 0x000000150e007986 */ /* 0x0201e2000c101908 */
[----:B------:R-:W-:Y:S02]  /*2e40*/  IMAD R24, R23, 0x4, R24 ;  /* 0x0000000417187824 */ /* 0x000fe400078e0218 */
[----:B------:R-:W-:-:S02]  /*2e50*/  IMAD.IADD R11, R27, 0x1, R8 ;  /* 0x000000011b0b7824 */ /* 0x000fc400078e0208 */
[----:B------:R-:W-:-:S04]  /*2e60*/  IMAD.WIDE R8, R9, 0x4, R6 ;  /* 0x0000000409087825 */ /* 0x000fc800078e0206 */
[--C-:B------:R-:W-:Y:S01]  /*2e70*/  IMAD.WIDE R10, R11, 0x4, R6.reuse ;  /* 0x000000040b0a7825 */ /* 0x100fe200078e0206 */
[----:B------:R0:W-:Y:S03]  /*2e80*/  STG.E desc[UR8][R8.64], R21 ;  /* 0x0000001508007986 */ /* 0x0001e6000c101908 */
[----:B------:R-:W-:Y:S01]  /*2e90*/  IMAD.WIDE R12, R13, 0x4, R6 ;  /* 0x000000040d0c7825 */ /* 0x000fe200078e0206 */
[----:B------:R0:W-:Y:S04]  /*2ea0*/  STG.E desc[UR8][R10.64], R21 ;  /* 0x000000150a007986 */ /* 0x0001e8000c101908 */
[----:B------:R0:W-:Y:S01]  /*2eb0*/  STG.E desc[UR8][R12.64], R21 ;  /* 0x000000150c007986 */ /* 0x0001e2000c101908 */
[----:B------:R-:W-:Y:S05]  /*2ec0*/  BRA.U UP0, `(.L_x_130) ;  /* 0xfffffff900c87547 */ /* 0x000fea000b83ffff */
[----:B0-----:R-:W-:-:S07]  /*2ed0*/  MOV R8, UR11 ;  /* 0x0000000b00087c02 */ /* 0x001fce0008000f00 */
.L_x_129:
[----:B------:R-:W-:-:S09]  /*2ee0*/  UISETP.NE.AND UP0, UPT, UR6, URZ, UPT ;  /* 0x000000ff0600728c */ /* 0x000fd2000bf05270 */
[----:B------:R-:W-:Y:S05]  /*2ef0*/  BRA.U !UP0, `(.L_x_131) ;  /* 0x0000000508287547 */ /* 0x000fea000b800000 */
[----:B------:R-:W-:Y:S01]  /*2f00*/  UISETP.NE.AND UP0, UPT, UR6, 0x1, UPT ;  /* 0x000000010600788c */ /* 0x000fe2000bf05270 */
[----:B------:R-:W-:-:S08]  /*2f10*/  LOP3.LUT P0, RZ, R23, 0x1, RZ, 0xc0, !PT ;  /* 0x0000000117ff7812 */ /* 0x000fd0000780c0ff */
[----:B------:R-:W-:Y:S05]  /*2f20*/  BRA.U !UP0, `(.L_x_132) ;  /* 0x0000000108b07547 */ /* 0x000fea000b800000 */
[----:B------:R-:W-:Y:S02]  /*2f30*/  IABS R9, R23 ;  /* 0x0000001700097213 */ /* 0x000fe40000000000 */
[----:B------:R-:W-:Y:S02]  /*2f40*/  IADD3 R10, PT, PT, R18, R8, RZ ;  /* 0x00000008120a7210 */ /* 0x000fe40007ffe0ff */
[----:B------:R-:W0:Y:S03]  /*2f50*/  I2F.RP R12, R9 ;  /* 0x00000009000c7306 */ /* 0x000e260000209400 */
[----:B------:R-:W-:-:S05]  /*2f60*/  VIADD R11, R10, 0x1 ;  /* 0x000000010a0b7836 */ /* 0x000fca0000000000 */
[----:B------:R-:W-:Y:S01]  /*2f70*/  ISETP.GE.AND P4, PT, R11, RZ, PT ;  /* 0x000000ff0b00720c */ /* 0x000fe20003f86270 */
[----:B0-----:R-:W0:Y:S02]  /*2f80*/  MUFU.RCP R12, R12 ;  /* 0x0000000c000c7308 */ /* 0x001e240000001000 */
[----:B0-----:R-:W-:Y:S01]  /*2f90*/  VIADD R6, R12, 0xffffffe ;  /* 0x0ffffffe0c067836 */ /* 0x001fe20000000000 */
[----:B------:R-:W-:-:S05]  /*2fa0*/  IABS R12, R10 ;  /* 0x0000000a000c7213 */ /* 0x000fca0000000000 */
[----:B------:R0:W1:Y:S02]  /*2fb0*/  F2I.FTZ.U32.TRUNC.NTZ R7, R6 ;  /* 0x0000000600077305 */ /* 0x000064000021f000 */
[----:B0-----:R-:W-:Y:S02]  /*2fc0*/  IMAD.MOV.U32 R6, RZ, RZ, RZ ;  /* 0x000000ffff067224 */ /* 0x001fe400078e00ff */
[----:B-1----:R-:W-:-:S04]  /*2fd0*/  IMAD.MOV R14, RZ, RZ, -R7 ;  /* 0x000000ffff0e7224 */ /* 0x002fc800078e0a07 */
[----:B------:R-:W-:Y:S01]  /*2fe0*/  IMAD R13, R14, R9, RZ ;  /* 0x000000090e0d7224 */ /* 0x000fe200078e02ff */
[----:B------:R-:W-:Y:S02]  /*2ff0*/  IABS R14, R11 ;  /* 0x0000000b000e7213 */ /* 0x000fe40000000000 */
[----:B------:R-:W-:Y:S01]  /*3000*/  LOP3.LUT R11, RZ, R23, RZ, 0x33, !PT ;  /* 0x00000017ff0b7212 */ /* 0x000fe200078e33ff */
[----:B------:R-:W-:-:S06]  /*3010*/  IMAD.HI.U32 R7, R7, R13, R6 ;  /* 0x0000000d07077227 */ /* 0x000fcc00078e0006 */
        /* <DEDUP_REMOVED lines=17> */
[----:B------:R-:W-:Y:S01]  /*3130*/  IMAD R9, R8, R23, R23 ;  /* 0x0000001708097224 */ /* 0x000fe200078e0217 */
[----:B------:R-:W-:Y:S01]  /*3140*/  @!P2 IADD3 R12, PT, PT, -R12, RZ, RZ ;  /* 0x000000ff0c0ca210 */ /* 0x000fe20007ffe1ff */
[----:B------:R-:W-:-:S03]  /*3150*/  @!P4 IMAD.MOV R14, RZ, RZ, -R14 ;  /* 0x000000ffff0ec224 */ /* 0x000fc600078e0a0e */
[C---:B------:R-:W-:Y:S02]  /*3160*/  SEL R12, R11.reuse, R12, !P1 ;  /* 0x0000000c0b0c7207 */ /* 0x040fe40004800000 */
[----:B------:R-:W-:-:S03]  /*3170*/  SEL R14, R11, R14, !P1 ;  /* 0x0000000e0b0e7207 */ /* 0x000fc60004800000 */
[C---:B------:R-:W-:Y:S01]  /*3180*/  IMAD R11, R8.reuse, R23, R12 ;  /* 0x00000017080b7224 */ /* 0x040fe200078e020c */
[----:B------:R-:W-:Y:S01]  /*3190*/  IADD3 R8, PT, PT, R8, 0x2, RZ ;  /* 0x0000000208087810 */ /* 0x000fe20007ffe0ff */
[----:B------:R-:W-:Y:S02]  /*31a0*/  IMAD.IADD R9, R9, 0x1, R14 ;  /* 0x0000000109097824 */ /* 0x000fe400078e020e */
[----:B0-----:R-:W-:-:S04]  /*31b0*/  IMAD.WIDE R10, R11, 0x4, R6 ;  /* 0x000000040b0a7825 */ /* 0x001fc800078e0206 */
[----:B------:R-:W-:Y:S01]  /*31c0*/  IMAD.WIDE R6, R9, 0x4, R6 ;  /* 0x0000000409067825 */ /* 0x000fe200078e0206 */
[----:B-----5:R0:W-:Y:S04]  /*31d0*/  STG.E desc[UR8][R10.64], R21 ;  /* 0x000000150a007986 */ /* 0x0201e8000c101908 */
[----:B------:R0:W-:Y:S02]  /*31e0*/  STG.E desc[UR8][R6.64], R21 ;  /* 0x0000001506007986 */ /* 0x0001e4000c101908 */
.L_x_132:
[----:B------:R-:W-:Y:S05]  /*31f0*/  @!P0 BRA `(.L_x_131) ;  /* 0x0000000000688947 */ /* 0x000fea0003800000 */
[----:B------:R-:W-:Y:S02]  /*3200*/  IABS R9, R23 ;  /* 0x0000001700097213 */ /* 0x000fe40000000000 */
[----:B------:R-:W-:Y:S02]  /*3210*/  IADD3 R18, PT, PT, R18, R8, RZ ;  /* 0x0000000812127210 */ /* 0x000fe40007ffe0ff */
[----:B0-----:R-:W0:Y:S01]  /*3220*/  I2F.RP R11, R9 ;  /* 0x00000009000b7306 */ /* 0x001e220000209400 */
[----:B------:R-:W-:Y:S02]  /*3230*/  ISETP.NE.AND P2, PT, R23, RZ, PT ;  /* 0x000000ff1700720c */ /* 0x000fe40003f45270 */
[----:B------:R-:W-:Y:S02]  /*3240*/  IABS R10, R18 ;  /* 0x00000012000a7213 */ /* 0x000fe40000000000 */
[----:B------:R-:W-:-:S03]  /*3250*/  ISETP.GE.AND P1, PT, R18, RZ, PT ;  /* 0x000000ff1200720c */ /* 0x000fc60003f26270 */
[----:B0-----:R-:W0:Y:S02]  /*3260*/  MUFU.RCP R11, R11 ;  /* 0x0000000b000b7308 */ /* 0x001e240000001000 */
[----:B0-----:R-:W-:-:S06]  /*3270*/  VIADD R7, R11, 0xffffffe ;  /* 0x0ffffffe0b077836 */ /* 0x001fcc0000000000 */
[----:B------:R-:W0:Y:S02]  /*3280*/  F2I.FTZ.U32.TRUNC.NTZ R7, R7 ;  /* 0x0000000700077305 */ /* 0x000e24000021f000 */
[----:B0-----:R-:W-:-:S04]  /*3290*/  IMAD.MOV R6, RZ, RZ, -R7 ;  /* 0x000000ffff067224 */ /* 0x001fc800078e0a07 */
        /* <DEDUP_REMOVED lines=16> */
.L_x_131:
[----:B01----:R-:W-:-:S05]  /*33a0*/  IMAD.WIDE R6, R19, 0x4, R2 ;  /* 0x0000000413067825 */ /* 0x003fca00078e0202 */
[----:B-----5:R0:W-:Y:S02]  /*33b0*/  STG.E desc[UR8][R6.64], R21 ;  /* 0x0000001506007986 */ /* 0x0201e4000c101908 */
.L_x_128:
[----:B------:R-:W-:Y:S05]  /*33c0*/  BSYNC.RECONVERGENT B0 ;  /* 0x0000000000007941 */ /* 0x000fea0003800200 */
.L_x_127:
[----:B------:R-:W1:Y:S01]  /*33d0*/  LDCU UR4, c[0x0][0x384] ;  /* 0x00007080ff0477ac */ /* 0x000e620008000800 */
[----:B------:R-:W-:-:S04]  /*33e0*/  IADD3 R17, PT, PT, R17, 0x1, RZ ;  /* 0x0000000111117810 */ /* 0x000fc80007ffe0ff */
[----:B-1----:R-:W-:-:S13]  /*33f0*/  ISETP.NE.AND P0, PT, R17, UR4, PT ;  /* 0x0000000411007c0c */ /* 0x002fda000bf05270 */
[----:B------:R-:W-:Y:S05]  /*3400*/  @!P0 EXIT ;  /* 0x000000000000894d */ /* 0x000fea0003800000 */
[----:B------:R-:W-:Y:S05]  /*3410*/  BRA `(.L_x_133) ;  /* 0xfffffff000fc7947 */ /* 0x000fea000383ffff */
.L_x_126:
[----:B------:R-:W-:Y:S01]  /*3420*/  IMAD.MOV.U32 R19, RZ, RZ, RZ ;  /* 0x000000ffff137224 */ /* 0x000fe200078e00ff */
[----:B------:R-:W-:Y:S02]  /*3430*/  ULOP3.LUT UR6, UR5, 0x3, URZ, 0xc0, !UPT ;  /* 0x0000000305067892 */ /* 0x000fe4000f8ec0ff */
[----:B------:R-:W-:Y:S02]  /*3440*/  ULOP3.LUT UR5, UR5, 0x7ffffffc, URZ, 0xc0, !UPT ;  /* 0x7ffffffc05057892 */ /* 0x000fe4000f8ec0ff */
[----:B------:R-:W-:-:S11]  /*3450*/  UISETP.GE.U32.AND UP0, UPT, UR10, 0x3, UPT ;  /* 0x000000030a00788c */ /* 0x000fd6000bf06070 */
.L_x_140:
[----:B-1----:R-:W-:Y:S01]  /*3460*/  IMAD R21, R19, 0x80, R4 ;  /* 0x0000008013157824 */ /* 0x002fe200078e0204 */
[----:B------:R-:W-:Y:S04]  /*3470*/  BSSY.RECONVERGENT B0, `(.L_x_134) ;  /* 0x00000b6000007945 */ /* 0x000fe80003800200 */
[----:B------:R-:W-:-:S13]  /*3480*/  ISETP.GE.AND P0, PT, R21, R5, PT ;  /* 0x000000051500720c */ /* 0x000fda0003f06270 */
[----:B0-----:R-:W-:Y:S05]  /*3490*/  @P0 BRA `(.L_x_135) ;  /* 0x0000000800cc0947 */ /* 0x001fea0003800000 */
[----:B------:R-:W0:Y:S01]  /*34a0*/  LDC.64 R6, c[0x0][0x388] ;  /* 0x0000e200ff067b82 */ /* 0x000e220000000a00 */
[----:B------:R-:W-:-:S05]  /*34b0*/  IADD3 R18, PT, PT, R0, R21, RZ ;  /* 0x0000001500127210 */ /* 0x000fca0007ffe0ff */
        /* <DEDUP_REMOVED lines=17> */
.L_x_137:
[----:B0-----:R-:W-:Y:S01]  /*35d0*/  IABS R10, R20 ;  /* 0x00000014000a7213 */ /* 0x001fe20000000000 */
[----:B------:R-:W-:-:S03]  /*35e0*/  VIADD R11, R18, UR4 ;  /* 0x00000004120b7c36 */ /* 0x000fc60008000000 */
[----:B------:R-:W0:Y:S01]  /*35f0*/  I2F.RP R12, R10 ;  /* 0x0000000a000c7306 */ /* 0x000e220000209400 */
[C---:B------:R-:W-:Y:S01]  /*3600*/  VIADD R15, R11.reuse, 0x1 ;  /* 0x000000010b0f7836 */ /* 0x040fe20000000000 */
[----:B------:R-:W-:Y:S02]  /*3610*/  IABS R13, R11 ;  /* 0x0000000b000d7213 */ /* 0x000fe40000000000 */
[----:B------:R-:W-:Y:S02]  /*3620*/  IADD3 R14, PT, PT, R11, 0x2, RZ ;  /* 0x000000020b0e7810 */ /* 0x000fe40007ffe0ff */
[----:B------:R-:W-:Y:S01]  /*3630*/  IABS R25, R15 ;  /* 0x0000000f00197213 */ /* 0x000fe20000000000 */
        /* <DEDUP_REMOVED lines=31> */
[----:B------:R-:W-:Y:S01]  /*3830*/  @!P0 IMAD.IADD R25, R25, 0x1, -R10 ;  /* 0x0000000119198824 */ /* 0x000fe200078e0a0a */
[----:B------:R-:W-:Y:S01]  /*3840*/  ISETP.GE.AND P0, PT, R11, RZ, PT ;  /* 0x000000ff0b00720c */ /* 0x000fe20003f06270 */
[----:B------:R-:W-:Y:S01]  /*3850*/  IMAD R11, R20, UR4, R20 ;  /* 0x00000004140b7c24 */ /* 0x000fe2000f8e0214 */
[----:B------:R-:W-:Y:S01]  /*3860*/  @!P1 IADD3 R9, PT, PT, R9, -R10, RZ ;  /* 0x8000000a09099210 */ /* 0x000fe20007ffe0ff */
[----:B------:R-:W-:Y:S01]  /*3870*/  @!P2 IMAD.IADD R27, R27, 0x1, -R10 ;  /* 0x000000011b1ba824 */ /* 0x000fe200078e0a0a */
[C---:B------:R-:W-:Y:S02]  /*3880*/  ISETP.GT.U32.AND P5, PT, R16.reuse, R25, PT ;  /* 0x000000191000720c */ /* 0x040fe40003fa4070 */
[C---:B------:R-:W-:Y:S02]  /*3890*/  ISETP.GT.U32.AND P4, PT, R16.reuse, R9, PT ;  /* 0x000000091000720c */ /* 0x040fe40003f84070 */
[----:B------:R-:W-:Y:S02]  /*38a0*/  ISETP.GT.U32.AND P3, PT, R16, R27, PT ;  /* 0x0000001b1000720c */ /* 0x000fe40003f64070 */
[----:B------:R-:W-:Y:S01]  /*38b0*/  ISETP.GE.AND P2, PT, R15, RZ, PT ;  /* 0x000000ff0f00720c */ /* 0x000fe20003f46270 */
[----:B------:R-:W-:Y:S01]  /*38c0*/  IMAD.IADD R15, R11, 0x1, R20 ;  /* 0x000000010b0f7824 */ /* 0x000fe200078e0214 */
[----:B------:R-:W-:-:S02]  /*38d0*/  ISETP.GE.AND P1, PT, R14, RZ, PT ;  /* 0x000000ff0e00720c */ /* 0x000fc40003f26270 */
[----:B------:R-:W-:-:S03]  /*38e0*/  @!P0 IADD3 R13, PT, PT, -R13, RZ, RZ ;  /* 0x000000ff0d0d8210 */ /* 0x000fc60007ffe1ff */
[----:B------:R-:W-:Y:S02]  /*38f0*/  @!P5 IADD3 R25, PT, PT, R25, -R10, RZ ;  /* 0x8000000a1919d210 */ /* 0x000fe40007ffe0ff */
[--C-:B------:R-:W-:Y:S02]  /*3900*/  @!P4 IMAD.IADD R9, R9, 0x1, -R10.reuse ;  /* 0x000000010909c824 */ /* 0x100fe400078e0a0a */
        /* <DEDUP_REMOVED lines=26> */
.L_x_136:
        /* <DEDUP_REMOVED lines=24> */
[----:B------:R-:W-:Y:S01]  /*3c30*/  IMAD.HI.U32 R6, R14, R13, RZ ;  /* 0x0000000d0e067227 */ /* 0x000fe200078e00ff */
[----:B------:R-:W-:-:S03]  /*3c40*/  LOP3.LUT R14, RZ, R9, RZ, 0x33, !PT ;  /* 0x00000009ff0e7212 */ /* 0x000fc600078e33ff */
        /* <DEDUP_REMOVED lines=11> */
[----:B------:R-:W-:-:S11]  /*3d00*/  ISETP.GT.U32.AND P1, PT, R10, R13, PT ;  /* 0x0000000d0a00720c */ /* 0x000fd60003f24070 */
        /* <DEDUP_REMOVED lines=14> */
.L_x_139:
        /* <DEDUP_REMOVED lines=28> */
.L_x_138:
[----:B01----:R-:W-:-:S05]  /*3fb0*/  IMAD.WIDE R6, R21, 0x4, R2 ;  /* 0x0000000415067825 */ /* 0x003fca00078e0202 */
[----:B-----5:R0:W-:Y:S02]  /*3fc0*/  STG.E desc[UR8][R6.64], R23 ;  /* 0x0000001706007986 */ /* 0x0201e4000c101908 */
.L_x_135:
[----:B------:R-:W-:Y:S05]  /*3fd0*/  BSYNC.RECONVERGENT B0 ;  /* 0x0000000000007941 */ /* 0x000fea0003800200 */
.L_x_134:
[----:B------:R-:W1:Y:S01]  /*3fe0*/  LDCU UR4, c[0x0][0x384] ;  /* 0x00007080ff0477ac */ /* 0x000e620008000800 */
[----:B------:R-:W-:-:S05]  /*3ff0*/  VIADD R19, R19, 0x1 ;  /* 0x0000000113137836 */ /* 0x000fca0000000000 */
[----:B-1----:R-:W-:-:S13]  /*4000*/  ISETP.NE.AND P0, PT, R19, UR4, PT ;  /* 0x0000000413007c0c */ /* 0x002fda000bf05270 */
[----:B------:R-:W-:Y:S05]  /*4010*/  @!P0 EXIT ;  /* 0x000000000000894d */ /* 0x000fea0003800000 */
[----:B------:R-:W-:Y:S05]  /*4020*/  BRA `(.L_x_140) ;  /* 0xfffffff4000c7947 */ /* 0x000fea000383ffff */
.L_x_125:
[----:B------:R-:W-:Y:S01]  /*4030*/  UISETP.NE.AND UP0, UPT, UR4, URZ, UPT ;  /* 0x000000ff0400728c */ /* 0x000fe2000bf05270 */
[----:B------:R-:W-:-:S08]  /*4040*/  VIADD R6, R7, 0xffffffff ;  /* 0xffffffff07067836 */ /* 0x000fd00000000000 */
[----:B------:R-:W-:Y:S05]  /*4050*/  BRA.U UP0, `(.L_x_141) ;  /* 0x0000000500347547 */ /* 0x000fea000b800000 */
[----:B------:R-:W-:Y:S01]  /*4060*/  ISETP.GE.U32.AND P0, PT, R6, 0x3, PT ;  /* 0x000000030600780c */ /* 0x000fe20003f06070 */
[----:B------:R-:W-:Y:S01]  /*4070*/  HFMA2 R11, -RZ, RZ, 0, 0 ;  /* 0x00000000ff0b7431 */ /* 0x000fe200000001ff */
[----:B------:R-:W-:-:S11]  /*4080*/  LOP3.LUT R20, R7, 0x3, RZ, 0xc0, !PT ;  /* 0x0000000307147812 */ /* 0x000fd600078ec0ff */
[----:B------:R-:W-:Y:S05]  /*4090*/  @!P0 BRA `(.L_x_142) ;  /* 0x0000000000d48947 */ /* 0x000fea0003800000 */
[----:B------:R-:W0:Y:S01]  /*40a0*/  LDC.64 R8, c[0x0][0x388] ;  /* 0x0000e200ff087b82 */ /* 0x000e220000000a00 */
[----:B------:R-:W-:Y:S01]  /*40b0*/  LOP3.LUT R11, R7, 0x7ffffffc, RZ, 0xc0, !PT ;  /* 0x7ffffffc070b7812 */ /* 0x000fe200078ec0ff */
[----:B------:R-:W-:Y:S01]  /*40c0*/  IMAD.MOV.U32 R10, RZ, RZ, RZ ;  /* 0x000000ffff0a7224 */ /* 0x000fe200078e00ff */
[----:B------:R-:W2:Y:S06]  /*40d0*/  LDCU UR4, c[0x0][0x398] ;  /* 0x00007300ff0477ac */ /* 0x000eac0008000800 */
.L_x_145:
[----:B-1----:R-:W-:-:S05]  /*40e0*/  IMAD R13, R10, 0x80, R4 ;  /* 0x000000800a0d7824 */ /* 0x002fca00078e0204 */
[----:B------:R-:W-:-:S13]  /*40f0*/  ISETP.GE.AND P0, PT, R13, R5, PT ;  /* 0x000000050d00720c */ /* 0x000fda0003f06270 */
[----:B------:R-:W1:Y:S01]  /*4100*/  @!P0 LDC R7, c[0x0][0x398] ;  /* 0x0000e600ff078b82 */ /* 0x000e620000000800 */
[----:B------:R-:W-:-:S04]  /*4110*/  @!P0 IADD3 R6, PT, PT, R0, R13, RZ ;  /* 0x0000000d00068210 */ /* 0x000fc80007ffe0ff */
[----:B------:R-:W-:-:S03]  /*4120*/  @!P0 ISETP.NE.AND P1, PT, R6, RZ, PT ;  /* 0x000000ff0600820c */ /* 0x000fc60003f25270 */
        /* <DEDUP_REMOVED lines=42> */
.L_x_144:
[----:B--2---:R-:W-:Y:S05]  /*43d0*/  BSYNC.RECONVERGENT B0 ;  /* 0x0000000000007941 */ /* 0x004fea0003800200 */
.L_x_143:
[----:B------:R-:W-:Y:S05]  /*43e0*/  @P1 BRA `(.L_x_145) ;  /* 0xfffffffc003c1947 */ /* 0x000fea000383ffff */
.L_x_142:
[----:B------:R-:W-:-:S13]  /*43f0*/  ISETP.NE.AND P0, PT, R20, RZ, PT ;  /* 0x000000ff1400720c */ /* 0x000fda0003f05270 */
[----:B------:R-:W-:Y:S05]  /*4400*/  @!P0 EXIT ;  /* 0x000000000000894d */ /* 0x000fea0003800000 */
[----:B------:R-:W-:-:S05]  /*4410*/  UMOV UR4, URZ ;  /* 0x000000ff00047c82 */ /* 0x000fca0008000000 */
.L_x_146:
        /* <DEDUP_REMOVED lines=17> */
.L_x_141:
[----:B------:R-:W-:Y:S01]  /*4530*/  ISETP.GE.U32.AND P0, PT, R6, 0x3, PT ;  /* 0x000000030600780c */ /* 0x000fe20003f06070 */
[----:B------:R-:W-:Y:S01]  /*4540*/  HFMA2 R10, -RZ, RZ, 0, 0 ;  /* 0x00000000ff0a7431 */ /* 0x000fe200000001ff */
[----:B------:R-:W-:-:S11]  /*4550*/  LOP3.LUT R20, R7, 0x3, RZ, 0xc0, !PT ;  /* 0x0000000307147812 */ /* 0x000fd600078ec0ff */
[----:B------:R-:W-:Y:S05]  /*4560*/  @!P0 BRA `(.L_x_147) ;  /* 0x0000000c00948947 */ /* 0x000fea0003800000 */
[----:B------:R-:W0:Y:S01]  /*4570*/  LDC.64 R8, c[0x0][0x388] ;  /* 0x0000e200ff087b82 */ /* 0x000e220000000a00 */
[----:B------:R-:W-:Y:S01]  /*4580*/  LOP3.LUT R10, R7, 0x7ffffffc, RZ, 0xc0, !PT ;  /* 0x7ffffffc070a7812 */ /* 0x000fe200078ec0ff */
[----:B------:R-:W-:-:S03]  /*4590*/  IMAD.MOV.U32 R11, RZ, RZ, RZ ;  /* 0x000000ffff0b7224 */ /* 0x000fc600078e00ff */
[----:B------:R-:W-:-:S13]  /*45a0*/  ISETP.GT.AND P0, PT, R10, RZ, PT ;  /* 0x000000ff0a00720c */ /* 0x000fda0003f04270 */
[----:B------:R-:W-:Y:S05]  /*45b0*/  @!P0 BRA `(.L_x_148) ;  /* 0x0000000800f88947 */ /* 0x000fea0003800000 */
[----:B------:R-:W-:Y:S01]  /*45c0*/  IMAD.IADD R6, R10, 0x1, -R11 ;  /* 0x000000010a067824 */ /* 0x000fe200078e0a0b */
[----:B------:R-:W-:-:S04]  /*45d0*/  PLOP3.LUT P0, PT, PT, PT, PT, 0x80, 0x8 ;  /* 0x000000000008781c */ /* 0x000fc80003f0f070 */
[----:B------:R-:W-:-:S13]  /*45e0*/  ISETP.GT.AND P1, PT, R6, 0xc, PT ;  /* 0x0000000c0600780c */ /* 0x000fda0003f24270 */
[----:B------:R-:W-:Y:S05]  /*45f0*/  @!P1 BRA `(.L_x_149) ;  /* 0x0000000400e49947 */ /* 0x000fea0003800000 */
[----:B------:R-:W2:Y:S01]  /*4600*/  LDC.64 R6, c[0x0][0x388] ;  /* 0x0000e200ff067b82 */ /* 0x000ea20000000a00 */
[----:B------:R-:W-:Y:S02]  /*4610*/  PLOP3.LUT P0, PT, PT, PT, PT, 0x8, 0x80 ;  /* 0x000000000080781c */ /* 0x000fe40003f0e170 */
[----:B------:R-:W-:-:S11]  /*4620*/  IADD3 R12, PT, PT, R10, -0xc, RZ ;  /* 0xfffffff40a0c7810 */ /* 0x000fd60007ffe0ff */
.L_x_176:
[----:B-1234-:R-:W-:Y:S01]  /*4630*/  IMAD R13, R11, 0x80, R4 ;  /* 0x000000800b0d7824 */ /* 0x01efe200078e0204 */
[----:B------:R-:W-:Y:S03]  /*4640*/  BSSY.RECONVERGENT B0, `(.L_x_150) ;  /* 0x000000e000007945 */ /* 0x000fe60003800200 */
[C---:B------:R-:W-:Y:S01]  /*4650*/  VIADD R14, R13.reuse, 0x80 ;  /* 0x000000800d0e7836 */ /* 0x040fe20000000000 */
[CC--:B------:R-:W-:Y:S01]  /*4660*/  ISETP.GE.AND P2, PT, R13.reuse, R5.reuse, PT ;  /* 0x000000050d00720c */ /* 0x0c0fe20003f46270 */
[C---:B------:R-:W-:Y:S01]  /*4670*/  VIADD R18, R13.reuse, 0x180 ;  /* 0x000001800d127836 */ /* 0x040fe20000000000 */
[C---:B0-----:R-:W-:Y:S01]  /*4680*/  IADD3 R16, PT, PT, R13.reuse, 0x100, RZ ;  /* 0x000001000d107810 */ /* 0x041fe20007ffe0ff */
[----:B------:R-:W-:Y:S01]  /*4690*/  IMAD.IADD R17, R0, 0x1, R13 ;  /* 0x0000000100117824 */ /* 0x000fe200078e020d */
[-C--:B------:R-:W-:Y:S01]  /*46a0*/  ISETP.GE.AND P3, PT, R14, R5.reuse, PT ;  /* 0x000000050e00720c */ /* 0x080fe20003f66270 */
[----:B------:R-:W-:Y:S01]  /*46b0*/  IMAD.WIDE R14, R13, 0x4, R2 ;  /* 0x000000040d0e7825 */ /* 0x000fe200078e0202 */
[----:B------:R-:W-:-:S02]  /*46c0*/  ISETP.GE.AND P4, PT, R16, R5, PT ;  /* 0x000000051000720c */ /* 0x000fc40003f86270 */
[----:B------:R-:W-:Y:S01]  /*46d0*/  ISETP.GE.AND P1, PT, R18, R5, PT ;  /* 0x000000051200720c */ /* 0x000fe20003f26270 */
[----:B--2---:R-:W-:-:S04]  /*46e0*/  IMAD.WIDE R16, R17, 0x4, R6 ;  /* 0x0000000411107825 */ /* 0x004fc800078e0206 */
[----:B------:R-:W-:Y:S08]  /*46f0*/  @P2 BRA `(.L_x_151) ;  /* 0x0000000000082947 */ /* 0x000ff00003800000 */
[----:B------:R-:W2:Y:S04]  /*4700*/  LDG.E R19, desc[UR8][R16.64] ;  /* 0x0000000810137981 */ /* 0x000ea8000c1e1900 */
[----:B--2---:R1:W-:Y:S02]  /*4710*/  STG.E desc[UR8][R14.64], R19 ;  /* 0x000000130e007986 */ /* 0x0043e4000c101908 */
.L_x_151:
[----:B------:R-:W-:Y:S05]  /*4720*/  BSYNC.RECONVERGENT B0 ;  /* 0x0000000000007941 */ /* 0x000fea0003800200 */
.L_x_150:
[----:B------:R-:W-:Y:S04]  /*4730*/  BSSY.RECONVERGENT B0, `(.L_x_152) ;  /* 0x0000004000007945 */ /* 0x000fe80003800200 */
[----:B------:R-:W-:Y:S05]  /*4740*/  @P3 BRA `(.L_x_153) ;  /* 0x0000000000083947 */ /* 0x000fea0003800000 */
[----:B-1----:R-:W2:Y:S04]  /*4750*/  LDG.E R19, desc[UR8][R16.64+0x200] ;  /* 0x0002000810137981 */ /* 0x002ea8000c1e1900 */
[----:B--2---:R2:W-:Y:S02]  /*4760*/  STG.E desc[UR8][R14.64+0x200], R19 ;  /* 0x000200130e007986 */ /* 0x0045e4000c101908 */
.L_x_153:
[----:B------:R-:W-:Y:S05]  /*4770*/  BSYNC.RECONVERGENT B0 ;  /* 0x0000000000007941 */ /* 0x000fea0003800200 */
.L_x_152:
[----:B------:R-:W-:Y:S04]  /*4780*/  BSSY.RECONVERGENT B0, `(.L_x_154) ;  /* 0x0000004000007945 */ /* 0x000fe80003800200 */
[----:B------:R-:W-:Y:S05]  /*4790*/  @P4 BRA `(.L_x_155) ;  /* 0x0000000000084947 */ /* 0x000fea0003800000 */
[----:B-12---:R-:W2:Y:S04]  /*47a0*/  LDG.E R19, desc[UR8][R16.64+0x400] ;  /* 0x0004000810137981 */ /* 0x006ea8000c1e1900 */
[----:B--2---:R3:W-:Y:S02]  /*47b0*/  STG.E desc[UR8][R14.64+0x400], R19 ;  /* 0x000400130e007986 */ /* 0x0047e4000c101908 */
.L_x_155:
[----:B------:R-:W-:Y:S05]  /*47c0*/  BSYNC.RECONVERGENT B0 ;  /* 0x0000000000007941 */ /* 0x000fea0003800200 */
.L_x_154:
[----:B------:R4:W5:Y:S01]  /*47d0*/  @!P1 LDG.E R21, desc[UR8][R16.64+0x600] ;  /* 0x0006000810159981 */ /* 0x000962000c1e1900 */
[C---:B-123--:R-:W-:Y:S01]  /*47e0*/  VIADD R19, R13.reuse, 0x200 ;  /* 0x000002000d137836 */ /* 0x04efe20000000000 */
[C---:B------:R-:W-:Y:S01]  /*47f0*/  IADD3 R18, PT, PT, R13.reuse, 0x280, RZ ;  /* 0x000002800d127810 */ /* 0x040fe20007ffe0ff */
[C---:B------:R-:W-:Y:S01]  /*4800*/  VIADD R22, R13.reuse, 0x300 ;  /* 0x000003000d167836 */ /* 0x040fe20000000000 */
[----:B------:R-:W-:Y:S01]  /*4810*/  IADD3 R24, PT, PT, R13, 0x380, RZ ;  /* 0x000003800d187810 */ /* 0x000fe20007ffe0ff */
[----:B------:R-:W-:Y:S01]  /*4820*/  IMAD.IADD R23, R0, 0x1, R19 ;  /* 0x0000000100177824 */ /* 0x000fe200078e0213 */
[CC--:B------:R-:W-:Y:S01]  /*4830*/  ISETP.GE.AND P3, PT, R19.reuse, R5.reuse, PT ;  /* 0x000000051300720c */ /* 0x0c0fe20003f66270 */
[----:B------:R-:W-:Y:S01]  /*4840*/  BSSY.RECONVERGENT B0, `(.L_x_156) ;  /* 0x000000a000007945 */ /* 0x000fe20003800200 */
[-C--:B------:R-:W-:Y:S01]  /*4850*/  ISETP.GE.AND P4, PT, R18, R5.reuse, PT ;  /* 0x000000051200720c */ /* 0x080fe20003f86270 */
[----:B----4-:R-:W-:Y:S01]  /*4860*/  IMAD.WIDE R16, R19, 0x4, R2 ;  /* 0x0000000413107825 */ /* 0x010fe200078e0202 */
[----:B------:R-:W-:-:S02]  /*4870*/  ISETP.GE.AND P5, PT, R22, R5, PT ;  /* 0x000000051600720c */ /* 0x000fc40003fa6270 */
[----:B------:R-:W-:Y:S01]  /*4880*/  ISETP.GE.AND P2, PT, R24, R5, PT ;  /* 0x000000051800720c */ /* 0x000fe20003f46270 */
[----:B------:R-:W-:Y:S01]  /*4890*/  IMAD.WIDE R18, R23, 0x4, R6 ;  /* 0x0000000417127825 */ /* 0x000fe200078e0206 */
[----:B-----5:R1:W-:Y:S05]  /*48a0*/  @!P1 STG.E desc[UR8][R14.64+0x600], R21 ;  /* 0x000600150e009986 */ /* 0x0203ea000c101908 */
[----:B------:R-:W-:Y:S06]  /*48b0*/  @P3 BRA `(.L_x_157) ;  /* 0x0000000000083947 */ /* 0x000fec0003800000 */
[----:B-1----:R-:W2:Y:S04]  /*48c0*/  LDG.E R15, desc[UR8][R18.64] ;  /* 0x00000008120f7981 */ /* 0x002ea8000c1e1900 */
[----:B--2---:R2:W-:Y:S02]  /*48d0*/  STG.E desc[UR8][R16.64], R15 ;  /* 0x0000000f10007986 */ /* 0x0045e4000c101908 */
.L_x_157:
[----:B------:R-:W-:Y:S05]  /*48e0*/  BSYNC.RECONVERGENT B0 ;  /* 0x0000000000007941 */ /* 0x000fea0003800200 */
.L_x_156:
[----:B------:R-:W-:Y:S04]  /*48f0*/  BSSY.RECONVERGENT B0, `(.L_x_158) ;  /* 0x0000004000007945 */ /* 0x000fe80003800200 */
[----:B------:R-:W-:Y:S05]  /*4900*/  @P4 BRA `(.L_x_159) ;  /* 0x0000000000084947 */ /* 0x000fea0003800000 */
[----:B-12---:R-:W2:Y:S04]  /*4910*/  LDG.E R15, desc[UR8][R18.64+0x200] ;  /* 0x00020008120f7981 */ /* 0x006ea8000c1e1900 */
[----:B--2---:R3:W-:Y:S02]  /*4920*/  STG.E desc[UR8][R16.64+0x200], R15 ;  /* 0x0002000f10007986 */ /* 0x0047e4000c101908 */
.L_x_159:
[----:B------:R-:W-:Y:S05]  /*4930*/  BSYNC.RECONVERGENT B0 ;  /* 0x0000000000007941 */ /* 0x000fea0003800200 */
.L_x_158:
[----:B------:R-:W-:Y:S04]  /*4940*/  BSSY.RECONVERGENT B0, `(.L_x_160) ;  /* 0x0000004000007945 */ /* 0x000fe80003800200 */
[----:B------:R-:W-:Y:S05]  /*4950*/  @P5 BRA `(.L_x_161) ;  /* 0x0000000000085947 */ /* 0x000fea0003800000 */
[----:B-123--:R-:W2:Y:S04]  /*4960*/  LDG.E R15, desc[UR8][R18.64+0x400] ;  /* 0x00040008120f7981 */ /* 0x00eea8000c1e1900 */
[----:B--2---:R4:W-:Y:S02]  /*4970*/  STG.E desc[UR8][R16.64+0x400], R15 ;  /* 0x0004000f10007986 */ /* 0x0049e4000c101908 */
.L_x_161:
[----:B------:R-:W-:Y:S05]  /*4980*/  BSYNC.RECONVERGENT B0 ;  /* 0x0000000000007941 */ /* 0x000fea0003800200 */
.L_x_160:
[----:B-1----:R1:W5:Y:S01]  /*4990*/  @!P2 LDG.E R21, desc[UR8][R18.64+0x600] ;  /* 0x000600081215a981 */ /* 0x002362000c1e1900 */
[C---:B--234-:R-:W-:Y:S01]  /*49a0*/  VIADD R15, R13.reuse, 0x400 ;  /* 0x000004000d0f7836 */ /* 0x05cfe20000000000 */
[C---:B------:R-:W-:Y:S01]  /*49b0*/  IADD3 R22, PT, PT, R13.reuse, 0x500, RZ ;  /* 0x000005000d167810 */ /* 0x040fe20007ffe0ff */
[C---:B------:R-:W-:Y:S01]  /*49c0*/  VIADD R14, R13.reuse, 0x480 ;  /* 0x000004800d0e7836 */ /* 0x040fe20000000000 */
[----:B------:R-:W-:Y:S01]  /*49d0*/  BSSY.RECONVERGENT B0, `(.L_x_162) ;  /* 0x000000d000007945 */ /* 0x000fe20003800200 */
[----:B------:R-:W-:Y:S01]  /*49e0*/  VIADD R24, R13, 0x580 ;  /* 0x000005800d187836 */ /* 0x000fe20000000000 */
[C---:B------:R-:W-:Y:S02]  /*49f0*/  ISETP.GE.AND P3, PT, R15.reuse, R5, PT ;  /* 0x000000050f00720c */ /* 0x040fe40003f66270 */
[----:B------:R-:W-:Y:S02]  /*4a00*/  IADD3 R23, PT, PT, R0, R15, RZ ;  /* 0x0000000f00177210 */ /* 0x000fe40007ffe0ff */
[-C--:B------:R-:W-:Y:S01]  /*4a10*/  ISETP.GE.AND P4, PT, R14, R5.reuse, PT ;  /* 0x000000050e00720c */ /* 0x080fe20003f86270 */
        /* <DEDUP_REMOVED lines=8> */
.L_x_163:
[----:B------:R-:W-:Y:S05]  /*4aa0*/  BSYNC.RECONVERGENT B0 ;  /* 0x0000000000007941 */ /* 0x000fea0003800200 */
.L_x_162:
[----:B------:R-:W-:Y:S04]  /*4ab0*/  BSSY.RECONVERGENT B0, `(.L_x_164) ;  /* 0x0000004000007945 */ /* 0x000fe80003800200 */
[----:B------:R-:W-:Y:S05]  /*4ac0*/  @P4 BRA `(.L_x_165) ;  /* 0x0000000000084947 */ /* 0x000fea0003800000 */
[----:B-12---:R-:W2:Y:S04]  /*4ad0*/  LDG.E R17, desc[UR8][R18.64+0x200] ;  /* 0x0002000812117981 */ /* 0x006ea8000c1e1900 */
[----:B--2---:R3:W-:Y:S02]  /*4ae0*/  STG.E desc[UR8][R14.64+0x200], R17 ;  /* 0x000200110e007986 */ /* 0x0047e4000c101908 */
.L_x_165:
[----:B------:R-:W-:Y:S05]  /*4af0*/  BSYNC.RECONVERGENT B0 ;  /* 0x0000000000007941 */ /* 0x000fea0003800200 */
.L_x_164:
[----:B------:R-:W-:Y:S04]  /*4b00*/  BSSY.RECONVERGENT B0, `(.L_x_166) ;  /* 0x0000004000007945 */ /* 0x000fe80003800200 */
[----:B------:R-:W-:Y:S05]  /*4b10*/  @P5 BRA `(.L_x_167) ;  /* 0x0000000000085947 */ /* 0x000fea0003800000 */
[----:B-123--:R-:W2:Y:S04]  /*4b20*/  LDG.E R17, desc[UR8][R18.64+0x400] ;  /* 0x0004000812117981 */ /* 0x00eea8000c1e1900 */
[----:B--2---:R4:W-:Y:S02]  /*4b30*/  STG.E desc[UR8][R14.64+0x400], R17 ;  /* 0x000400110e007986 */ /* 0x0049e4000c101908 */
.L_x_167:
[----:B------:R-:W-:Y:S05]  /*4b40*/  BSYNC.RECONVERGENT B0 ;  /* 0x0000000000007941 */ /* 0x000fea0003800200 */
.L_x_166:
[----:B-1----:R1:W5:Y:S01]  /*4b50*/  @!P1 LDG.E R21, desc[UR8][R18.64+0x600] ;  /* 0x0006000812159981 */ /* 0x002362000c1e1900 */
[C---:B--234-:R-:W-:Y:S01]  /*4b60*/  IADD3 R17, PT, PT, R13.reuse, 0x600, RZ ;  /* 0x000006000d117810 */ /* 0x05cfe20007ffe0ff */
[C---:B------:R-:W-:Y:S01]  /*4b70*/  VIADD R16, R13.reuse, 0x680 ;  /* 0x000006800d107836 */ /* 0x040fe20000000000 */
[----:B------:R-:W-:Y:S01]  /*4b80*/  BSSY.RECONVERGENT B0, `(.L_x_168) ;  /* 0x000000e000007945 */ /* 0x000fe20003800200 */
[----:B------:R-:W-:Y:S01]  /*4b90*/  VIADD R22, R13, 0x700 ;  /* 0x000007000d167836 */ /* 0x000fe20000000000 */
[-C--:B------:R-:W-:Y:S01]  /*4ba0*/  ISETP.GE.AND P2, PT, R17, R5.reuse, PT ;  /* 0x000000051100720c */ /* 0x080fe20003f46270 */
[----:B------:R-:W-:Y:S01]  /*4bb0*/  VIADD R24, R13, 0x780 ;  /* 0x000007800d187836 */ /* 0x000fe20000000000 */
[-C--:B------:R-:W-:Y:S01]  /*4bc0*/  ISETP.GE.AND P3, PT, R16, R5.reuse, PT ;  /* 0x000000051000720c */ /* 0x080fe20003f66270 */
[----:B------:R-:W-:Y:S01]  /*4bd0*/  IMAD.IADD R13, R0, 0x1, R17 ;  /* 0x00000001000d7824 */ /* 0x000fe200078e0211 */
[-C--:B------:R-:W-:Y:S01]  /*4be0*/  ISETP.GE.AND P4, PT, R22, R5.reuse, PT ;  /* 0x000000051600720c */ /* 0x080fe20003f86270 */
[----:B------:R-:W-:Y:S01]  /*4bf0*/  IMAD.WIDE R16, R17, 0x4, R2 ;  /* 0x0000000411107825 */ /* 0x000fe200078e0202 */
[----:B------:R-:W-:-:S03]  /*4c00*/  ISETP.GE.AND P5, PT, R24, R5, PT ;  /* 0x000000051800720c */ /* 0x000fc60003fa6270 */
[----:B-1----:R-:W-:Y:S01]  /*4c10*/  IMAD.WIDE R18, R13, 0x4, R6 ;  /* 0x000000040d127825 */ /* 0x002fe200078e0206 */
[----:B-----5:R1:W-:Y:S03]  /*4c20*/  @!P1 STG.E desc[UR8][R14.64+0x600], R21 ;  /* 0x000600150e009986 */ /* 0x0203e6000c101908 */
[----:B------:R-:W-:Y:S06]  /*4c30*/  @P2 BRA `(.L_x_169) ;  /* 0x0000000000082947 */ /* 0x000fec0003800000 */
[----:B------:R-:W2:Y:S04]  /*4c40*/  LDG.E R13, desc[UR8][R18.64] ;  /* 0x00000008120d7981 */ /* 0x000ea8000c1e1900 */
[----:B--2---:R2:W-:Y:S02]  /*4c50*/  STG.E desc[UR8][R16.64], R13 ;  /* 0x0000000d10007986 */ /* 0x0045e4000c101908 */
.L_x_169:
[----:B------:R-:W-:Y:S05]  /*4c60*/  BSYNC.RECONVERGENT B0 ;  /* 0x0000000000007941 */ /* 0x000fea0003800200 */
.L_x_168:
[----:B------:R-:W-:Y:S04]  /*4c70*/  BSSY.RECONVERGENT B0, `(.L_x_170) ;  /* 0x0000004000007945 */ /* 0x000fe80003800200 */
[----:B------:R-:W-:Y:S05]  /*4c80*/  @P3 BRA `(.L_x_171) ;  /* 0x0000000000083947 */ /* 0x000fea0003800000 */
[----:B--2---:R-:W2:Y:S04]  /*4c90*/  LDG.E R13, desc[UR8][R18.64+0x200] ;  /* 0x00020008120d7981 */ /* 0x004ea8000c1e1900 */
[----:B--2---:R3:W-:Y:S02]  /*4ca0*/  STG.E desc[UR8][R16.64+0x200], R13 ;  /* 0x0002000d10007986 */ /* 0x0047e4000c101908 */
.L_x_171:
[----:B------:R-:W-:Y:S05]  /*4cb0*/  BSYNC.RECONVERGENT B0 ;  /* 0x0000000000007941 */ /* 0x000fea0003800200 */
.L_x_170:
[----:B------:R-:W-:Y:S04]  /*4cc0*/  BSSY.RECONVERGENT B0, `(.L_x_172) ;  /* 0x0000004000007945 */ /* 0x000fe80003800200 */
[----:B------:R-:W-:Y:S05]  /*4cd0*/  @P4 BRA `(.L_x_173) ;  /* 0x0000000000084947 */ /* 0x000fea0003800000 */
[----:B--23--:R-:W2:Y:S04]  /*4ce0*/  LDG.E R13, desc[UR8][R18.64+0x400] ;  /* 0x00040008120d7981 */ /* 0x00cea8000c1e1900 */
[----:B--2---:R4:W-:Y:S02]  /*4cf0*/  STG.E desc[UR8][R16.64+0x400], R13 ;  /* 0x0004000d10007986 */ /* 0x0049e4000c101908 */
.L_x_173:
[----:B------:R-:W-:Y:S05]  /*4d00*/  BSYNC.RECONVERGENT B0 ;  /* 0x0000000000007941 */ /* 0x000fea0003800200 */
.L_x_172:
[----:B------:R-:W-:Y:S04]  /*4d10*/  BSSY.RECONVERGENT B0, `(.L_x_174) ;  /* 0x0000004000007945 */ /* 0x000fe80003800200 */
[----:B------:R-:W-:Y:S05]  /*4d20*/  @P5 BRA `(.L_x_175) ;  /* 0x0000000000085947 */ /* 0x000fea0003800000 */
[----:B------:R-:W5:Y:S04]  /*4d30*/  LDG.E R19, desc[UR8][R18.64+0x600] ;  /* 0x0006000812137981 */ /* 0x000f68000c1e1900 */
[----:B-----5:R0:W-:Y:S02]  /*4d40*/  STG.E desc[UR8][R16.64+0x600], R19 ;  /* 0x0006001310007986 */ /* 0x0201e4000c101908 */
.L_x_175:
[----:B------:R-:W-:Y:S05]  /*4d50*/  BSYNC.RECONVERGENT B0 ;  /* 0x0000000000007941 */ /* 0x000fea0003800200 */
.L_x_174:
[----:B------:R-:W-:-:S04]  /*4d60*/  IADD3 R11, PT, PT, R11, 0x10, RZ ;  /* 0x000000100b0b7810 */ /* 0x000fc80007ffe0ff */
[----:B------:R-:W-:-:S13]  /*4d70*/  ISETP.GE.AND P1, PT, R11, R12, PT ;  /* 0x0000000c0b00720c */ /* 0x000fda0003f26270 */
[----:B------:R-:W-:Y:S05]  /*4d80*/  @!P1 BRA `(.L_x_176) ;  /* 0xfffffff800289947 */ /* 0x000fea000383ffff */
.L_x_149:
[----:B------:R-:W-:-:S05]  /*4d90*/  IMAD.IADD R6, R10, 0x1, -R11 ;  /* 0x000000010a067824 */ /* 0x000fca00078e0a0b */
[----:B------:R-:W-:-:S13]  /*4da0*/  ISETP.GT.AND P1, PT, R6, 0x4, PT ;  /* 0x000000040600780c */ /* 0x000fda0003f24270 */
[----:B------:R-:W-:Y:S05]  /*4db0*/  @!P1 BRA `(.L_x_177) ;  /* 0x0000000000f09947 */ /* 0x000fea0003800000 */
[----:B------:R-:W5:Y:S01]  /*4dc0*/  LDC.64 R6, c[0x0][0x388] ;  /* 0x0000e200ff067b82 */ /* 0x000f620000000a00 */
[----:B-1----:R-:W-:-:S05]  /*4dd0*/  IMAD R15, R11, 0x80, R4 ;  /* 0x000000800b0f7824 */ /* 0x002fca00078e0204 */
[----:B------:R-:W-:Y:S02]  /*4de0*/  ISETP.GE.AND P0, PT, R15, R5, PT ;  /* 0x000000050f00720c */ /* 0x000fe40003f06270 */
[----:B--234-:R-:W-:-:S05]  /*4df0*/  IADD3 R13, PT, PT, R0, R15, RZ ;  /* 0x0000000f000d7210 */ /* 0x01cfca0007ffe0ff */
[----:B-----5:R-:W-:-:S06]  /*4e00*/  IMAD.WIDE R12, R13, 0x4, R6 ;  /* 0x000000040d0c7825 */ /* 0x020fcc00078e0206 */
[----:B0-----:R-:W2:Y:S01]  /*4e10*/  @!P0 LDG.E R17, desc[UR8][R12.64] ;  /* 0x000000080c118981 */ /* 0x001ea2000c1e1900 */
[C---:B------:R-:W-:Y:S01]  /*4e20*/  VIADD R14, R15.reuse, 0x80 ;  /* 0x000000800f0e7836 */ /* 0x040fe20000000000 */
[C---:B------:R-:W-:Y:S01]  /*4e30*/  IADD3 R18, PT, PT, R15.reuse, 0x180, RZ ;  /* 0x000001800f127810 */ /* 0x040fe20007ffe0ff */
[C---:B------:R-:W-:Y:S01]  /*4e40*/  VIADD R16, R15.reuse, 0x100 ;  /* 0x000001000f107836 */ /* 0x040fe20000000000 */
        /* <DEDUP_REMOVED lines=9> */
.L_x_179:
[----:B------:R-:W-:Y:S05]  /*4ee0*/  BSYNC.RECONVERGENT B0 ;  /* 0x0000000000007941 */ /* 0x000fea0003800200 */
.L_x_178:
[----:B------:R-:W-:Y:S04]  /*4ef0*/  BSSY.RECONVERGENT B0, `(.L_x_180) ;  /* 0x0000004000007945 */ /* 0x000fe80003800200 */
[----:B------:R-:W-:Y:S05]  /*4f00*/  @P3 BRA `(.L_x_181) ;  /* 0x0000000000083947 */ /* 0x000fea0003800000 */
[----:B01----:R-:W2:Y:S04]  /*4f10*/  LDG.E R17, desc[UR8][R12.64+0x400] ;  /* 0x000400080c117981 */ /* 0x003ea8000c1e1900 */
[----:B--2---:R2:W-:Y:S02]  /*4f20*/  STG.E desc[UR8][R14.64+0x400], R17 ;  /* 0x000400110e007986 */ /* 0x0045e4000c101908 */
.L_x_181:
[----:B------:R-:W-:Y:S05]  /*4f30*/  BSYNC.RECONVERGENT B0 ;  /* 0x0000000000007941 */ /* 0x000fea0003800200 */
.L_x_180:
[----:B012---:R0:W2:Y:S01]  /*4f40*/  @!P1 LDG.E R17, desc[UR8][R12.64+0x600] ;  /* 0x000600080c119981 */ /* 0x0070a2000c1e1900 */
[----:B------:R-:W-:Y:S01]  /*4f50*/  VIADD R19, R11, 0x4 ;  /* 0x000000040b137836 */ /* 0x000fe20000000000 */
[----:B------:R-:W-:Y:S01]  /*4f60*/  BSSY.RECONVERGENT B0, `(.L_x_182) ;  /* 0x0000011000007945 */ /* 0x000fe20003800200 */
[----:B------:R-:W-:Y:S02]  /*4f70*/  PLOP3.LUT P0, PT, PT, PT, PT, 0x8, 0x80 ;  /* 0x000000000080781c */ /* 0x000fe40003f0e170 */
[----:B------:R-:W-:-:S04]  /*4f80*/  IMAD R21, R19, 0x80, R4 ;  /* 0x0000008013157824 */ /* 0x000fc800078e0204 */
[C---:B------:R-:W-:Y:S01]  /*4f90*/  VIADD R18, R21.reuse, 0x100 ;  /* 0x0000010015127836 */ /* 0x040fe20000000000 */
[C---:B------:R-:W-:Y:S01]  /*4fa0*/  ISETP.GE.AND P2, PT, R21.reuse, R5, PT ;  /* 0x000000051500720c */ /* 0x040fe20003f46270 */
[C---:B------:R-:W-:Y:S01]  /*4fb0*/  VIADD R22, R21.reuse, 0x180 ;  /* 0x0000018015167836 */ /* 0x040fe20000000000 */
[----:B------:R-:W-:Y:S01]  /*4fc0*/  IADD3 R11, PT, PT, R0, R21, RZ ;  /* 0x00000015000b7210 */ /* 0x000fe20007ffe0ff */
[C---:B0-----:R-:W-:Y:S01]  /*4fd0*/  IMAD.WIDE R12, R21.reuse, 0x4, R2 ;  /* 0x00000004150c7825 */ /* 0x041fe200078e0202 */
[----:B------:R-:W-:Y:S02]  /*4fe0*/  IADD3 R16, PT, PT, R21, 0x80, RZ ;  /* 0x0000008015107810 */ /* 0x000fe40007ffe0ff */
[-C--:B------:R-:W-:Y:S01]  /*4ff0*/  ISETP.GE.AND P4, PT, R18, R5.reuse, PT ;  /* 0x000000051200720c */ /* 0x080fe20003f86270 */
[----:B------:R-:W-:Y:S01]  /*5000*/  IMAD.WIDE R6, R11, 0x4, R6 ;  /* 0x000000040b067825 */ /* 0x000fe200078e0206 */
[-C--:B------:R-:W-:Y:S02]  /*5010*/  ISETP.GE.AND P3, PT, R16, R5.reuse, PT ;  /* 0x000000051000720c */ /* 0x080fe40003f66270 */
[----:B------:R-:W-:Y:S01]  /*5020*/  ISETP.GE.AND P5, PT, R22, R5, PT ;  /* 0x000000051600720c */ /* 0x000fe20003fa6270 */
[----:B--2---:R0:W-:Y:S02]  /*5030*/  @!P1 STG.E desc[UR8][R14.64+0x600], R17 ;  /* 0x000600110e009986 */ /* 0x0041e4000c101908 */
[----:B------:R-:W-:Y:S10]  /*5040*/  @P2 BRA `(.L_x_183) ;  /* 0x0000000000082947 */ /* 0x000ff40003800000 */
[----:B------:R-:W2:Y:S04]  /*5050*/  LDG.E R11, desc[UR8][R6.64] ;  /* 0x00000008060b7981 */ /* 0x000ea8000c1e1900 */
[----:B--2---:R1:W-:Y:S02]  /*5060*/  STG.E desc[UR8][R12.64], R11 ;  /* 0x0000000b0c007986 */ /* 0x0043e4000c101908 */
.L_x_183:
[----:B------:R-:W-:Y:S05]  /*5070*/  BSYNC.RECONVERGENT B0 ;  /* 0x0000000000007941 */ /* 0x000fea0003800200 */
.L_x_182:
[----:B------:R-:W-:Y:S04]  /*5080*/  BSSY.RECONVERGENT B0, `(.L_x_184) ;  /* 0x0000004000007945 */ /* 0x000fe80003800200 */
[----:B------:R-:W-:Y:S05]  /*5090*/  @P3 BRA `(.L_x_185) ;  /* 0x0000000000083947 */ /* 0x000fea0003800000 */
[----:B-1----:R-:W2:Y:S04]  /*50a0*/  LDG.E R11, desc[UR8][R6.64+0x200] ;  /* 0x00020008060b7981 */ /* 0x002ea8000c1e1900 */
[----:B--2---:R2:W-:Y:S02]  /*50b0*/  STG.E desc[UR8][R12.64+0x200], R11 ;  /* 0x0002000b0c007986 */ /* 0x0045e4000c101908 */
.L_x_185:
[----:B------:R-:W-:Y:S05]  /*50c0*/  BSYNC.RECONVERGENT B0 ;  /* 0x0000000000007941 */ /* 0x000fea0003800200 */
.L_x_184:
[----:B------:R-:W-:Y:S04]  /*50d0*/  BSSY.RECONVERGENT B0, `(.L_x_186) ;  /* 0x0000004000007945 */ /* 0x000fe80003800200 */
[----:B------:R-:W-:Y:S05]  /*50e0*/  @P4 BRA `(.L_x_187) ;  /* 0x0000000000084947 */ /* 0x000fea0003800000 */
[----:B-12---:R-:W2:Y:S04]  /*50f0*/  LDG.E R11, desc[UR8][R6.64+0x400] ;  /* 0x00040008060b7981 */ /* 0x006ea8000c1e1900 */
[----:B--2---:R3:W-:Y:S02]  /*5100*/  STG.E desc[UR8][R12.64+0x400], R11 ;  /* 0x0004000b0c007986 */ /* 0x0047e4000c101908 */
.L_x_187:
[----:B------:R-:W-:Y:S05]  /*5110*/  BSYNC.RECONVERGENT B0 ;  /* 0x0000000000007941 */ /* 0x000fea0003800200 */
.L_x_186:
[----:B------:R-:W-:Y:S04]  /*5120*/  BSSY.RECONVERGENT B0, `(.L_x_188) ;  /* 0x0000004000007945 */ /* 0x000fe80003800200 */
[----:B------:R-:W-:Y:S05]  /*5130*/  @P5 BRA `(.L_x_189) ;  /* 0x0000000000085947 */ /* 0x000fea0003800000 */
[----:B------:R-:W4:Y:S04]  /*5140*/  LDG.E R7, desc[UR8][R6.64+0x600] ;  /* 0x0006000806077981 */ /* 0x000f28000c1e1900 */
[----:B----4-:R4:W-:Y:S02]  /*5150*/  STG.E desc[UR8][R12.64+0x600], R7 ;  /* 0x000600070c007986 */ /* 0x0109e4000c101908 */
.L_x_189:
[----:B------:R-:W-:Y:S05]  /*5160*/  BSYNC.RECONVERGENT B0 ;  /* 0x0000000000007941 */ /* 0x000fea0003800200 */
.L_x_188:
[----:B-123--:R-:W-:-:S07]  /*5170*/  VIADD R11, R19, 0x4 ;  /* 0x00000004130b7836 */ /* 0x00efce0000000000 */
.L_x_177:
[----:B------:R-:W-:-:S13]  /*5180*/  ISETP.NE.OR P0, PT, R11, R10, P0 ;  /* 0x0000000a0b00720c */ /* 0x000fda0000705670 */
[----:B------:R-:W-:Y:S05]  /*5190*/  @!P0 BRA `(.L_x_147) ;  /* 0x0000000000888947 */ /* 0x000fea0003800000 */
.L_x_148:
[----:B01234-:R-:W-:Y:S01]  /*51a0*/  IMAD R7, R11, 0x80, R4 ;  /* 0x000000800b077824 */ /* 0x01ffe200078e0204 */
[----:B------:R-:W-:Y:S03]  /*51b0*/  BSSY.RECONVERGENT B0, `(.L_x_190) ;  /* 0x000000e000007945 */ /* 0x000fe60003800200 */
[C---:B------:R-:W-:Y:S01]  /*51c0*/  VIADD R12, R7.reuse, 0x100 ;  /* 0x00000100070c7836 */ /* 0x040fe20000000000 */
[C---:B------:R-:W-:Y:S01]  /*51d0*/  ISETP.GE.AND P0, PT, R7.reuse, R5, PT ;  /* 0x000000050700720c */ /* 0x040fe20003f06270 */
[C---:B0-----:R-:W-:Y:S01]  /*51e0*/  VIADD R14, R7.reuse, 0x180 ;  /* 0x00000180070e7836 */ /* 0x041fe20000000000 */
[C---:B------:R-:W-:Y:S02]  /*51f0*/  IADD3 R6, PT, PT, R7.reuse, 0x80, RZ ;  /* 0x0000008007067810 */ /* 0x040fe40007ffe0ff */
[----:B--23--:R-:W-:Y:S02]  /*5200*/  IADD3 R13, PT, PT, R0, R7, RZ ;  /* 0x00000007000d7210 */ /* 0x00cfe40007ffe0ff */
[-C--:B------:R-:W-:Y:S01]  /*5210*/  ISETP.GE.AND P1, PT, R6, R5.reuse, PT ;  /* 0x000000050600720c */ /* 0x080fe20003f26270 */
[----:B------:R-:W-:Y:S01]  /*5220*/  IMAD.WIDE R6, R7, 0x4, R2 ;  /* 0x0000000407067825 */ /* 0x000fe200078e0202 */
[----:B------:R-:W-:-:S02]  /*5230*/  ISETP.GE.AND P2, PT, R12, R5, PT ;  /* 0x000000050c00720c */ /* 0x000fc40003f46270 */
[----:B------:R-:W-:Y:S01]  /*5240*/  ISETP.GE.AND P3, PT, R14, R5, PT ;  /* 0x000000050e00720c */ /* 0x000fe20003f66270 */
[----:B------:R-:W-:Y:S02]  /*5250*/  IMAD.WIDE R12, R13, 0x4, R8 ;  /* 0x000000040d0c7825 */ /* 0x000fe400078e0208 */
[----:B------:R-:W-:Y:S10]  /*5260*/  @P0 BRA `(.L_x_191) ;  /* 0x0000000000080947 */ /* 0x000ff40003800000 */
[----:B------:R-:W2:Y:S04]  /*5270*/  LDG.E R15, desc[UR8][R12.64] ;  /* 0x000000080c0f7981 */ /* 0x000ea8000c1e1900 */
[----:B--2---:R0:W-:Y:S02]  /*5280*/  STG.E desc[UR8][R6.64], R15 ;  /* 0x0000000f06007986 */ /* 0x0041e4000c101908 */
.L_x_191:
[----:B------:R-:W-:Y:S05]  /*5290*/  BSYNC.RECONVERGENT B0 ;  /* 0x0000000000007941 */ /* 0x000fea0003800200 */
.L_x_190:
[----:B------:R-:W-:Y:S04]  /*52a0*/  BSSY.RECONVERGENT B0, `(.L_x_192) ;  /* 0x0000004000007945 */ /* 0x000fe80003800200 */
[----:B------:R-:W-:Y:S05]  /*52b0*/  @P1 BRA `(.L_x_193) ;  /* 0x0000000000081947 */ /* 0x000fea0003800000 */
[----:B0-----:R-:W2:Y:S04]  /*52c0*/  LDG.E R15, desc[UR8][R12.64+0x200] ;  /* 0x000200080c0f7981 */ /* 0x001ea8000c1e1900 */
[----:B--2---:R1:W-:Y:S02]  /*52d0*/  STG.E desc[UR8][R6.64+0x200], R15 ;  /* 0x0002000f06007986 */ /* 0x0043e4000c101908 */
.L_x_193:
[----:B------:R-:W-:Y:S05]  /*52e0*/  BSYNC.RECONVERGENT B0 ;  /* 0x0000000000007941 */ /* 0x000fea0003800200 */
.L_x_192:
[----:B------:R-:W-:Y:S04]  /*52f0*/  BSSY.RECONVERGENT B0, `(.L_x_194) ;  /* 0x0000004000007945 */ /* 0x000fe80003800200 */
[----:B------:R-:W-:Y:S05]  /*5300*/  @P2 BRA `(.L_x_195) ;  /* 0x0000000000082947 */ /* 0x000fea0003800000 */
[----:B01----:R-:W2:Y:S04]  /*5310*/  LDG.E R15, desc[UR8][R12.64+0x400] ;  /* 0x000400080c0f7981 */ /* 0x003ea8000c1e1900 */
[----:B--2---:R2:W-:Y:S02]  /*5320*/  STG.E desc[UR8][R6.64+0x400], R15 ;  /* 0x0004000f06007986 */ /* 0x0045e4000c101908 */
.L_x_195:
[----:B------:R-:W-:Y:S05]  /*5330*/  BSYNC.RECONVERGENT B0 ;  /* 0x0000000000007941 */ /* 0x000fea0003800200 */
.L_x_194:
[----:B------:R-:W-:Y:S04]  /*5340*/  BSSY.RECONVERGENT B0, `(.L_x_196) ;  /* 0x0000004000007945 */ /* 0x000fe80003800200 */
[----:B------:R-:W-:Y:S05]  /*5350*/  @P3 BRA `(.L_x_197) ;  /* 0x0000000000083947 */ /* 0x000fea0003800000 */
[----:B------:R-:W3:Y:S04]  /*5360*/  LDG.E R13, desc[UR8][R12.64+0x600] ;  /* 0x000600080c0d7981 */ /* 0x000ee8000c1e1900 */
[----:B---3--:R3:W-:Y:S02]  /*5370*/  STG.E desc[UR8][R6.64+0x600], R13 ;  /* 0x0006000d06007986 */ /* 0x0087e4000c101908 */
.L_x_197:
[----:B------:R-:W-:Y:S05]  /*5380*/  BSYNC.RECONVERGENT B0 ;  /* 0x0000000000007941 */ /* 0x000fea0003800200 */
.L_x_196:
[----:B------:R-:W-:-:S05]  /*5390*/  VIADD R11, R11, 0x4 ;  /* 0x000000040b0b7836 */ /* 0x000fca0000000000 */
[----:B------:R-:W-:-:S13]  /*53a0*/  ISETP.NE.AND P0, PT, R11, R10, PT ;  /* 0x0000000a0b00720c */ /* 0x000fda0003f05270 */
[----:B------:R-:W-:Y:S05]  /*53b0*/  @P0 BRA `(.L_x_148) ;  /* 0xfffffffc00780947 */ /* 0x000fea000383ffff */
.L_x_147:
[----:B------:R-:W-:-:S13]  /*53c0*/  ISETP.NE.AND P0, PT, R20, RZ, PT ;  /* 0x000000ff1400720c */ /* 0x000fda0003f05270 */
[----:B------:R-:W-:Y:S05]  /*53d0*/  @!P0 EXIT ;  /* 0x000000000000894d */ /* 0x000fea0003800000 */
[----:B------:R-:W-:-:S05]  /*53e0*/  UMOV UR4, URZ ;  /* 0x000000ff00047c82 */ /* 0x000fca0008000000 */
.L_x_198:
[----:B-1----:R-:W-:-:S05]  /*53f0*/  IMAD R11, R10, 0x80, R4 ;  /* 0x000000800a0b7824 */ /* 0x002fca00078e0204 */
[----:B------:R-:W-:-:S13]  /*5400*/  ISETP.GE.AND P0, PT, R11, R5, PT ;  /* 0x000000050b00720c */ /* 0x000fda0003f06270 */
[----:B0-234-:R-:W0:Y:S01]  /*5410*/  @!P0 LDC.64 R6, c[0x0][0x388] ;  /* 0x0000e200ff068b82 */ /* 0x01de220000000a00 */
[----:B------:R-:W-:-:S05]  /*5420*/  @!P0 IADD3 R9, PT, PT, R0, R11, RZ ;  /* 0x0000000b00098210 */ /* 0x000fca0007ffe0ff */
[----:B0-----:R-:W-:-:S06]  /*5430*/  @!P0 IMAD.WIDE R6, R9, 0x4, R6 ;  /* 0x0000000409068825 */ /* 0x001fcc00078e0206 */
        /* <DEDUP_REMOVED lines=8> */
.L_x_199:
        /* <DEDUP_REMOVED lines=12> */
.L_x_244:


//--------------------- .text._ZN3cub18CUB_300001_SM_10006detail9transform16transform_kernelINS2_10policy_hubILb1EN4cuda3std3__45tupleIJN6thrust24THRUST_300001_SM_1000_NS17counting_iteratorIiNSA_11use_defaultESC_SC_EEEEEE10policy1000El7GenRandNSA_6detail15normal_iteratorINSA_10device_ptrIfEEEEJSD_EEEvT0_iT1_T2_DpNS2_10kernel_argIT3_EE --------------------------
	.section	.text._ZN3cub18CUB_300001_SM_10006detail9transform16transform_kernelINS2_10policy_hubILb1EN4cuda3std3__45tupleIJN6thrust24THRUST_300001_SM_1000_NS17counting_iteratorIiNSA_11use_defaultESC_SC_EEEEEE10policy1000El7GenRandNSA_6detail15normal_iteratorINSA_10device_ptrIfEEEEJSD_EEEvT0_iT1_T2_DpNS2_10kernel_argIT3_EE,"ax",@progbits
	.align	128
        .global         _ZN3cub18CUB_300001_SM_10006detail9transform16transform_kernelINS2_10policy_hubILb1EN4cuda3std3__45tupleIJN6thrust24THRUST_300001_SM_1000_NS17counting_iteratorIiNSA_11use_defaultESC_SC_EEEEEE10policy1000El7GenRandNSA_6detail15normal_iteratorINSA_10device_ptrIfEEEEJSD_EEEvT0_iT1_T2_DpNS2_10kernel_argIT3_EE
        .type           _ZN3cub18CUB_300001_SM_10006detail9transform16transform_kernelINS2_10policy_hubILb1EN4cuda3std3__45tupleIJN6thrust24THRUST_300001_SM_1000_NS17counting_iteratorIiNSA_11use_defaultESC_SC_EEEEEE10policy1000El7GenRandNSA_6detail15normal_iteratorINSA_10device_ptrIfEEEEJSD_EEEvT0_iT1_T2_DpNS2_10kernel_argIT3_EE,@function
        .size           _ZN3cub18CUB_300001_SM_10006detail9transform16transform_kernelINS2_10policy_hubILb1EN4cuda3std3__45tupleIJN6thrust24THRUST_300001_SM_1000_NS17counting_iteratorIiNSA_11use_defaultESC_SC_EEEEEE10policy1000El7GenRandNSA_6detail15normal_iteratorINSA_10device_ptrIfEEEEJSD_EEEvT0_iT1_T2_DpNS2_10kernel_argIT3_EE,(.L_x_245 - _ZN3cub18CUB_300001_SM_10006detail9transform16transform_kernelINS2_10policy_hubILb1EN4cuda3std3__45tupleIJN6thrust24THRUST_300001_SM_1000_NS17counting_iteratorIiNSA_11use_defaultESC_SC_EEEEEE10policy1000El7GenRandNSA_6detail15normal_iteratorINSA_10device_ptrIfEEEEJSD_EEEvT0_iT1_T2_DpNS2_10kernel_argIT3_EE)
        .other          _ZN3cub18CUB_300001_SM_10006detail9transform16transform_kernelINS2_10policy_hubILb1EN4cuda3std3__45tupleIJN6thrust24THRUST_300001_SM_1000_NS17counting_iteratorIiNSA_11use_defaultESC_SC_EEEEEE10policy1000El7GenRandNSA_6detail15normal_iteratorINSA_10device_ptrIfEEEEJSD_EEEvT0_iT1_T2_DpNS2_10kernel_argIT3_EE,@"STO_CUDA_ENTRY STV_DEFAULT"
_ZN3cub18CUB_300001_SM_10006detail9transform16transform_kernelINS2_10policy_hubILb1EN4cuda3std3__45tupleIJN6thrust24THRUST_300001_SM_1000_NS17counting_iteratorIiNSA_11use_defaultESC_SC_EEEEEE10policy1000El7GenRandNSA_6detail15normal_iteratorINSA_10device_ptrIfEEEEJSD_EEEvT0_iT1_T2_DpNS2_10kernel_argIT3_EE:
.text._ZN3cub18CUB_300001_SM_10006detail9transform16transform_kernelINS2_10policy_hubILb1EN4cuda3std3__45tupleIJN6thrust24THRUST_300001_SM_1000_NS17counting_iteratorIiNSA_11use_defaultESC_SC_EEEEEE10policy1000El7GenRandNSA_6detail15normal_iteratorINSA_10device_ptrIfEEEEJSD_EEEvT0_iT1_T2_DpNS2_10kernel_argIT3_EE:
[----:B------:R-:W-:Y:S08]  /*0000*/  LDC R1, c[0x0][0x37c] ;  /* 0x0000df00ff017b82 */ /* 0x000ff00000000800 */
[----:B------:R-:W0:Y:S01]  /*0010*/  LDC R8, c[0x0][0x388] ;  /* 0x0000e200ff087b82 */ /* 0x000e220000000800 */
[----:B------:R-:W1:Y:S07]  /*0020*/  LDCU.64 UR6, c[0x0][0x380] ;  /* 0x00007000ff0677ac */ /* 0x000e6e0008000a00 */
[----:B------:R-:W2:Y:S08]  /*0030*/  S2UR UR4, SR_CTAID.X ;  /* 0x00000000000479c3 */ /* 0x000eb00000002500 */
[----:B------:R-:W3:Y:S01]  /*0040*/  LDC.64 R6, c[0x0][0x390] ;  /* 0x0000e400ff067b82 */ /* 0x000ee20000000a00 */
[----:B0-----:R-:W-:-:S05]  /*0050*/  IMAD.SHL.U32 R3, R8, 0x80, RZ ;  /* 0x0000008008037824 */ /* 0x001fca00078e00ff */
[----:B------:R-:W-:Y:S01]  /*0060*/  SHF.R.S32.HI R0, RZ, 0x1f, R3 ;  /* 0x0000001fff007819 */ /* 0x000fe20000011403 */
[----:B--2---:R-:W-:-:S04]  /*0070*/  IMAD.WIDE.U32 R14, R3, UR4, RZ ;  /* 0x00000004030e7c25 */ /* 0x004fc8000f8e00ff */
[----:B------:R-:W-:Y:S01]  /*0080*/  IMAD R5, R0, UR4, RZ ;  /* 0x0000000400057c24 */ /* 0x000fe2000f8e02ff */
[C---:B-1----:R-:W-:Y:S01]  /*0090*/  IADD3 R16, P0, PT, -R14.reuse, UR6, RZ ;  /* 0x000000060e107c10 */ /* 0x042fe2000ff1e1ff */
[----:B------:R-:W0:Y:S02]  /*00a0*/  LDCU UR6, c[0x0][0x398] ;  /* 0x00007300ff0677ac */ /* 0x000e240008000800 */
[----:B------:R-:W-:Y:S01]  /*00b0*/  IMAD.IADD R4, R15, 0x1, R5 ;  /* 0x000000010f047824 */ /* 0x000fe200078e0205 */
[----:B---3--:R-:W-:Y:S01]  /*00c0*/  LEA R2, P1, R14, R6, 0x2 ;  /* 0x000000060e027211 */ /* 0x008fe200078210ff */
[----:B------:R-:W1:Y:S03]  /*00d0*/  LDCU.64 UR4, c[0x0][0x358] ;  /* 0x00006b00ff0477ac */ /* 0x000e660008000a00 */
[----:B------:R-:W-:Y:S02]  /*00e0*/  IADD3.X R5, PT, PT, ~R4, UR7, RZ, P0, !PT ;  /* 0x0000000704057c10 */ /* 0x000fe400087fe5ff */
[----:B------:R-:W-:-:S04]  /*00f0*/  ISETP.LT.U32.AND P0, PT, R16, R3, PT ;  /* 0x000000031000720c */ /* 0x000fc80003f01070 */
[----:B------:R-:W-:-:S04]  /*0100*/  ISETP.LT.AND.EX P0, PT, R5, R0, PT, P0 ;  /* 0x000000000500720c */ /* 0x000fc80003f01300 */
[----:B------:R-:W-:-:S04]  /*0110*/  SEL R16, R16, R3, P0 ;  /* 0x0000000310107207 */ /* 0x000fc80000000000 */
[----:B------:R-:W-:Y:S02]  /*0120*/  ISETP.NE.AND P0, PT, R3, R16, PT ;  /* 0x000000100300720c */ /* 0x000fe40003f05270 */
[C---:B------:R-:W-:Y:S02]  /*0130*/  LEA.HI.X R3, R14.reuse, R7, R4, 0x2, P1 ;  /* 0x000000070e037211 */ /* 0x040fe400008f1404 */
[----:B0-----:R-:W-:-:S09]  /*0140*/  IADD3 R14, PT, PT, R14, UR6, RZ ;  /* 0x000000060e0e7c10 */ /* 0x001fd2000fffe0ff */
[----:B-1----:R-:W-:Y:S05]  /*0150*/  @!P0 BRA `(.L_x_200) ;  /* 0x0000000400808947 */ /* 0x002fea0003800000 */
[----:B------:R-:W-:-:S13]  /*0160*/  ISETP.GE.AND P0, PT, R8, 0x1, PT ;  /* 0x000000010800780c */ /* 0x000fda0003f06270 */
[----:B------:R-:W-:Y:S05]  /*0170*/  @!P0 EXIT ;  /* 0x000000000000894d */ /* 0x000fea0003800000 */
[----:B------:R-:W0:Y:S01]  /*0180*/  S2R R15, SR_TID.X ;  /* 0x00000000000f7919 */ /* 0x000e220000002100 */
[----:B------:R-:W-:-:S07]  /*0190*/  IMAD.MOV.U32 R12, RZ, RZ, RZ ;  /* 0x000000ffff0c7224 */ /* 0x000fce00078e00ff */
.L_x_209:
[----:B------:R-:W1:Y:S01]  /*01a0*/  LDCU UR6, c[0x0][0x388] ;  /* 0x00007100ff0677ac */ /* 0x000e620008000800 */
[C---:B0-----:R-:W-:Y:S01]  /*01b0*/  IMAD R13, R12.reuse, 0x80, R15 ;  /* 0x000000800c0d7824 */ /* 0x041fe200078e020f */
[----:B------:R-:W-:Y:S01]  /*01c0*/  IADD3 R12, PT, PT, R12, 0x1, RZ ;  /* 0x000000010c0c7810 */ /* 0x000fe20007ffe0ff */
[----:B------:R-:W-:Y:S03]  /*01d0*/  BSSY.RECONVERGENT B0, `(.L_x_201) ;  /* 0x0000056000007945 */ /* 0x000fe60003800200 */
[----:B------:R-:W-:Y:S02]  /*01e0*/  ISETP.GE.AND P0, PT, R13, R16, PT ;  /* 0x000000100d00720c */ /* 0x000fe40003f06270 */
[----:B-1----:R-:W-:-:S11]  /*01f0*/  ISETP.NE.AND P2, PT, R12, UR6, PT ;  /* 0x000000060c007c0c */ /* 0x002fd6000bf45270 */
[----:B------:R-:W-:Y:S05]  /*0200*/  @P0 BRA `(.L_x_202) ;  /* 0x0000000400480947 */ /* 0x000fea0003800000 */
[----:B------:R-:W-:Y:S01]  /*0210*/  IMAD.IADD R17, R14, 0x1, R13 ;  /* 0x000000010e117824 */ /* 0x000fe200078e020d */
[----:B------:R-:W-:Y:S01]  /*0220*/  BSSY.RECONVERGENT B1, `(.L_x_203) ;  /* 0x0000043000017945 */ /* 0x000fe20003800200 */
[----:B------:R-:W-:-:S03]  /*0230*/  IMAD.MOV.U32 R19, RZ, RZ, 0x1 ;  /* 0x00000001ff137424 */ /* 0x000fc600078e00ff */
[----:B------:R-:W-:-:S13]  /*0240*/  ISETP.NE.AND P0, PT, R17, RZ, PT ;  /* 0x000000ff1100720c */ /* 0x000fda0003f05270 */
[----:B------:R-:W-:Y:S05]  /*0250*/  @!P0 BRA `(.L_x_204) ;  /* 0x0000000000fc8947 */ /* 0x000fea0003800000 */
[----:B------:R-:W-:Y:S01]  /*0260*/  HFMA2 R21, -RZ, RZ, 0, -1.1396484375 ;  /* 0x0000bc8fff157431 */ /* 0x000fe200000001ff */
[----:B------:R-:W-:Y:S01]  /*0270*/  BSSY.RECONVERGENT B2, `(.L_x_205) ;  /* 0x0000038000027945 */ /* 0x000fe20003800200 */
[----:B------:R-:W-:Y:S01]  /*0280*/  SHF.R.S32.HI R0, RZ, 0x1f, R17 ;  /* 0x0000001fff007819 */ /* 0x000fe20000011411 */
[----:B------:R-:W-:Y:S01]  /*0290*/  IMAD.MOV.U32 R18, RZ, RZ, RZ ;  /* 0x000000ffff127224 */ /* 0x000fe200078e00ff */
[----:B------:R-:W-:Y:S01]  /*02a0*/  MOV R20, RZ ;  /* 0x000000ff00147202 */ /* 0x000fe20000000f00 */
[----:B------:R-:W-:-:S07]  /*02b0*/  IMAD.MOV.U32 R19, RZ, RZ, 0x1 ;  /* 0x00000001ff137424 */ /* 0x000fce00078e00ff */
.L_x_208:
[-C--:B------:R-:W-:Y:S01]  /*02c0*/  IMAD R6, R18, R21.reuse, RZ ;  /* 0x0000001512067224 */ /* 0x080fe200078e02ff */
[----:B------:R-:W-:Y:S01]  /*02d0*/  BSSY.RECONVERGENT B3, `(.L_x_206) ;  /* 0x000002b000037945 */ /* 0x000fe20003800200 */
[----:B------:R-:W-:-:S04]  /*02e0*/  IMAD.WIDE.U32 R4, R21, R21, RZ ;  /* 0x0000001515047225 */ /* 0x000fc800078e00ff */
[----:B------:R-:W-:Y:S02]  /*02f0*/  IMAD R7, R21, R18, R6 ;  /* 0x0000001215077224 */ /* 0x000fe400078e0206 */
[----:B------:R-:W-:Y:S01]  /*0300*/  IMAD.WIDE.U32 R8, R4, 0x3, RZ ;  /* 0x0000000304087825 */ /* 0x000fe200078e00ff */
[----:B------:R-:W-:-:S03]  /*0310*/  LOP3.LUT R8, R17, 0x1, RZ, 0xc0, !PT ;  /* 0x0000000111087812 */ /* 0x000fc600078ec0ff */
[----:B------:R-:W-:Y:S01]  /*0320*/  IMAD.IADD R5, R5, 0x1, R7 ;  /* 0x0000000105057824 */ /* 0x000fe200078e0207 */
[----:B------:R-:W-:-:S03]  /*0330*/  ISETP.NE.U32.AND P1, PT, R8, 0x1, PT ;  /* 0x000000010800780c */ /* 0x000fc60003f25070 */
[----:B------:R-:W-:Y:S01]  /*0340*/  IMAD.WIDE.U32 R6, R5, 0x3, RZ ;  /* 0x0000000305067825 */ /* 0x000fe200078e00ff */
[----:B------:R-:W-:-:S03]  /*0350*/  ISETP.NE.U32.AND.EX P1, PT, RZ, RZ, PT, P1 ;  /* 0x000000ffff00720c */ /* 0x000fc60003f25110 */
[----:B------:R-:W-:-:S04]  /*0360*/  IMAD.WIDE.U32 R6, P0, R4, -0x7fffffff, R6 ;  /* 0x8000000104067825 */ /* 0x000fc80007800006 */
[----:B------:R-:W-:Y:S01]  /*0370*/  IMAD.X R11, RZ, RZ, RZ, P0 ;  /* 0x000000ffff0b7224 */ /* 0x000fe200000e06ff */
[----:B------:R-:W-:Y:S02]  /*0380*/  IADD3 RZ, P0, PT, R9, R6, RZ ;  /* 0x0000000609ff7210 */ /* 0x000fe40007f1e0ff */
[----:B------:R-:W-:-:S05]  /*0390*/  MOV R10, R7 ;  /* 0x00000007000a7202 */ /* 0x000fca0000000f00 */
[----:B------:R-:W-:Y:S01]  /*03a0*/  IMAD.WIDE.U32.X R10, R5, -0x7fffffff, R10, P0 ;  /* 0x80000001050a7825 */ /* 0x000fe200000e040a */
[----:B------:R-:W-:-:S04]  /*03b0*/  ISETP.GT.U32.AND P0, PT, R17, 0x1, PT ;  /* 0x000000011100780c */ /* 0x000fc80003f04070 */
[--C-:B------:R-:W-:Y:S02]  /*03c0*/  SHF.R.U64 R9, R10, 0x1e, R11.reuse ;  /* 0x0000001e0a097819 */ /* 0x100fe4000000120b */
[----:B------:R-:W-:-:S03]  /*03d0*/  SHF.R.U32.HI R8, RZ, 0x1e, R11 ;  /* 0x0000001eff087819 */ /* 0x000fc6000001160b */
[----:B------:R-:W-:-:S04]  /*03e0*/  IMAD.WIDE.U32 R4, R9, -0x7fffffff, R4 ;  /* 0x8000000109047825 */ /* 0x000fc800078e0004 */
[----:B------:R-:W-:Y:S01]  /*03f0*/  IMAD R8, R8, -0x7fffffff, RZ ;  /* 0x8000000108087824 */ /* 0x000fe200078e02ff */
[----:B------:R-:W-:Y:S06]  /*0400*/  @P1 BRA `(.L_x_207) ;  /* 0x00000000005c1947 */ /* 0x000fec0003800000 */
[-C--:B------:R-:W-:Y:S02]  /*0410*/  IMAD R20, R20, R21.reuse, RZ ;  /* 0x0000001514147224 */ /* 0x080fe400078e02ff */
[----:B------:R-:W-:-:S04]  /*0420*/  IMAD.WIDE.U32 R6, R19, R21, RZ ;  /* 0x0000001513067225 */ /* 0x000fc800078e00ff */
[----:B------:R-:W-:-:S04]  /*0430*/  IMAD R19, R18, R19, R20 ;  /* 0x0000001312137224 */ /* 0x000fc800078e0214 */
[----:B------:R-:W-:Y:S02]  /*0440*/  IMAD.IADD R7, R7, 0x1, R19 ;  /* 0x0000000107077824 */ /* 0x000fe400078e0213 */
[----:B------:R-:W-:-:S04]  /*0450*/  IMAD.WIDE.U32 R18, R6, 0x5, RZ ;  /* 0x0000000506127825 */ /* 0x000fc800078e00ff */
[----:B------:R-:W-:-:S04]  /*0460*/  IMAD.WIDE.U32 R10, R7, 0x5, RZ ;  /* 0x00000005070a7825 */ /* 0x000fc800078e00ff */
[----:B------:R-:W-:-:S04]  /*0470*/  IMAD.WIDE.U32 R10, P1, R6, 0x2, R10 ;  /* 0x00000002060a7825 */ /* 0x000fc8000782000a */
[----:B------:R-:W-:Y:S01]  /*0480*/  IMAD.X R21, RZ, RZ, RZ, P1 ;  /* 0x000000ffff157224 */ /* 0x000fe200008e06ff */
[----:B------:R-:W-:Y:S02]  /*0490*/  IADD3 RZ, P1, PT, R19, R10, RZ ;  /* 0x0000000a13ff7210 */ /* 0x000fe40007f3e0ff */
[----:B------:R-:W-:-:S05]  /*04a0*/  MOV R20, R11 ;  /* 0x0000000b00147202 */ /* 0x000fca0000000f00 */
[----:B------:R-:W-:-:S03]  /*04b0*/  IMAD.WIDE.U32.X R20, R7, 0x2, R20, P1 ;  /* 0x0000000207147825 */ /* 0x000fc600008e0414 */
[----:B------:R-:W-:-:S05]  /*04c0*/  IADD3 R11, P1, PT, R6, -R20, RZ ;  /* 0x80000014060b7210 */ /* 0x000fca0007f3e0ff */
[----:B------:R-:W-:-:S05]  /*04d0*/  IMAD.X R10, R7, 0x1, ~R21, P1 ;  /* 0x00000001070a7824 */ /* 0x000fca00008e0e15 */
[--C-:B------:R-:W-:Y:S02]  /*04e0*/  SHF.R.U64 R11, R11, 0x1, R10.reuse ;  /* 0x000000010b0b7819 */ /* 0x100fe4000000120a */
[----:B------:R-:W-:Y:S02]  /*04f0*/  SHF.R.U32.HI R19, RZ, 0x1, R10 ;  /* 0x00000001ff137819 */ /* 0x000fe4000001160a */
[----:B------:R-:W-:-:S05]  /*0500*/  IADD3 R11, P1, PT, R11, R20, RZ ;  /* 0x000000140b0b7210 */ /* 0x000fca0007f3e0ff */
[----:B------:R-:W-:-:S05]  /*0510*/  IMAD.X R10, R19, 0x1, R21, P1 ;  /* 0x00000001130a7824 */ /* 0x000fca00008e0615 */
[--C-:B------:R-:W-:Y:S02]  /*0520*/  SHF.R.U64 R11, R11, 0x1e, R10.reuse ;  /* 0x0000001e0b0b7819 */ /* 0x100fe4000000120a */
[----:B------:R-:W-:-:S03]  /*0530*/  SHF.R.U32.HI R10, RZ, 0x1e, R10 ;  /* 0x0000001eff0a7819 */ /* 0x000fc6000001160a */
[----:B------:R-:W-:-:S04]  /*0540*/  IMAD.WIDE.U32 R6, R11, -0x7fffffff, R6 ;  /* 0x800000010b067825 */ /* 0x000fc800078e0006 */
[----:B------:R-:W-:Y:S01]  /*0550*/  IMAD R10, R10, -0x7fffffff, RZ ;  /* 0x800000010a0a7824 */ /* 0x000fe200078e02ff */
[----:B------:R-:W-:-:S04]  /*0560*/  MOV R19, R6 ;  /* 0x0000000600137202 */ /* 0x000fc80000000f00 */
[----:B------:R-:W-:-:S07]  /*0570*/  IADD3 R20, PT, PT, R7, -R11, R10 ;  /* 0x8000000b07147210 */ /* 0x000fce0007ffe00a */
.L_x_207:
[----:B------:R-:W-:Y:S05]  /*0580*/  BSYNC.RECONVERGENT B3 ;  /* 0x0000000000037941 */ /* 0x000fea0003800200 */
.L_x_206:
[----:B------:R-:W-:Y:S01]  /*0590*/  ISETP.GT.U32.AND.EX P0, PT, R0, RZ, PT, P0 ;  /* 0x000000ff0000720c */ /* 0x000fe20003f04100 */
[----:B------:R-:W-:Y:S01]  /*05a0*/  IMAD.MOV.U32 R21, RZ, RZ, R4 ;  /* 0x000000ffff157224 */ /* 0x000fe200078e0004 */
[--C-:B------:R-:W-:Y:S02]  /*05b0*/  SHF.R.U64 R17, R17, 0x1, R0.reuse ;  /* 0x0000000111117819 */ /* 0x100fe40000001200 */
[----:B------:R-:W-:Y:S02]  /*05c0*/  SHF.R.U32.HI R0, RZ, 0x1, R0 ;  /* 0x00000001ff007819 */ /* 0x000fe40000011600 */
[----:B------:R-:W-:-:S07]  /*05d0*/  IADD3 R18, PT, PT, R5, -R9, R8 ;  /* 0x8000000905127210 */ /* 0x000fce0007ffe008 */
[----:B------:R-:W-:Y:S05]  /*05e0*/  @P0 BRA `(.L_x_208) ;  /* 0xfffffffc00340947 */ /* 0x000fea000383ffff */
[----:B------:R-:W-:Y:S05]  /*05f0*/  BSYNC.RECONVERGENT B2 ;  /* 0x0000000000027941 */ /* 0x000fea0003800200 */
.L_x_205:
[----:B------:R-:W-:-:S04]  /*0600*/  IMAD.HI.U32 R0, R19, 0x3, RZ ;  /* 0x0000000313007827 */ /* 0x000fc800078e00ff */
[----:B------:R-:W-:-:S05]  /*0610*/  IMAD.IADD R5, R19, 0x1, -R0 ;  /* 0x0000000113057824 */ /* 0x000fca00078e0a00 */
[----:B------:R-:W-:-:S04]  /*0620*/  LEA.HI R5, R5, R0, RZ, 0x1f ;  /* 0x0000000005057211 */ /* 0x000fc800078ff8ff */
[----:B------:R-:W-:-:S05]  /*0630*/  SHF.R.U32.HI R0, RZ, 0x1e, R5 ;  /* 0x0000001eff007819 */ /* 0x000fca0000011605 */
[----:B------:R-:W-:-:S07]  /*0640*/  IMAD R19, R0, -0x7fffffff, R19 ;  /* 0x8000000100137824 */ /* 0x000fce00078e0213 */
.L_x_204:
[----:B------:R-:W-:Y:S05]  /*0650*/  BSYNC.RECONVERGENT B1 ;  /* 0x0000000000017941 */ /* 0x000fea0003800200 */
.L_x_203:
[----:B------:R-:W-:-:S05]  /*0660*/  IMAD.HI.U32 R0, R19, -0x4370ec6f, RZ ;  /* 0xbc8f139113007827 */ /* 0x000fca00078e00ff */
[----:B------:R-:W-:-:S05]  /*0670*/  SHF.R.U32.HI R0, RZ, 0xf, R0 ;  /* 0x0000000fff007819 */ /* 0x000fca0000011600 */
[C---:B------:R-:W-:Y:S02]  /*0680*/  IMAD R19, R0.reuse, -0xadc8, R19 ;  /* 0xffff523800137824 */ /* 0x040fe400078e0213 */
[----:B------:R-:W-:Y:S02]  /*0690*/  IMAD R0, R0, 0xd47, RZ ;  /* 0x00000d4700007824 */ /* 0x000fe400078e02ff */
[----:B------:R-:W-:-:S03]  /*06a0*/  IMAD R19, R19, 0xbc8f, RZ ;  /* 0x0000bc8f13137824 */ /* 0x000fc600078e02ff */
[----:B------:R-:W-:Y:S02]  /*06b0*/  LOP3.LUT R4, R0, 0x7fffffff, RZ, 0x3c, !PT ;  /* 0x7fffffff00047812 */ /* 0x000fe400078e3cff */
[----:B------:R-:W-:-:S13]  /*06c0*/  ISETP.GE.U32.AND P0, PT, R19, R0, PT ;  /* 0x000000001300720c */ /* 0x000fda0003f06070 */
[----:B------:R-:W-:-:S04]  /*06d0*/  @P0 IADD3 R4, PT, PT, -R0, RZ, RZ ;  /* 0x000000ff00040210 */ /* 0x000fc80007ffe1ff */
[----:B------:R-:W-:Y:S01]  /*06e0*/  IADD3 R0, PT, PT, R19, -0x1, R4 ;  /* 0xffffffff13007810 */ /* 0x000fe20007ffe004 */
[----:B------:R-:W-:-:S03]  /*06f0*/  IMAD.WIDE R4, R13, 0x4, R2 ;  /* 0x000000040d047825 */ /* 0x000fc600078e0202 */
[----:B------:R-:W-:-:S05]  /*0700*/  I2FP.F32.U32 R0, R0 ;  /* 0x0000000000007245 */ /* 0x000fca0000201000 */
[----:B------:R-:W-:-:S05]  /*0710*/  FFMA R7, R0, 4.6566128730773925781e-10, RZ ;  /* 0x3000000000077823 */ /* 0x000fca00000000ff */
[----:B------:R0:W-:Y:S02]  /*0720*/  STG.E desc[UR4][R4.64], R7 ;  /* 0x0000000704007986 */ /* 0x0001e4000c101904 */
.L_x_202:
[----:B------:R-:W-:Y:S05]  /*0730*/  BSYNC.RECONVERGENT B0 ;  /* 0x0000000000007941 */ /* 0x000fea0003800200 */
.L_x_201:
[----:B------:R-:W-:Y:S05]  /*0740*/  @P2 BRA `(.L_x_209) ;  /* 0xfffffff800942947 */ /* 0x000fea000383ffff */
[----:B------:R-:W-:Y:S05]  /*0750*/  EXIT ;  /* 0x000000000000794d */ /* 0x000fea0003800000 */
.L_x_200:
[----:B------:R-:W-:-:S13]  /*0760*/  ISETP.GE.AND P0, PT, R8, 0x1, PT ;  /* 0x000000010800780c */ /* 0x000fda0003f06270 */
[----:B------:R-:W-:Y:S05]  /*0770*/  @!P0 EXIT ;  /* 0x000000000000894d */ /* 0x000fea0003800000 */
[----:B------:R-:W0:Y:S01]  /*0780*/  S2R R4, SR_TID.X ;  /* 0x0000000000047919 */ /* 0x000e220000002100 */
[----:B------:R-:W-:-:S07]  /*0790*/  IMAD.MOV.U32 R5, RZ, RZ, RZ ;  /* 0x000000ffff057224 */ /* 0x000fce00078e00ff */
.L_x_216:
[----:B0-----:R-:W-:Y:S01]  /*07a0*/  IMAD R7, R5, 0x80, R4 ;  /* 0x0000008005077824 */ /* 0x001fe200078e0204 */
[----:B------:R-:W-:Y:S01]  /*07b0*/  BSSY.RECONVERGENT B0, `(.L_x_210) ;  /* 0x0000044000007945 */ /* 0x000fe20003800200 */
[----:B------:R-:W-:-:S03]  /*07c0*/  IMAD.MOV.U32 R8, RZ, RZ, 0x1 ;  /* 0x00000001ff087424 */ /* 0x000fc600078e00ff */
[----:B------:R-:W-:-:S04]  /*07d0*/  IADD3 R0, PT, PT, R14, R7, RZ ;  /* 0x000000070e007210 */ /* 0x000fc80007ffe0ff */
[----:B------:R-:W-:-:S13]  /*07e0*/  ISETP.NE.AND P0, PT, R0, RZ, PT ;  /* 0x000000ff0000720c */ /* 0x000fda0003f05270 */
[----:B------:R-:W-:Y:S05]  /*07f0*/  @!P0 BRA `(.L_x_211) ;  /* 0x0000000000fc8947 */ /* 0x000fea0003800000 */
[----:B------:R-:W-:Y:S01]  /*0800*/  HFMA2 R6, -RZ, RZ, 0, 0 ;  /* 0x00000000ff067431 */ /* 0x000fe200000001ff */
[----:B------:R-:W-:Y:S01]  /*0810*/  BSSY.RECONVERGENT B1, `(.L_x_212) ;  /* 0x0000038000017945 */ /* 0x000fe20003800200 */
[----:B------:R-:W-:Y:S01]  /*0820*/  SHF.R.S32.HI R9, RZ, 0x1f, R0 ;  /* 0x0000001fff097819 */ /* 0x000fe20000011400 */
[----:B------:R-:W-:Y:S02]  /*0830*/  IMAD.MOV.U32 R21, RZ, RZ, 0xbc8f ;  /* 0x0000bc8fff157424 */ /* 0x000fe400078e00ff */
[----:B------:R-:W-:Y:S02]  /*0840*/  IMAD.MOV.U32 R8, RZ, RZ, 0x1 ;  /* 0x00000001ff087424 */ /* 0x000fe400078e00ff */
[----:B------:R-:W-:-:S07]  /*0850*/  IMAD.MOV.U32 R20, RZ, RZ, RZ ;  /* 0x000000ffff147224 */ /* 0x000fce00078e00ff */
.L_x_215:
[-C--:B------:R-:W-:Y:S01]  /*0860*/  IMAD R12, R6, R21.reuse, RZ ;  /* 0x00000015060c7224 */ /* 0x080fe200078e02ff */
[----:B------:R-:W-:Y:S01]  /*0870*/  LOP3.LUT R15, R0, 0x1, RZ, 0xc0, !PT ;  /* 0x00000001000f7812 */ /* 0x000fe200078ec0ff */
[----:B------:R-:W-:Y:S01]  /*0880*/  IMAD.WIDE.U32 R10, R21, R21, RZ ;  /* 0x00000015150a7225 */ /* 0x000fe200078e00ff */
[----:B------:R-:W-:Y:S02]  /*0890*/  BSSY.RECONVERGENT B2, `(.L_x_213) ;  /* 0x0000029000027945 */ /* 0x000fe40003800200 */
[----:B------:R-:W-:Y:S01]  /*08a0*/  ISETP.NE.U32.AND P1, PT, R15, 0x1, PT ;  /* 0x000000010f00780c */ /* 0x000fe20003f25070 */
[----:B------:R-:W-:Y:S02]  /*08b0*/  IMAD R13, R21, R6, R12 ;  /* 0x00000006150d7224 */ /* 0x000fe400078e020c */
[----:B------:R-:W-:Y:S01]  /*08c0*/  IMAD.WIDE.U32 R16, R10, 0x3, RZ ;  /* 0x000000030a107825 */ /* 0x000fe200078e00ff */
[----:B------:R-:W-:Y:S02]  /*08d0*/  ISETP.NE.U32.AND.EX P1, PT, RZ, RZ, PT, P1 ;  /* 0x000000ffff00720c */ /* 0x000fe40003f25110 */
[----:B------:R-:W-:-:S05]  /*08e0*/  IADD3 R11, PT, PT, R11, R13, RZ ;  /* 0x0000000d0b0b7210 */ /* 0x000fca0007ffe0ff */
[----:B------:R-:W-:-:S04]  /*08f0*/  IMAD.WIDE.U32 R12, R11, 0x3, RZ ;  /* 0x000000030b0c7825 */ /* 0x000fc800078e00ff */
[----:B------:R-:W-:-:S04]  /*0900*/  IMAD.WIDE.U32 R12, P0, R10, -0x7fffffff, R12 ;  /* 0x800000010a0c7825 */ /* 0x000fc8000780000c */
[----:B------:R-:W-:Y:S01]  /*0910*/  IMAD.X R19, RZ, RZ, RZ, P0 ;  /* 0x000000ffff137224 */ /* 0x000fe200000e06ff */
[----:B------:R-:W-:Y:S01]  /*0920*/  IADD3 RZ, P0, PT, R17, R12, RZ ;  /* 0x0000000c11ff7210 */ /* 0x000fe20007f1e0ff */
[----:B------:R-:W-:-:S04]  /*0930*/  IMAD.MOV.U32 R18, RZ, RZ, R13 ;  /* 0x000000ffff127224 */ /* 0x000fc800078e000d */
        /* <DEDUP_REMOVED lines=9> */
[----:B------:R-:W-:Y:S02]  /*09d0*/  IMAD R17, R6, R8, R17 ;  /* 0x0000000806117224 */ /* 0x000fe400078e0211 */
[----:B------:R-:W-:-:S03]  /*09e0*/  IMAD.WIDE.U32 R18, R12, 0x5, RZ ;  /* 0x000000050c127825 */ /* 0x000fc600078e00ff */
[----:B------:R-:W-:-:S05]  /*09f0*/  IADD3 R13, PT, PT, R13, R17, RZ ;  /* 0x000000110d0d7210 */ /* 0x000fca0007ffe0ff */
[----:B------:R-:W-:-:S04]  /*0a00*/  IMAD.WIDE.U32 R16, R13, 0x5, RZ ;  /* 0x000000050d107825 */ /* 0x000fc800078e00ff */
[----:B------:R-:W-:-:S04]  /*0a10*/  IMAD.WIDE.U32 R16, P1, R12, 0x2, R16 ;  /* 0x000000020c107825 */ /* 0x000fc80007820010 */
[----:B------:R-:W-:Y:S01]  /*0a20*/  IMAD.X R21, RZ, RZ, RZ, P1 ;  /* 0x000000ffff157224 */ /* 0x000fe200008e06ff */
[----:B------:R-:W-:Y:S01]  /*0a30*/  IADD3 RZ, P1, PT, R19, R16, RZ ;  /* 0x0000001013ff7210 */ /* 0x000fe20007f3e0ff */
[----:B------:R-:W-:-:S04]  /*0a40*/  IMAD.MOV.U32 R20, RZ, RZ, R17 ;  /* 0x000000ffff147224 */ /* 0x000fc800078e0011 */
[----:B------:R-:W-:-:S03]  /*0a50*/  IMAD.WIDE.U32.X R20, R13, 0x2, R20, P1 ;  /* 0x000000020d147825 */ /* 0x000fc600008e0414 */
[----:B------:R-:W-:-:S04]  /*0a60*/  IADD3 R17, P1, PT, R12, -R20, RZ ;  /* 0x800000140c117210 */ /* 0x000fc80007f3e0ff */
[----:B------:R-:W-:-:S04]  /*0a70*/  IADD3.X R6, PT, PT, R13, ~R21, RZ, P1, !PT ;  /* 0x800000150d067210 */ /* 0x000fc80000ffe4ff */
        /* <DEDUP_REMOVED lines=10> */
.L_x_214:
[----:B------:R-:W-:Y:S05]  /*0b20*/  BSYNC.RECONVERGENT B2 ;  /* 0x0000000000027941 */ /* 0x000fea0003800200 */
.L_x_213:
[----:B------:R-:W-:Y:S01]  /*0b30*/  ISETP.GT.U32.AND.EX P0, PT, R9, RZ, PT, P0 ;  /* 0x000000ff0900720c */ /* 0x000fe20003f04100 */
[----:B------:R-:W-:Y:S01]  /*0b40*/  IMAD.MOV.U32 R21, RZ, RZ, R10 ;  /* 0x000000ffff157224 */ /* 0x000fe200078e000a */
[--C-:B------:R-:W-:Y:S02]  /*0b50*/  SHF.R.U64 R0, R0, 0x1, R9.reuse ;  /* 0x0000000100007819 */ /* 0x100fe40000001209 */
[----:B------:R-:W-:Y:S02]  /*0b60*/  SHF.R.U32.HI R9, RZ, 0x1, R9 ;  /* 0x00000001ff097819 */ /* 0x000fe40000011609 */
[----:B------:R-:W-:-:S07]  /*0b70*/  IADD3 R6, PT, PT, R11, -R15, R22 ;  /* 0x8000000f0b067210 */ /* 0x000fce0007ffe016 */
[----:B------:R-:W-:Y:S05]  /*0b80*/  @P0 BRA `(.L_x_215) ;  /* 0xfffffffc00340947 */ /* 0x000fea000383ffff */
[----:B------:R-:W-:Y:S05]  /*0b90*/  BSYNC.RECONVERGENT B1 ;  /* 0x0000000000017941 */ /* 0x000fea0003800200 */
.L_x_212:
[----:B------:R-:W-:-:S05]  /*0ba0*/  IMAD.HI.U32 R9, R8, 0x3, RZ ;  /* 0x0000000308097827 */ /* 0x000fca00078e00ff */
[----:B------:R-:W-:-:S04]  /*0bb0*/  IADD3 R0, PT, PT, -R9, R8, RZ ;  /* 0x0000000809007210 */ /* 0x000fc80007ffe1ff */
[----:B------:R-:W-:-:S04]  /*0bc0*/  LEA.HI R0, R0, R9, RZ, 0x1f ;  /* 0x0000000900007211 */ /* 0x000fc800078ff8ff */
[----:B------:R-:W-:-:S05]  /*0bd0*/  SHF.R.U32.HI R9, RZ, 0x1e, R0 ;  /* 0x0000001eff097819 */ /* 0x000fca0000011600 */
[----:B------:R-:W-:-:S07]  /*0be0*/  IMAD R8, R9, -0x7fffffff, R8 ;  /* 0x8000000109087824 */ /* 0x000fce00078e0208 */
.L_x_211:
[----:B------:R-:W-:Y:S05]  /*0bf0*/  BSYNC.RECONVERGENT B0 ;  /* 0x0000000000007941 */ /* 0x000fea0003800200 */
.L_x_210:
[----:B------:R-:W-:Y:S01]  /*0c00*/  IMAD.HI.U32 R0, R8, -0x4370ec6f, RZ ;  /* 0xbc8f139108007827 */ /* 0x000fe200078e00ff */
[----:B------:R-:W0:Y:S01]  /*0c10*/  LDCU UR6, c[0x0][0x388] ;  /* 0x00007100ff0677ac */ /* 0x000e220008000800 */
[----:B------:R-:W-:Y:S02]  /*0c20*/  IADD3 R5, PT, PT, R5, 0x1, RZ ;  /* 0x0000000105057810 */ /* 0x000fe40007ffe0ff */
[----:B------:R-:W-:Y:S01]  /*0c30*/  IMAD.WIDE R6, R7, 0x4, R2 ;  /* 0x0000000407067825 */ /* 0x000fe200078e0202 */
[----:B------:R-:W-:-:S05]  /*0c40*/  SHF.R.U32.HI R9, RZ, 0xf, R0 ;  /* 0x0000000fff097819 */ /* 0x000fca0000011600 */
[C---:B------:R-:W-:Y:S02]  /*0c50*/  IMAD R8, R9.reuse, -0xadc8, R8 ;  /* 0xffff523809087824 */ /* 0x040fe400078e0208 */
[----:B------:R-:W-:Y:S02]  /*0c60*/  IMAD R9, R9, 0xd47, RZ ;  /* 0x00000d4709097824 */ /* 0x000fe400078e02ff */
[----:B------:R-:W-:-:S03]  /*0c70*/  IMAD R8, R8, 0xbc8f, RZ ;  /* 0x0000bc8f08087824 */ /* 0x000fc600078e02ff */
[----:B------:R-:W-:Y:S02]  /*0c80*/  LOP3.LUT R11, R9, 0x7fffffff, RZ, 0x3c, !PT ;  /* 0x7fffffff090b7812 */ /* 0x000fe400078e3cff */
[----:B------:R-:W-:-:S13]  /*0c90*/  ISETP.GE.U32.AND P0, PT, R8, R9, PT ;  /* 0x000000090800720c */ /* 0x000fda0003f06070 */
[----:B------:R-:W-:Y:S01]  /*0ca0*/  @P0 IMAD.MOV R11, RZ, RZ, -R9 ;  /* 0x000000ffff0b0224 */ /* 0x000fe200078e0a09 */
[----:B0-----:R-:W-:-:S04]  /*0cb0*/  ISETP.NE.AND P0, PT, R5, UR6, PT ;  /* 0x0000000605007c0c */ /* 0x001fc8000bf05270 */
[----:B------:R-:W-:-:S04]  /*0cc0*/  IADD3 R0, PT, PT, R8, -0x1, R11 ;  /* 0xffffffff08007810 */ /* 0x000fc80007ffe00b */
[----:B------:R-:W-:-:S05]  /*0cd0*/  I2FP.F32.U32 R0, R0 ;  /* 0x0000000000007245 */ /* 0x000fca0000201000 */
[----:B------:R-:W-:-:S05]  /*0ce0*/  FFMA R9, R0, 4.6566128730773925781e-10, RZ ;  /* 0x3000000000097823 */ /* 0x000fca00000000ff */
[----:B------:R0:W-:Y:S01]  /*0cf0*/  STG.E desc[UR4][R6.64], R9 ;  /* 0x0000000906007986 */ /* 0x0001e2000c101904 */
[----:B------:R-:W-:Y:S05]  /*0d00*/  @!P0 EXIT ;  /* 0x000000000000894d */ /* 0x000fea0003800000 */
[----:B------:R-:W-:Y:S05]  /*0d10*/  BRA `(.L_x_216) ;  /* 0xfffffff800a07947 */ /* 0x000fea000383ffff */
.L_x_217:
        /* <DEDUP_REMOVED lines=14> */
.L_x_245:


//--------------------- .text._ZN3cub18CUB_300001_SM_10006detail9transform16transform_kernelINS2_10policy_hubILb1EN4cuda3std3__45tupleIJN6thrust24THRUST_300001_SM_1000_NS17counting_iteratorIiNSA_11use_defaultESC_SC_EEEEEE10policy1000Ei7GenRandNSA_6detail15normal_iteratorINSA_10device_ptrIfEEEEJSD_EEEvT0_iT1_T2_DpNS2_10kernel_argIT3_EE --------------------------
	.section	.text._ZN3cub18CUB_300001_SM_10006detail9transform16transform_kernelINS2_10policy_hubILb1EN4cuda3std3__45tupleIJN6thrust24THRUST_300001_SM_1000_NS17counting_iteratorIiNSA_11use_defaultESC_SC_EEEEEE10policy1000Ei7GenRandNSA_6detail15normal_iteratorINSA_10device_ptrIfEEEEJSD_EEEvT0_iT1_T2_DpNS2_10kernel_argIT3_EE,"ax",@progbits
	.align	128
        .global         _ZN3cub18CUB_300001_SM_10006detail9transform16transform_kernelINS2_10policy_hubILb1EN4cuda3std3__45tupleIJN6thrust24THRUST_300001_SM_1000_NS17counting_iteratorIiNSA_11use_defaultESC_SC_EEEEEE10policy1000Ei7GenRandNSA_6detail15normal_iteratorINSA_10device_ptrIfEEEEJSD_EEEvT0_iT1_T2_DpNS2_10kernel_argIT3_EE
        .type           _ZN3cub18CUB_300001_SM_10006detail9transform16transform_kernelINS2_10policy_hubILb1EN4cuda3std3__45tupleIJN6thrust24THRUST_300001_SM_1000_NS17counting_iteratorIiNSA_11use_defaultESC_SC_EEEEEE10policy1000Ei7GenRandNSA_6detail15normal_iteratorINSA_10device_ptrIfEEEEJSD_EEEvT0_iT1_T2_DpNS2_10kernel_argIT3_EE,@function
        .size           _ZN3cub18CUB_300001_SM_10006detail9transform16transform_kernelINS2_10policy_hubILb1EN4cuda3std3__45tupleIJN6thrust24THRUST_300001_SM_1000_NS17counting_iteratorIiNSA_11use_defaultESC_SC_EEEEEE10policy1000Ei7GenRandNSA_6detail15normal_iteratorINSA_10device_ptrIfEEEEJSD_EEEvT0_iT1_T2_DpNS2_10kernel_argIT3_EE,(.L_x_246 - _ZN3cub18CUB_300001_SM_10006detail9transform16transform_kernelINS2_10policy_hubILb1EN4cuda3std3__45tupleIJN6thrust24THRUST_300001_SM_1000_NS17counting_iteratorIiNSA_11use_defaultESC_SC_EEEEEE10policy1000Ei7GenRandNSA_6detail15normal_iteratorINSA_10device_ptrIfEEEEJSD_EEEvT0_iT1_T2_DpNS2_10kernel_argIT3_EE)
        .other          _ZN3cub18CUB_300001_SM_10006detail9transform16transform_kernelINS2_10policy_hubILb1EN4cuda3std3__45tupleIJN6thrust24THRUST_300001_SM_1000_NS17counting_iteratorIiNSA_11use_defaultESC_SC_EEEEEE10policy1000Ei7GenRandNSA_6detail15normal_iteratorINSA_10device_ptrIfEEEEJSD_EEEvT0_iT1_T2_DpNS2_10kernel_argIT3_EE,@"STO_CUDA_ENTRY STV_DEFAULT"
_ZN3cub18CUB_300001_SM_10006detail9transform16transform_kernelINS2_10policy_hubILb1EN4cuda3std3__45tupleIJN6thrust24THRUST_300001_SM_1000_NS17counting_iteratorIiNSA_11use_defaultESC_SC_EEEEEE10policy1000Ei7GenRandNSA_6detail15normal_iteratorINSA_10device_ptrIfEEEEJSD_EEEvT0_iT1_T2_DpNS2_10kernel_argIT3_EE:
.text._ZN3cub18CUB_300001_SM_10006detail9transform16transform_kernelINS2_10policy_hubILb1EN4cuda3std3__45tupleIJN6thrust24THRUST_300001_SM_1000_NS17counting_iteratorIiNSA_11use_defaultESC_SC_EEEEEE10policy1000Ei7GenRandNSA_6detail15normal_iteratorINSA_10device_ptrIfEEEEJSD_EEEvT0_iT1_T2_DpNS2_10kernel_argIT3_EE:
[----:B------:R-:W-:Y:S08]  /*0000*/  LDC R1, c[0x0][0x37c] ;  /* 0x0000df00ff017b82 */ /* 0x000ff00000000800 */
[----:B------:R-:W0:Y:S01]  /*0010*/  LDC.64 R8, c[0x0][0x380] ;  /* 0x0000e000ff087b82 */ /* 0x000e220000000a00 */
[----:B------:R-:W1:Y:S07]  /*0020*/  LDCU UR6, c[0x0][0x398] ;  /* 0x00007300ff0677ac */ /* 0x000e6e0008000800 */
[----:B------:R-:W2:Y:S08]  /*0030*/  S2UR UR4, SR_CTAID.X ;  /* 0x00000000000479c3 */ /* 0x000eb00000002500 */
[----:B------:R-:W3:Y:S01]  /*0040*/  LDC.64 R2, c[0x0][0x390] ;  /* 0x0000e400ff027b82 */ /* 0x000ee20000000a00 */
[----:B0-----:R-:W-:-:S04]  /*0050*/  IMAD.SHL.U32 R16, R9, 0x80, RZ ;  /* 0x0000008009107824 */ /* 0x001fc800078e00ff */
[----:B--2---:R-:W-:Y:S01]  /*0060*/  IMAD R5, R16, UR4, RZ ;  /* 0x0000000410057c24 */ /* 0x004fe2000f8e02ff */
[----:B------:R-:W0:Y:S03]  /*0070*/  LDCU.64 UR4, c[0x0][0x358] ;  /* 0x00006b00ff0477ac */ /* 0x000e260008000a00 */
[----:B------:R-:W-:Y:S01]  /*0080*/  IMAD.IADD R7, R8, 0x1, -R5 ;  /* 0x0000000108077824 */ /* 0x000fe200078e0a05 */
[C---:B-1----:R-:W-:Y:S01]  /*0090*/  IADD3 R14, PT, PT, R5.reuse, UR6, RZ ;  /* 0x00000006050e7c10 */ /* 0x042fe2000fffe0ff */
[----:B---3--:R-:W-:-:S03]  /*00a0*/  IMAD.WIDE R2, R5, 0x4, R2 ;  /* 0x0000000405027825 */ /* 0x008fc600078e0202 */
[CC--:B------:R-:W-:Y:S02]  /*00b0*/  ISETP.GT.AND P0, PT, R16.reuse, R7.reuse, PT ;  /* 0x000000071000720c */ /* 0x0c0fe40003f04270 */
[----:B------:R-:W-:-:S11]  /*00c0*/  VIMNMX R16, PT, PT, R16, R7, PT ;  /* 0x0000000710107248 */ /* 0x000fd60003fe0100 */
[----:B0-----:R-:W-:Y:S05]  /*00d0*/  @P0 BRA `(.L_x_218) ;  /* 0x0000000400700947 */ /* 0x001fea0003800000 */
[----:B------:R-:W-:-:S13]  /*00e0*/  ISETP.GE.AND P0, PT, R9, 0x1, PT ;  /* 0x000000010900780c */ /* 0x000fda0003f06270 */
[----:B------:R-:W-:Y:S05]  /*00f0*/  @!P0 EXIT ;  /* 0x000000000000894d */ /* 0x000fea0003800000 */
[----:B------:R-:W0:Y:S01]  /*0100*/  S2R R4, SR_TID.X ;  /* 0x0000000000047919 */ /* 0x000e220000002100 */
[----:B------:R-:W-:-:S07]  /*0110*/  IMAD.MOV.U32 R5, RZ, RZ, RZ ;  /* 0x000000ffff057224 */ /* 0x000fce00078e00ff */
.L_x_225:
        /* <DEDUP_REMOVED lines=12> */
.L_x_224:
        /* <DEDUP_REMOVED lines=41> */
[----:B------:R-:W-:Y:S02]  /*0470*/  IMAD R6, R6, -0x7fffffff, RZ ;  /* 0x8000000106067824 */ /* 0x000fe400078e02ff */
[----:B------:R-:W-:-:S03]  /*0480*/  IMAD.MOV.U32 R8, RZ, RZ, R12 ;  /* 0x000000ffff087224 */ /* 0x000fc600078e000c */
[----:B------:R-:W-:-:S07]  /*0490*/  IADD3 R20, PT, PT, R13, -R17, R6 ;  /* 0x800000110d147210 */ /* 0x000fce0007ffe006 */
.L_x_223:
[----:B------:R-:W-:Y:S05]  /*04a0*/  BSYNC.RECONVERGENT B2 ;  /* 0x0000000000027941 */ /* 0x000fea0003800200 */
.L_x_222:
[----:B------:R-:W-:Y:S02]  /*04b0*/  ISETP.GT.U32.AND.EX P0, PT, R9, RZ, PT, P0 ;  /* 0x000000ff0900720c */ /* 0x000fe40003f04100 */
[--C-:B------:R-:W-:Y:S02]  /*04c0*/  SHF.R.U64 R0, R0, 0x1, R9.reuse ;  /* 0x0000000100007819 */ /* 0x100fe40000001209 */
[----:B------:R-:W-:Y:S02]  /*04d0*/  SHF.R.U32.HI R9, RZ, 0x1, R9 ;  /* 0x00000001ff097819 */ /* 0x000fe40000011609 */
[----:B------:R-:W-:Y:S02]  /*04e0*/  IADD3 R6, PT, PT, R11, -R15, R22 ;  /* 0x8000000f0b067210 */ /* 0x000fe40007ffe016 */
[----:B------:R-:W-:-:S05]  /*04f0*/  MOV R21, R10 ;  /* 0x0000000a00157202 */ /* 0x000fca0000000f00 */
[----:B------:R-:W-:Y:S05]  /*0500*/  @P0 BRA `(.L_x_224) ;  /* 0xfffffffc00340947 */ /* 0x000fea000383ffff */
[----:B------:R-:W-:Y:S05]  /*0510*/  BSYNC.RECONVERGENT B1 ;  /* 0x0000000000017941 */ /* 0x000fea0003800200 */
.L_x_221:
[----:B------:R-:W-:-:S04]  /*0520*/  IMAD.HI.U32 R9, R8, 0x3, RZ ;  /* 0x0000000308097827 */ /* 0x000fc800078e00ff */
[----:B------:R-:W-:-:S05]  /*0530*/  IMAD.IADD R0, R8, 0x1, -R9 ;  /* 0x0000000108007824 */ /* 0x000fca00078e0a09 */
[----:B------:R-:W-:-:S04]  /*0540*/  LEA.HI R0, R0, R9, RZ, 0x1f ;  /* 0x0000000900007211 */ /* 0x000fc800078ff8ff */
[----:B------:R-:W-:-:S05]  /*0550*/  SHF.R.U32.HI R9, RZ, 0x1e, R0 ;  /* 0x0000001eff097819 */ /* 0x000fca0000011600 */
[----:B------:R-:W-:-:S07]  /*0560*/  IMAD R8, R9, -0x7fffffff, R8 ;  /* 0x8000000109087824 */ /* 0x000fce00078e0208 */
.L_x_220:
[----:B------:R-:W-:Y:S05]  /*0570*/  BSYNC.RECONVERGENT B0 ;  /* 0x0000000000007941 */ /* 0x000fea0003800200 */
.L_x_219:
[----:B------:R-:W-:Y:S01]  /*0580*/  IMAD.HI.U32 R0, R8, -0x4370ec6f, RZ ;  /* 0xbc8f139108007827 */ /* 0x000fe200078e00ff */
[----:B------:R-:W0:Y:S03]  /*0590*/  LDCU UR6, c[0x0][0x384] ;  /* 0x00007080ff0677ac */ /* 0x000e260008000800 */
[----:B------:R-:W-:Y:S01]  /*05a0*/  VIADD R5, R5, 0x1 ;  /* 0x0000000105057836 */ /* 0x000fe20000000000 */
[----:B------:R-:W-:Y:S01]  /*05b0*/  SHF.R.U32.HI R9, RZ, 0xf, R0 ;  /* 0x0000000fff097819 */ /* 0x000fe20000011600 */
[----:B------:R-:W-:-:S04]  /*05c0*/  IMAD.WIDE R6, R7, 0x4, R2 ;  /* 0x0000000407067825 */ /* 0x000fc800078e0202 */
[C---:B------:R-:W-:Y:S02]  /*05d0*/  IMAD R8, R9.reuse, -0xadc8, R8 ;  /* 0xffff523809087824 */ /* 0x040fe400078e0208 */
[----:B------:R-:W-:Y:S02]  /*05e0*/  IMAD R9, R9, 0xd47, RZ ;  /* 0x00000d4709097824 */ /* 0x000fe400078e02ff */
[----:B------:R-:W-:-:S03]  /*05f0*/  IMAD R8, R8, 0xbc8f, RZ ;  /* 0x0000bc8f08087824 */ /* 0x000fc600078e02ff */
[----:B------:R-:W-:Y:S02]  /*0600*/  LOP3.LUT R11, R9, 0x7fffffff, RZ, 0x3c, !PT ;  /* 0x7fffffff090b7812 */ /* 0x000fe400078e3cff */
[----:B------:R-:W-:-:S13]  /*0610*/  ISETP.GE.U32.AND P0, PT, R8, R9, PT ;  /* 0x000000090800720c */ /* 0x000fda0003f06070 */
[----:B------:R-:W-:Y:S02]  /*0620*/  @P0 IADD3 R11, PT, PT, -R9, RZ, RZ ;  /* 0x000000ff090b0210 */ /* 0x000fe40007ffe1ff */
[----:B0-----:R-:W-:Y:S02]  /*0630*/  ISETP.NE.AND P0, PT, R5, UR6, PT ;  /* 0x0000000605007c0c */ /* 0x001fe4000bf05270 */
[----:B------:R-:W-:-:S04]  /*0640*/  IADD3 R0, PT, PT, R8, -0x1, R11 ;  /* 0xffffffff08007810 */ /* 0x000fc80007ffe00b */
[----:B------:R-:W-:-:S05]  /*0650*/  I2FP.F32.U32 R0, R0 ;  /* 0x0000000000007245 */ /* 0x000fca0000201000 */
[----:B------:R-:W-:-:S05]  /*0660*/  FFMA R9, R0, 4.6566128730773925781e-10, RZ ;  /* 0x3000000000097823 */ /* 0x000fca00000000ff */
[----:B------:R0:W-:Y:S01]  /*0670*/  STG.E desc[UR4][R6.64], R9 ;  /* 0x0000000906007986 */ /* 0x0001e2000c101904 */
[----:B------:R-:W-:Y:S05]  /*0680*/  @!P0 EXIT ;  /* 0x000000000000894d */ /* 0x000fea0003800000 */
[----:B------:R-:W-:Y:S05]  /*0690*/  BRA `(.L_x_225) ;  /* 0xfffffff800a07947 */ /* 0x000fea000383ffff */
.L_x_218:
[----:B------:R-:W-:-:S13]  /*06a0*/  ISETP.GE.AND P0, PT, R9, 0x1, PT ;  /* 0x000000010900780c */ /* 0x000fda0003f06270 */
[----:B------:R-:W-:Y:S05]  /*06b0*/  @!P0 EXIT ;  /* 0x000000000000894d */ /* 0x000fea0003800000 */
[----:B------:R-:W0:Y:S01]  /*06c0*/  S2R R15, SR_TID.X ;  /* 0x00000000000f7919 */ /* 0x000e220000002100 */
[----:B------:R-:W-:-:S07]  /*06d0*/  HFMA2 R12, -RZ, RZ, 0, 0 ;  /* 0x00000000ff0c7431 */ /* 0x000fce00000001ff */
.L_x_234:
        /* <DEDUP_REMOVED lines=9> */
[----:B------:R-:W-:-:S03]  /*0770*/  MOV R19, 0x1 ;  /* 0x0000000100137802 */ /* 0x000fc60000000f00 */
[----:B------:R-:W-:-:S13]  /*0780*/  ISETP.NE.AND P0, PT, R17, RZ, PT ;  /* 0x000000ff1100720c */ /* 0x000fda0003f05270 */
[----:B------:R-:W-:Y:S05]  /*0790*/  @!P0 BRA `(.L_x_229) ;  /* 0x0000000000fc8947 */ /* 0x000fea0003800000 */
[----:B------:R-:W-:Y:S01]  /*07a0*/  HFMA2 R18, -RZ, RZ, 0, 0 ;  /* 0x00000000ff127431 */ /* 0x000fe200000001ff */
[----:B------:R-:W-:Y:S01]  /*07b0*/  BSSY.RECONVERGENT B2, `(.L_x_230) ;  /* 0x0000038000027945 */ /* 0x000fe20003800200 */
[----:B------:R-:W-:Y:S01]  /*07c0*/  SHF.R.S32.HI R0, RZ, 0x1f, R17 ;  /* 0x0000001fff007819 */ /* 0x000fe20000011411 */
[----:B------:R-:W-:Y:S01]  /*07d0*/  IMAD.MOV.U32 R21, RZ, RZ, 0xbc8f ;  /* 0x0000bc8fff157424 */ /* 0x000fe200078e00ff */
[----:B------:R-:W-:Y:S01]  /*07e0*/  MOV R20, RZ ;  /* 0x000000ff00147202 */ /* 0x000fe20000000f00 */
[----:B------:R-:W-:-:S07]  /*07f0*/  IMAD.MOV.U32 R19, RZ, RZ, 0x1 ;  /* 0x00000001ff137424 */ /* 0x000fce00078e00ff */
.L_x_233:
        /* <DEDUP_REMOVED lines=11> */
[----:B------:R-:W-:Y:S01]  /*08b0*/  IMAD.MOV.U32 R10, RZ, RZ, R7 ;  /* 0x000000ffff0a7224 */ /* 0x000fe200078e0007 */
[----:B------:R-:W-:Y:S02]  /*08c0*/  IADD3.X R11, PT, PT, RZ, RZ, RZ, P0, !PT ;  /* 0x000000ffff0b7210 */ /* 0x000fe400007fe4ff */
[----:B------:R-:W-:-:S05]  /*08d0*/  IADD3 RZ, P0, PT, R9, R6, RZ ;  /* 0x0000000609ff7210 */ /* 0x000fca0007f1e0ff */
        /* <DEDUP_REMOVED lines=9> */
[----:B------:R-:W-:-:S05]  /*0970*/  IMAD R19, R18, R19, R20 ;  /* 0x0000001312137224 */ /* 0x000fca00078e0214 */
[----:B------:R-:W-:Y:S01]  /*0980*/  IADD3 R7, PT, PT, R7, R19, RZ ;  /* 0x0000001307077210 */ /* 0x000fe20007ffe0ff */
        /* <DEDUP_REMOVED lines=11> */
[----:B------:R-:W-:-:S04]  /*0a40*/  IADD3 R11, P1, PT, R11, R20, RZ ;  /* 0x000000140b0b7210 */ /* 0x000fc80007f3e0ff */
[----:B------:R-:W-:-:S04]  /*0a50*/  IADD3.X R10, PT, PT, R19, R21, RZ, P1, !PT ;  /* 0x00000015130a7210 */ /* 0x000fc80000ffe4ff */
[--C-:B------:R-:W-:Y:S02]  /*0a60*/  SHF.R.U64 R11, R11, 0x1e, R10.reuse ;  /* 0x0000001e0b0b7819 */ /* 0x100fe4000000120a */
[----:B------:R-:W-:-:S03]  /*0a70*/  SHF.R.U32.HI R10, RZ, 0x1e, R10 ;  /* 0x0000001eff0a7819 */ /* 0x000fc6000001160a */
[----:B------:R-:W-:-:S04]  /*0a80*/  IMAD.WIDE.U32 R6, R11, -0x7fffffff, R6 ;  /* 0x800000010b067825 */ /* 0x000fc800078e0006 */
[----:B------:R-:W-:Y:S02]  /*0a90*/  IMAD R10, R10, -0x7fffffff, RZ ;  /* 0x800000010a0a7824 */ /* 0x000fe400078e02ff */
[----:B------:R-:W-:-:S03]  /*0aa0*/  IMAD.MOV.U32 R19, RZ, RZ, R6 ;  /* 0x000000ffff137224 */ /* 0x000fc600078e0006 */
[----:B------:R-:W-:-:S07]  /*0ab0*/  IADD3 R20, PT, PT, R7, -R11, R10 ;  /* 0x8000000b07147210 */ /* 0x000fce0007ffe00a */
.L_x_232:
[----:B------:R-:W-:Y:S05]  /*0ac0*/  BSYNC.RECONVERGENT B3 ;  /* 0x0000000000037941 */ /* 0x000fea0003800200 */
.L_x_231:
[----:B------:R-:W-:Y:S02]  /*0ad0*/  ISETP.GT.U32.AND.EX P0, PT, R0, RZ, PT, P0 ;  /* 0x000000ff0000720c */ /* 0x000fe40003f04100 */
[--C-:B------:R-:W-:Y:S02]  /*0ae0*/  SHF.R.U64 R17, R17, 0x1, R0.reuse ;  /* 0x0000000111117819 */ /* 0x100fe40000001200 */
[----:B------:R-:W-:Y:S02]  /*0af0*/  SHF.R.U32.HI R0, RZ, 0x1, R0 ;  /* 0x00000001ff007819 */ /* 0x000fe40000011600 */
[----:B------:R-:W-:Y:S02]  /*0b00*/  IADD3 R18, PT, PT, R5, -R9, R8 ;  /* 0x8000000905127210 */ /* 0x000fe40007ffe008 */
[----:B------:R-:W-:-:S05]  /*0b10*/  MOV R21, R4 ;  /* 0x0000000400157202 */ /* 0x000fca0000000f00 */
[----:B------:R-:W-:Y:S05]  /*0b20*/  @P0 BRA `(.L_x_233) ;  /* 0xfffffffc00340947 */ /* 0x000fea000383ffff */
[----:B------:R-:W-:Y:S05]  /*0b30*/  BSYNC.RECONVERGENT B2 ;  /* 0x0000000000027941 */ /* 0x000fea0003800200 */
.L_x_230:
[----:B------:R-:W-:-:S04]  /*0b40*/  IMAD.HI.U32 R0, R19, 0x3, RZ ;  /* 0x0000000313007827 */ /* 0x000fc800078e00ff */
[----:B------:R-:W-:-:S05]  /*0b50*/  IMAD.IADD R5, R19, 0x1, -R0 ;  /* 0x0000000113057824 */ /* 0x000fca00078e0a00 */
[----:B------:R-:W-:-:S04]  /*0b60*/  LEA.HI R5, R5, R0, RZ, 0x1f ;  /* 0x0000000005057211 */ /* 0x000fc800078ff8ff */
[----:B------:R-:W-:-:S05]  /*0b70*/  SHF.R.U32.HI R0, RZ, 0x1e, R5 ;  /* 0x0000001eff007819 */ /* 0x000fca0000011605 */
[----:B------:R-:W-:-:S07]  /*0b80*/  IMAD R19, R0, -0x7fffffff, R19 ;  /* 0x8000000100137824 */ /* 0x000fce00078e0213 */
.L_x_229:
[----:B------:R-:W-:Y:S05]  /*0b90*/  BSYNC.RECONVERGENT B1 ;  /* 0x0000000000017941 */ /* 0x000fea0003800200 */
.L_x_228:
        /* <DEDUP_REMOVED lines=13> */
.L_x_227:
[----:B------:R-:W-:Y:S05]  /*0c70*/  BSYNC.RECONVERGENT B0 ;  /* 0x0000000000007941 */ /* 0x000fea0003800200 */
.L_x_226:
[----:B------:R-:W-:Y:S05]  /*0c80*/  @P2 BRA `(.L_x_234) ;  /* 0xfffffff800942947 */ /* 0x000fea000383ffff */
[----:B------:R-:W-:Y:S05]  /*0c90*/  EXIT ;  /* 0x000000000000794d */ /* 0x000fea0003800000 */
.L_x_235:
        /* <DEDUP_REMOVED lines=14> */
.L_x_246:


//--------------------- .text._ZN3cub18CUB_300001_SM_10006detail8for_each13static_kernelINS2_12policy_hub_t12policy_500_tEmN6thrust24THRUST_300001_SM_1000_NS8cuda_cub20__uninitialized_fill7functorINS7_10device_ptrI6float2EESC_EEEEvT0_T1_ --------------------------
	.section	.text._ZN3cub18CUB_300001_SM_10006detail8for_each13static_kernelINS2_12policy_hub_t12policy_500_tEmN6thrust24THRUST_300001_SM_1000_NS8cuda_cub20__uninitialized_fill7functorINS7_10device_ptrI6float2EESC_EEEEvT0_T1_,"ax",@progbits
	.align	128
        .global         _ZN3cub18CUB_300001_SM_10006detail8for_each13static_kernelINS2_12policy_hub_t12policy_500_tEmN6thrust24THRUST_300001_SM_1000_NS8cuda_cub20__uninitialized_fill7functorINS7_10device_ptrI6float2EESC_EEEEvT0_T1_
        .type           _ZN3cub18CUB_300001_SM_10006detail8for_each13static_kernelINS2_12policy_hub_t12policy_500_tEmN6thrust24THRUST_300001_SM_1000_NS8cuda_cub20__uninitialized_fill7functorINS7_10device_ptrI6float2EESC_EEEEvT0_T1_,@function
        .size           _ZN3cub18CUB_300001_SM_10006detail8for_each13static_kernelINS2_12policy_hub_t12policy_500_tEmN6thrust24THRUST_300001_SM_1000_NS8cuda_cub20__uninitialized_fill7functorINS7_10device_ptrI6float2EESC_EEEEvT0_T1_,(.L_x_247 - _ZN3cub18CUB_300001_SM_10006detail8for_each13static_kernelINS2_12policy_hub_t12policy_500_tEmN6thrust24THRUST_300001_SM_1000_NS8cuda_cub20__uninitialized_fill7functorINS7_10device_ptrI6float2EESC_EEEEvT0_T1_)
        .other          _ZN3cub18CUB_300001_SM_10006detail8for_each13static_kernelINS2_12policy_hub_t12policy_500_tEmN6thrust24THRUST_300001_SM_1000_NS8cuda_cub20__uninitialized_fill7functorINS7_10device_ptrI6float2EESC_EEEEvT0_T1_,@"STO_CUDA_ENTRY STV_DEFAULT"
_ZN3cub18CUB_300001_SM_10006detail8for_each13static_kernelINS2_12policy_hub_t12policy_500_tEmN6thrust24THRUST_300001_SM_1000_NS8cuda_cub20__uninitialized_fill7functorINS7_10device_ptrI6float2EESC_EEEEvT0_T1_:
.text._ZN3cub18CUB_300001_SM_10006detail8for_each13static_kernelINS2_12policy_hub_t12policy_500_tEmN6thrust24THRUST_300001_SM_1000_NS8cuda_cub20__uninitialized_fill7functorINS7_10device_ptrI6float2EESC_EEEEvT0_T1_:
[----:B------:R-:W-:Y:S08]  /*0000*/  LDC R1, c[0x0][0x37c] ;  /* 0x0000df00ff017b82 */ /* 0x000ff00000000800 */
[----:B------:R-:W0:Y:S01]  /*0010*/  S2UR UR4, SR_CTAID.X ;  /* 0x00000000000479c3 */ /* 0x000e220000002500 */
[----:B------:R-:W1:Y:S01]  /*0020*/  LDCU.64 UR6, c[0x0][0x380] ;  /* 0x00007000ff0677ac */ /* 0x000e620008000a00 */
[----:B------:R-:W2:Y:S01]  /*0030*/  LDCU.64 UR8, c[0x0][0x358] ;  /* 0x00006b00ff0877ac */ /* 0x000ea20008000a00 */
[----:B0-----:R-:W-:-:S04]  /*0040*/  UIMAD.WIDE.U32 UR4, UR4, 0x200, URZ ;  /* 0x00000200040478a5 */ /* 0x001fc8000f8e00ff */
[----:B-1----:R-:W-:-:S04]  /*0050*/  UIADD3 UR6, UP0, UPT, -UR4, UR6, URZ ;  /* 0x0000000604067290 */ /* 0x002fc8000ff1e1ff */
[----:B------:R-:W-:Y:S02]  /*0060*/  UIADD3.X UR7, UPT, UPT, ~UR5, UR7, URZ, UP0, !UPT ;  /* 0x0000000705077290 */ /* 0x000fe400087fe5ff */
[----:B------:R-:W-:-:S04]  /*0070*/  UISETP.GE.U32.AND UP0, UPT, UR6, 0x200, UPT ;  /* 0x000002000600788c */ /* 0x000fc8000bf06070 */
[----:B------:R-:W-:-:S09]  /*0080*/  UISETP.GE.U32.AND.EX UP0, UPT, UR7, URZ, UPT, UP0 ;  /* 0x000000ff0700728c */ /* 0x000fd2000bf06100 */
[----:B--2---:R-:W-:Y:S05]  /*0090*/  BRA.U !UP0, `(.L_x_236) ;  /* 0x0000000108287547 */ /* 0x004fea000b800000 */
[----:B------:R-:W0:Y:S01]  /*00a0*/  S2R R0, SR_TID.X ;  /* 0x0000000000007919 */ /* 0x000e220000002100 */
[----:B------:R-:W1:Y:S01]  /*00b0*/  LDCU.64 UR6, c[0x0][0x388] ;  /* 0x00007100ff0677ac */ /* 0x000e620008000a00 */
[----:B------:R-:W2:Y:S01]  /*00c0*/  LDC.64 R4, c[0x0][0x390] ;  /* 0x0000e400ff047b82 */ /* 0x000ea20000000a00 */
[----:B0-----:R-:W-:-:S05]  /*00d0*/  IADD3 R0, P0, PT, R0, UR4, RZ ;  /* 0x0000000400007c10 */ /* 0x001fca000ff1e0ff */
[----:B------:R-:W-:Y:S01]  /*00e0*/  IMAD.X R3, RZ, RZ, UR5, P0 ;  /* 0x00000005ff037e24 */ /* 0x000fe200080e06ff */
[----:B-1----:R-:W-:-:S04]  /*00f0*/  LEA R2, P0, R0, UR6, 0x3 ;  /* 0x0000000600027c11 */ /* 0x002fc8000f8018ff */
[----:B------:R-:W-:-:S05]  /*0100*/  LEA.HI.X R3, R0, UR7, R3, 0x3, P0 ;  /* 0x0000000700037c11 */ /* 0x000fca00080f1c03 */
[----:B--2---:R-:W-:Y:S04]  /*0110*/  STG.E.64 desc[UR8][R2.64], R4 ;  /* 0x0000000402007986 */ /* 0x004fe8000c101b08 */
[----:B------:R-:W-:Y:S01]  /*0120*/  STG.E.64 desc[UR8][R2.64+0x800], R4 ;  /* 0x0008000402007986 */ /* 0x000fe2000c101b08 */
[----:B------:R-:W-:Y:S05]  /*0130*/  EXIT ;  /* 0x000000000000794d */ /* 0x000fea0003800000 */
.L_x_236:
[----:B------:R-:W0:Y:S01]  /*0140*/  S2R R0, SR_TID.X ;  /* 0x0000000000007919 */ /* 0x000e220000002100 */
[----:B------:R-:W-:Y:S01]  /*0150*/  IMAD.U32 R2, RZ, RZ, UR7 ;  /* 0x00000007ff027e24 */ /* 0x000fe2000f8e00ff */
[----:B------:R-:W1:Y:S01]  /*0160*/  LDCU.64 UR10, c[0x0][0x388] ;  /* 0x00007100ff0a77ac */ /* 0x000e620008000a00 */
[----:B------:R-:W-:Y:S01]  /*0170*/  IMAD.U32 R6, RZ, RZ, UR7 ;  /* 0x00000007ff067e24 */ /* 0x000fe2000f8e00ff */
[----:B0-----:R-:W-:-:S04]  /*0180*/  ISETP.LT.U32.AND P0, PT, R0, UR6, PT ;  /* 0x0000000600007c0c */ /* 0x001fc8000bf01070 */
[----:B------:R-:W-:Y:S01]  /*0190*/  ISETP.GT.U32.AND.EX P0, PT, R2, RZ, PT, P0 ;  /* 0x000000ff0200720c */ /* 0x000fe20003f04100 */
[C---:B------:R-:W-:Y:S01]  /*01a0*/  VIADD R2, R0.reuse, 0x100 ;  /* 0x0000010000027836 */ /* 0x040fe20000000000 */
[----:B------:R-:W-:-:S04]  /*01b0*/  IADD3 R0, P2, PT, R0, UR4, RZ ;  /* 0x0000000400007c10 */ /* 0x000fc8000ff5e0ff */
[----:B------:R-:W-:Y:S01]  /*01c0*/  ISETP.LT.U32.AND P1, PT, R2, UR6, PT ;  /* 0x0000000602007c0c */ /* 0x000fe2000bf21070 */
[----:B------:R-:W-:Y:S01]  /*01d0*/  IMAD.X R3, RZ, RZ, UR5, P2 ;  /* 0x00000005ff037e24 */ /* 0x000fe200090e06ff */
[----:B-1----:R-:W-:Y:S02]  /*01e0*/  LEA R2, P2, R0, UR10, 0x3 ;  /* 0x0000000a00027c11 */ /* 0x002fe4000f8418ff */
[----:B------:R-:W-:Y:S02]  /*01f0*/  ISETP.GT.U32.AND.EX P1, PT, R6, RZ, PT, P1 ;  /* 0x000000ff0600720c */ /* 0x000fe40003f24110 */
[----:B------:R-:W-:Y:S01]  /*0200*/  LEA.HI.X R3, R0, UR11, R3, 0x3, P2 ;  /* 0x0000000b00037c11 */ /* 0x000fe200090f1c03 */
[----:B------:R-:W0:Y:S04]  /*0210*/  @P0 LDC.64 R4, c[0x0][0x390] ;  /* 0x0000e400ff040b82 */ /* 0x000e280000000a00 */
[----:B0-----:R0:W-:Y:S06]  /*0220*/  @P0 STG.E.64 desc[UR8][R2.64], R4 ;  /* 0x0000000402000986 */ /* 0x0011ec000c101b08 */
[----:B------:R-:W-:Y:S05]  /*0230*/  @!P1 EXIT ;  /* 0x000000000000994d */ /* 0x000fea0003800000 */
[----:B0-----:R-:W0:Y:S02]  /*0240*/  LDC.64 R4, c[0x0][0x390] ;  /* 0x0000e400ff047b82 */ /* 0x001e240000000a00 */
[----:B0-----:R-:W-:Y:S01]  /*0250*/  STG.E.64 desc[UR8][R2.64+0x800], R4 ;  /* 0x0008000402007986 */ /* 0x001fe2000c101b08 */
[----:B------:R-:W-:Y:S05]  /*0260*/  EXIT ;  /* 0x000000000000794d */ /* 0x000fea0003800000 */
.L_x_237:
        /* <DEDUP_REMOVED lines=9> */
.L_x_247:


//--------------------- .text._ZN3cub18CUB_300001_SM_10006detail8for_each13static_kernelINS2_12policy_hub_t12policy_500_tEmN6thrust24THRUST_300001_SM_1000_NS8cuda_cub20__uninitialized_fill7functorINS7_10device_ptrIfEEfEEEEvT0_T1_ --------------------------
	.section	.text._ZN3cub18CUB_300001_SM_10006detail8for_each13static_kernelINS2_12policy_hub_t12policy_500_tEmN6thrust24THRUST_300001_SM_1000_NS8cuda_cub20__uninitialized_fill7functorINS7_10device_ptrIfEEfEEEEvT0_T1_,"ax",@progbits
	.align	128
        .global         _ZN3cub18CUB_300001_SM_10006detail8for_each13static_kernelINS2_12policy_hub_t12policy_500_tEmN6thrust24THRUST_300001_SM_1000_NS8cuda_cub20__uninitialized_fill7functorINS7_10device_ptrIfEEfEEEEvT0_T1_
        .type           _ZN3cub18CUB_300001_SM_10006detail8for_each13static_kernelINS2_12policy_hub_t12policy_500_tEmN6thrust24THRUST_300001_SM_1000_NS8cuda_cub20__uninitialized_fill7functorINS7_10device_ptrIfEEfEEEEvT0_T1_,@function
        .size           _ZN3cub18CUB_300001_SM_10006detail8for_each13static_kernelINS2_12policy_hub_t12policy_500_tEmN6thrust24THRUST_300001_SM_1000_NS8cuda_cub20__uninitialized_fill7functorINS7_10device_ptrIfEEfEEEEvT0_T1_,(.L_x_248 - _ZN3cub18CUB_300001_SM_10006detail8for_each13static_kernelINS2_12policy_hub_t12policy_500_tEmN6thrust24THRUST_300001_SM_1000_NS8cuda_cub20__uninitialized_fill7functorINS7_10device_ptrIfEEfEEEEvT0_T1_)
        .other          _ZN3cub18CUB_300001_SM_10006detail8for_each13static_kernelINS2_12policy_hub_t12policy_500_tEmN6thrust24THRUST_300001_SM_1000_NS8cuda_cub20__uninitialized_fill7functorINS7_10device_ptrIfEEfEEEEvT0_T1_,@"STO_CUDA_ENTRY STV_DEFAULT"
_ZN3cub18CUB_300001_SM_10006detail8for_each13static_kernelINS2_12policy_hub_t12policy_500_tEmN6thrust24THRUST_300001_SM_1000_NS8cuda_cub20__uninitialized_fill7functorINS7_10device_ptrIfEEfEEEEvT0_T1_:
.text._ZN3cub18CUB_300001_SM_10006detail8for_each13static_kernelINS2_12policy_hub_t12policy_500_tEmN6thrust24THRUST_300001_SM_1000_NS8cuda_cub20__uninitialized_fill7functorINS7_10device_ptrIfEEfEEEEvT0_T1_:
        /* <DEDUP_REMOVED lines=12> */
[----:B------:R-:W2:Y:S01]  /*00c0*/  LDC R5, c[0x0][0x390] ;  /* 0x0000e400ff057b82 */ /* 0x000ea20000000800 */
[----:B0-----:R-:W-:-:S05]  /*00d0*/  IADD3 R0, P0, PT, R0, UR4, RZ ;  /* 0x0000000400007c10 */ /* 0x001fca000ff1e0ff */
[----:B------:R-:W-:Y:S01]  /*00e0*/  IMAD.X R3, RZ, RZ, UR5, P0 ;  /* 0x00000005ff037e24 */ /* 0x000fe200080e06ff */
[----:B-1----:R-:W-:-:S04]  /*00f0*/  LEA R2, P0, R0, UR6, 0x2 ;  /* 0x0000000600027c11 */ /* 0x002fc8000f8010ff */
[----:B------:R-:W-:-:S05]  /*0100*/  LEA.HI.X R3, R0, UR7, R3, 0x2, P0 ;  /* 0x0000000700037c11 */ /* 0x000fca00080f1403 */
[----:B--2---:R-:W-:Y:S04]  /*0110*/  STG.E desc[UR8][R2.64], R5 ;  /* 0x0000000502007986 */ /* 0x004fe8000c101908 */
[----:B------:R-:W-:Y:S01]  /*0120*/  STG.E desc[UR8][R2.64+0x400], R5 ;  /* 0x0004000502007986 */ /* 0x000fe2000c101908 */
[----:B------:R-:W-:Y:S05]  /*0130*/  EXIT ;  /* 0x000000000000794d */ /* 0x000fea0003800000 */
.L_x_238:
        /* <DEDUP_REMOVED lines=13> */
[----:B------:R-:W0:Y:S04]  /*0210*/  @P0 LDC R5, c[0x0][0x390] ;  /* 0x0000e400ff050b82 */ /* 0x000e280000000800 */
[----:B0-----:R0:W-:Y:S06]  /*0220*/  @P0 STG.E desc[UR8][R2.64], R5 ;  /* 0x0000000502000986 */ /* 0x0011ec000c101908 */
[----:B------:R-:W-:Y:S05]  /*0230*/  @!P1 EXIT ;  /* 0x000000000000994d */ /* 0x000fea0003800000 */
[----:B0-----:R-:W0:Y:S02]  /*0240*/  LDC R5, c[0x0][0x390] ;  /* 0x0000e400ff057b82 */ /* 0x001e240000000800 */
[----:B0-----:R-:W-:Y:S01]  /*0250*/  STG.E desc[UR8][R2.64+0x400], R5 ;  /* 0x0004000502007986 */ /* 0x001fe2000c101908 */
[----:B------:R-:W-:Y:S05]  /*0260*/  EXIT ;  /* 0x000000000000794d */ /* 0x000fea0003800000 */
.L_x_239:
        /* <DEDUP_REMOVED lines=9> */
.L_x_248:


//--------------------- .text._ZN3cub18CUB_300001_SM_10006detail11EmptyKernelIvEEvv --------------------------
	.section	.text._ZN3cub18CUB_300001_SM_10006detail11EmptyKernelIvEEvv,"ax",@progbits
	.align	128
        .global         _ZN3cub18CUB_300001_SM_10006detail11EmptyKernelIvEEvv
        .type           _ZN3cub18CUB_300001_SM_10006detail11EmptyKernelIvEEvv,@function
        .size           _ZN3cub18CUB_300001_SM_10006detail11EmptyKernelIvEEvv,(.L_x_249 - _ZN3cub18CUB_300001_SM_10006detail11EmptyKernelIvEEvv)
        .other          _ZN3cub18CUB_300001_SM_10006detail11EmptyKernelIvEEvv,@"STO_CUDA_ENTRY STV_DEFAULT"
_ZN3cub18CUB_300001_SM_10006detail11EmptyKernelIvEEvv:
.text._ZN3cub18CUB_300001_SM_10006detail11EmptyKernelIvEEvv:
[----:B------:R-:W-:Y:S01]  /*0000*/  LDC R1, c[0x0][0x37c] ;  /* 0x0000df00ff017b82 */ /* 0x000fe20000000800 */
[----:B------:R-:W-:Y:S05]  /*0010*/  EXIT ;  /* 0x000000000000794d */ /* 0x000fea0003800000 */
.L_x_240:
        /* <DEDUP_REMOVED lines=14> */
.L_x_249:


//--------------------- .text._Z19ComplexPointwiseMulP6float2S0_S0_i --------------------------
	.section	.text._Z19ComplexPointwiseMulP6float2S0_S0_i,"ax",@progbits
	.align	128
        .global         _Z19ComplexPointwiseMulP6float2S0_S0_i
        .type           _Z19ComplexPointwiseMulP6float2S0_S0_i,@function
        .size           _Z19ComplexPointwiseMulP6float2S0_S0_i,(.L_x_250 - _Z19ComplexPointwiseMulP6float2S0_S0_i)
        .other          _Z19ComplexPointwiseMulP6float2S0_S0_i,@"STO_CUDA_ENTRY STV_DEFAULT"
_Z19ComplexPointwiseMulP6float2S0_S0_i:
.text._Z19ComplexPointwiseMulP6float2S0_S0_i:
[----:B------:R-:W-:Y:S01]  /*0000*/  LDC R1, c[0x0][0x37c] ;  /* 0x0000df00ff017b82 */ /* 0x000fe20000000800 */
[----:B------:R-:W0:Y:S07]  /*0010*/  S2R R0, SR_TID.X ;  /* 0x0000000000007919 */ /* 0x000e2e0000002100 */
[----:B------:R-:W0:Y:S01]  /*0020*/  S2UR UR4, SR_CTAID.X ;  /* 0x00000000000479c3 */ /* 0x000e220000002500 */
[----:B------:R-:W1:Y:S07]  /*0030*/  LDCU UR5, c[0x0][0x398] ;  /* 0x00007300ff0577ac */ /* 0x000e6e0008000800 */
[----:B------:R-:W0:Y:S02]  /*0040*/  LDC R15, c[0x0][0x360] ;  /* 0x0000d800ff0f7b82 */ /* 0x000e240000000800 */
[----:B0-----:R-:W-:-:S05]  /*0050*/  IMAD R0, R15, UR4, R0 ;  /* 0x000000040f007c24 */ /* 0x001fca000f8e0200 */
[----:B-1----:R-:W-:-:S13]  /*0060*/  ISETP.GE.AND P0, PT, R0, UR5, PT ;  /* 0x0000000500007c0c */ /* 0x002fda000bf06270 */
[----:B------:R-:W-:Y:S05]  /*0070*/  @P0 EXIT ;  /* 0x000000000000094d */ /* 0x000fea0003800000 */
[----:B------:R-:W0:Y:S01]  /*0080*/  LDC.64 R2, c[0x0][0x390] ;  /* 0x0000e400ff027b82 */ /* 0x000e220000000a00 */
[----:B------:R-:W1:Y:S01]  /*0090*/  LDCU UR4, c[0x0][0x370] ;  /* 0x00006e00ff0477ac */ /* 0x000e620008000800 */
[----:B------:R-:W2:Y:S06]  /*00a0*/  LDCU.64 UR6, c[0x0][0x358] ;  /* 0x00006b00ff0677ac */ /* 0x000eac0008000a00 */
[----:B------:R-:W3:Y:S08]  /*00b0*/  LDC.64 R4, c[0x0][0x380] ;  /* 0x0000e000ff047b82 */ /* 0x000ef00000000a00 */
[----:B------:R-:W4:Y:S01]  /*00c0*/  LDC.64 R6, c[0x0][0x388] ;  /* 0x0000e200ff067b82 */ /* 0x000f220000000a00 */
[----:B-1----:R-:W-:-:S07]  /*00d0*/  IMAD R15, R15, UR4, RZ ;  /* 0x000000040f0f7c24 */ /* 0x002fce000f8e02ff */
.L_x_241:
[----:B---3--:R-:W-:-:S04]  /*00e0*/  IMAD.WIDE R8, R0, 0x8, R4 ;  /* 0x0000000800087825 */ /* 0x008fc800078e0204 */
[C---:B----4-:R-:W-:Y:S02]  /*00f0*/  IMAD.WIDE R10, R0.reuse, 0x8, R6 ;  /* 0x00000008000a7825 */ /* 0x050fe400078e0206 */
[----:B--2---:R-:W2:Y:S04]  /*0100*/  LDG.E.64 R8, desc[UR6][R8.64] ;  /* 0x0000000608087981 */ /* 0x004ea8000c1e1b00 */
[----:B------:R-:W2:Y:S01]  /*0110*/  LDG.E.64 R10, desc[UR6][R10.64] ;  /* 0x000000060a0a7981 */ /* 0x000ea2000c1e1b00 */
[----:B01----:R-:W-:Y:S01]  /*0120*/  IMAD.WIDE R12, R0, 0x8, R2 ;  /* 0x00000008000c7825 */ /* 0x003fe200078e0202 */
[----:B------:R-:W-:-:S04]  /*0130*/  IADD3 R0, PT, PT, R15, R0, RZ ;  /* 0x000000000f007210 */ /* 0x000fc80007ffe0ff */
[----:B------:R-:W-:Y:S01]  /*0140*/  ISETP.GE.AND P0, PT, R0, UR5, PT ;  /* 0x0000000500007c0c */ /* 0x000fe2000bf06270 */
[-C--:B--2---:R-:W-:Y:S01]  /*0150*/  FMUL R17, R9, R11.reuse ;  /* 0x0000000b09117220 */ /* 0x084fe20000400000 */
[----:B------:R-:W-:-:S03]  /*0160*/  FMUL R14, R8, R11 ;  /* 0x0000000b080e7220 */ /* 0x000fc60000400000 */
[-C--:B------:R-:W-:Y:S01]  /*0170*/  FFMA R16, R8, R10.reuse, -R17 ;  /* 0x0000000a08107223 */ /* 0x080fe20000000811 */
[----:B------:R-:W-:-:S05]  /*0180*/  FFMA R17, R9, R10, R14 ;  /* 0x0000000a09117223 */ /* 0x000fca000000000e */
[----:B------:R1:W-:Y:S02]  /*0190*/  STG.E.64 desc[UR6][R12.64], R16 ;  /* 0x000000100c007986 */ /* 0x0003e4000c101b06 */
[----:B------:R-:W-:Y:S05]  /*01a0*/  @!P0 BRA `(.L_x_241) ;  /* 0xfffffffc00cc8947 */ /* 0x000fea000383ffff */
[----:B------:R-:W-:Y:S05]  /*01b0*/  EXIT ;  /* 0x000000000000794d */ /* 0x000fea0003800000 */
.L_x_242:
        /* <DEDUP_REMOVED lines=12> */
.L_x_250:


//--------------------- .nv.shared.reserved.0     --------------------------
	.section	.nv.shared.reserved.0,"aw",@nobits
	.weak		__nv_reservedSMEM_offset_0_alias
	.size		__nv_reservedSMEM_offset_0_alias, 0, 64
	.other		__nv_reservedSMEM_offset_0_alias,@"STO_CUDA_RESERVED_SHARED STV_DEFAULT"
__nv_reservedSMEM_offset_0_alias:
	.zero		0
	.zero		64


//--------------------- .nv.global                --------------------------
	.section	.nv.global,"aw",@nobits
.nv.global:
	.type		_ZN34_INTERNAL_99bac9c9_4_k_cu_f2939b6a6thrust24THRUST_300001_SM_1000_NS3seqE,@object
	.size		_ZN34_INTERNAL_99bac9c9_4_k_cu_f2939b6a6thrust24THRUST_300001_SM_1000_NS3seqE,(_ZN34_INTERNAL_99bac9c9_4_k_cu_f2939b6a4cuda3std3__48in_placeE - _ZN34_INTERNAL_99bac9c9_4_k_cu_f2939b6a6thrust24THRUST_300001_SM_1000_NS3seqE)
_ZN34_INTERNAL_99bac9c9_4_k_cu_f2939b6a6thrust24THRUST_300001_SM_1000_NS3seqE:
	.zero		1
	.type		_ZN34_INTERNAL_99bac9c9_4_k_cu_f2939b6a4cuda3std3__48in_placeE,@object
	.size		_ZN34_INTERNAL_99bac9c9_4_k_cu_f2939b6a4cuda3std3__48in_placeE,(_ZN34_INTERNAL_99bac9c9_4_k_cu_f2939b6a4cuda3std6ranges3__45__cpo4sizeE - _ZN34_INTERNAL_99bac9c9_4_k_cu_f2939b6a4cuda3std3__48in_placeE)
_ZN34_INTERNAL_99bac9c9_4_k_cu_f2939b6a4cuda3std3__48in_placeE:
	.zero		1
	.type		_ZN34_INTERNAL_99bac9c9_4_k_cu_f2939b6a4cuda3std6ranges3__45__cpo4sizeE,@object
	.size		_ZN34_INTERNAL_99bac9c9_4_k_cu_f2939b6a4cuda3std6ranges3__45__cpo4sizeE,(_ZN34_INTERNAL_99bac9c9_4_k_cu_f2939b6a6thrust24THRUST_300001_SM_1000_NS12placeholders2_3E - _ZN34_INTERNAL_99bac9c9_4_k_cu_f2939b6a4cuda3std6ranges3__45__cpo4sizeE)
_ZN34_INTERNAL_99bac9c9_4_k_cu_f2939b6a4cuda3std6ranges3__45__cpo4sizeE:
	.zero		1
	.type		_ZN34_INTERNAL_99bac9c9_4_k_cu_f2939b6a6thrust24THRUST_300001_SM_1000_NS12placeholders2_3E,@object
	.size		_ZN34_INTERNAL_99bac9c9_4_k_cu_f2939b6a6thrust24THRUST_300001_SM_1000_NS12placeholders2_3E,(_ZN34_INTERNAL_99bac9c9_4_k_cu_f2939b6a4cuda3std3__45__cpo6cbeginE - _ZN34_INTERNAL_99bac9c9_4_k_cu_f2939b6a6thrust24THRUST_300001_SM_1000_NS12placeholders2_3E)
_ZN34_INTERNAL_99bac9c9_4_k_cu_f2939b6a6thrust24THRUST_300001_SM_1000_NS12placeholders2_3E:
	.zero		1
	.type		_ZN34_INTERNAL_99bac9c9_4_k_cu_f2939b6a4cuda3std3__45__cpo6cbeginE,@object
	.size		_ZN34_INTERNAL_99bac9c9_4_k_cu_f2939b6a4cuda3std3__45__cpo6cbeginE,(_ZN34_INTERNAL_99bac9c9_4_k_cu_f2939b6a4cuda3std6ranges3__45__cpo6cbeginE - _ZN34_INTERNAL_99bac9c9_4_k_cu_f2939b6a4cuda3std3__45__cpo6cbeginE)
_ZN34_INTERNAL_99bac9c9_4_k_cu_f2939b6a4cuda3std3__45__cpo6cbeginE:
	.zero		1
	.type		_ZN34_INTERNAL_99bac9c9_4_k_cu_f2939b6a4cuda3std6ranges3__45__cpo6cbeginE,@object
	.size		_ZN34_INTERNAL_99bac9c9_4_k_cu_f2939b6a4cuda3std6ranges3__45__cpo6cbeginE,(_ZN34_INTERNAL_99bac9c9_4_k_cu_f2939b6a6thrust24THRUST_300001_SM_1000_NS12placeholders2_7E - _ZN34_INTERNAL_99bac9c9_4_k_cu_f2939b6a4cuda3std6ranges3__45__cpo6cbeginE)
_ZN34_INTERNAL_99bac9c9_4_k_cu_f2939b6a4cuda3std6ranges3__45__cpo6cbeginE:
	.zero		1
	.type		_ZN34_INTERNAL_99bac9c9_4_k_cu_f2939b6a6thrust24THRUST_300001_SM_1000_NS12placeholders2_7E,@object
	.size		_ZN34_INTERNAL_99bac9c9_4_k_cu_f2939b6a6thrust24THRUST_300001_SM_1000_NS12placeholders2_7E,(_ZN34_INTERNAL_99bac9c9_4_k_cu_f2939b6a4cuda3std3__45__cpo7crbeginE - _ZN34_INTERNAL_99bac9c9_4_k_cu_f2939b6a6thrust24THRUST_300001_SM_1000_NS12placeholders2_7E)
_ZN34_INTERNAL_99bac9c9_4_k_cu_f2939b6a6thrust24THRUST_300001_SM_1000_NS12placeholders2_7E:
	.zero		1
	.type		_ZN34_INTERNAL_99bac9c9_4_k_cu_f2939b6a4cuda3std3__45__cpo7crbeginE,@object
	.size		_ZN34_INTERNAL_99bac9c9_4_k_cu_f2939b6a4cuda3std3__45__cpo7crbeginE,(_ZN34_INTERNAL_99bac9c9_4_k_cu_f2939b6a4cuda3std6ranges3__45__cpo4nextE - _ZN34_INTERNAL_99bac9c9_4_k_cu_f2939b6a4cuda3std3__45__cpo7crbeginE)
_ZN34_INTERNAL_99bac9c9_4_k_cu_f2939b6a4cuda3std3__45__cpo7crbeginE:
	.zero		1
	.type		_ZN34_INTERNAL_99bac9c9_4_k_cu_f2939b6a4cuda3std6ranges3__45__cpo4nextE,@object
	.size		_ZN34_INTERNAL_99bac9c9_4_k_cu_f2939b6a4cuda3std6ranges3__45__cpo4nextE,(_ZN34_INTERNAL_99bac9c9_4_k_cu_f2939b6a4cuda3std6ranges3__45__cpo4swapE - _ZN34_INTERNAL_99bac9c9_4_k_cu_f2939b6a4cuda3std6ranges3__45__cpo4nextE)
_ZN34_INTERNAL_99bac9c9_4_k_cu_f2939b6a4cuda3std6ranges3__45__cpo4nextE:
	.zero		1
	.type		_ZN34_INTERNAL_99bac9c9_4_k_cu_f2939b6a4cuda3std6ranges3__45__cpo4swapE,@object
	.size		_ZN34_INTERNAL_99bac9c9_4_k_cu_f2939b6a4cuda3std6ranges3__45__cpo4swapE,(_ZN34_INTERNAL_99bac9c9_4_k_cu_f2939b6a6thrust24THRUST_300001_SM_1000_NS8cuda_cub10par_nosyncE - _ZN34_INTERNAL_99bac9c9_4_k_cu_f2939b6a4cuda3std6ranges3__45__cpo4swapE)
_ZN34_INTERNAL_99bac9c9_4_k_cu_f2939b6a4cuda3std6ranges3__45__cpo4swapE:
	.zero		1
	.type		_ZN34_INTERNAL_99bac9c9_4_k_cu_f2939b6a6thrust24THRUST_300001_SM_1000_NS8cuda_cub10par_nosyncE,@object
	.size		_ZN34_INTERNAL_99bac9c9_4_k_cu_f2939b6a6thrust24THRUST_300001_SM_1000_NS8cuda_cub10par_nosyncE,(_ZN34_INTERNAL_99bac9c9_4_k_cu_f2939b6a6thrust24THRUST_300001_SM_1000_NS12placeholders2_9E - _ZN34_INTERNAL_99bac9c9_4_k_cu_f2939b6a6thrust24THRUST_300001_SM_1000_NS8cuda_cub10par_nosyncE)
_ZN34_INTERNAL_99bac9c9_4_k_cu_f2939b6a6thrust24THRUST_300001_SM_1000_NS8cuda_cub10par_nosyncE:
	.zero		1
	.type		_ZN34_INTERNAL_99bac9c9_4_k_cu_f2939b6a6thrust24THRUST_300001_SM_1000_NS12placeholders2_9E,@object
	.size		_ZN34_INTERNAL_99bac9c9_4_k_cu_f2939b6a6thrust24THRUST_300001_SM_1000_NS12placeholders2_9E,(_ZN34_INTERNAL_99bac9c9_4_k_cu_f2939b6a4cuda3std3__436_GLOBAL__N__99bac9c9_4_k_cu_f2939b6a6ignoreE - _ZN34_INTERNAL_99bac9c9_4_k_cu_f2939b6a6thrust24THRUST_300001_SM_1000_NS12placeholders2_9E)
_ZN34_INTERNAL_99bac9c9_4_k_cu_f2939b6a6thrust24THRUST_300001_SM_1000_NS12placeholders2_9E:
	.zero		1
	.type		_ZN34_INTERNAL_99bac9c9_4_k_cu_f2939b6a4cuda3std3__436_GLOBAL__N__99bac9c9_4_k_cu_f2939b6a6ignoreE,@object
	.size		_ZN34_INTERNAL_99bac9c9_4_k_cu_f2939b6a4cuda3std3__436_GLOBAL__N__99bac9c9_4_k_cu_f2939b6a6ignoreE,(_ZN34_INTERNAL_99bac9c9_4_k_cu_f2939b6a4cuda3std6ranges3__45__cpo4dataE - _ZN34_INTERNAL_99bac9c9_4_k_cu_f2939b6a4cuda3std3__436_GLOBAL__N__99bac9c9_4_k_cu_f2939b6a6ignoreE)
_ZN34_INTERNAL_99bac9c9_4_k_cu_f2939b6a4cuda3std3__436_GLOBAL__N__99bac9c9_4_k_cu_f2939b6a6ignoreE:
	.zero		1
	.type		_ZN34_INTERNAL_99bac9c9_4_k_cu_f2939b6a4cuda3std6ranges3__45__cpo4dataE,@object
	.size		_ZN34_INTERNAL_99bac9c9_4_k_cu_f2939b6a4cuda3std6ranges3__45__cpo4dataE,(_ZN34_INTERNAL_99bac9c9_4_k_cu_f2939b6a6thrust24THRUST_300001_SM_1000_NS12placeholders2_1E - _ZN34_INTERNAL_99bac9c9_4_k_cu_f2939b6a4cuda3std6ranges3__45__cpo4dataE)
_ZN34_INTERNAL_99bac9c9_4_k_cu_f2939b6a4cuda3std6ranges3__45__cpo4dataE:
	.zero		1
	.type		_ZN34_INTERNAL_99bac9c9_4_k_cu_f2939b6a6thrust24THRUST_300001_SM_1000_NS12placeholders2_1E,@object
	.size		_ZN34_INTERNAL_99bac9c9_4_k_cu_f2939b6a6thrust24THRUST_300001_SM_1000_NS12placeholders2_1E,(_ZN34_INTERNAL_99bac9c9_4_k_cu_f2939b6a4cuda3std3__45__cpo5beginE - _ZN34_INTERNAL_99bac9c9_4_k_cu_f2939b6a6thrust24THRUST_300001_SM_1000_NS12placeholders2_1E)
_ZN34_INTERNAL_99bac9c9_4_k_cu_f2939b6a6thrust24THRUST_300001_SM_1000_NS12placeholders2_1E:
	.zero		1
	.type		_ZN34_INTERNAL_99bac9c9_4_k_cu_f2939b6a4cuda3std3__45__cpo5beginE,@object
	.size		_ZN34_INTERNAL_99bac9c9_4_k_cu_f2939b6a4cuda3std3__45__cpo5beginE,(_ZN34_INTERNAL_99bac9c9_4_k_cu_f2939b6a4cuda3std6ranges3__45__cpo5beginE - _ZN34_INTERNAL_99bac9c9_4_k_cu_f2939b6a4cuda3std3__45__cpo5beginE)
_ZN34_INTERNAL_99bac9c9_4_k_cu_f2939b6a4cuda3std3__45__cpo5beginE:
	.zero		1
	.type		_ZN34_INTERNAL_99bac9c9_4_k_cu_f2939b6a4cuda3std6ranges3__45__cpo5beginE,@object
	.size		_ZN34_INTERNAL_99bac9c9_4_k_cu_f2939b6a4cuda3std6ranges3__45__cpo5beginE,(_ZN34_INTERNAL_99bac9c9_4_k_cu_f2939b6a6thrust24THRUST_300001_SM_1000_NS12placeholders2_5E - _ZN34_INTERNAL_99bac9c9_4_k_cu_f2939b6a4cuda3std6ranges3__45__cpo5beginE)
_ZN34_INTERNAL_99bac9c9_4_k_cu_f2939b6a4cuda3std6ranges3__45__cpo5beginE:
	.zero		1
	.type		_ZN34_INTERNAL_99bac9c9_4_k_cu_f2939b6a6thrust24THRUST_300001_SM_1000_NS12placeholders2_5E,@object
	.size		_ZN34_INTERNAL_99bac9c9_4_k_cu_f2939b6a6thrust24THRUST_300001_SM_1000_NS12placeholders2_5E,(_ZN34_INTERNAL_99bac9c9_4_k_cu_f2939b6a4cuda3std3__45__cpo6rbeginE - _ZN34_INTERNAL_99bac9c9_4_k_cu_f2939b6a6thrust24THRUST_300001_SM_1000_NS12placeholders2_5E)
_ZN34_INTERNAL_99bac9c9_4_k_cu_f2939b6a6thrust24THRUST_300001_SM_1000_NS12placeholders2_5E:
	.zero		1
	.type		_ZN34_INTERNAL_99bac9c9_4_k_cu_f2939b6a4cuda3std3__45__cpo6rbeginE,@object
	.size		_ZN34_INTERNAL_99bac9c9_4_k_cu_f2939b6a4cuda3std3__45__cpo6rbeginE,(_ZN34_INTERNAL_99bac9c9_4_k_cu_f2939b6a4cuda3std6ranges3__45__cpo7advanceE - _ZN34_INTERNAL_99bac9c9_4_k_cu_f2939b6a4cuda3std3__45__cpo6rbeginE)
_ZN34_INTERNAL_99bac9c9_4_k_cu_f2939b6a4cuda3std3__45__cpo6rbeginE:
	.zero		1
	.type		_ZN34_INTERNAL_99bac9c9_4_k_cu_f2939b6a4cuda3std6ranges3__45__cpo7advanceE,@object
	.size		_ZN34_INTERNAL_99bac9c9_4_k_cu_f2939b6a4cuda3std6ranges3__45__cpo7advanceE,(_ZN34_INTERNAL_99bac9c9_4_k_cu_f2939b6a4cuda3std3__47nulloptE - _ZN34_INTERNAL_99bac9c9_4_k_cu_f2939b6a4cuda3std6ranges3__45__cpo7advanceE)
_ZN34_INTERNAL_99bac9c9_4_k_cu_f2939b6a4cuda3std6ranges3__45__cpo7advanceE:
	.zero		1
	.type		_ZN34_INTERNAL_99bac9c9_4_k_cu_f2939b6a4cuda3std3__47nulloptE,@object
	.size		_ZN34_INTERNAL_99bac9c9_4_k_cu_f2939b6a4cuda3std3__47nulloptE,(_ZN34_INTERNAL_99bac9c9_4_k_cu_f2939b6a4cuda3std6ranges3__45__cpo8distanceE - _ZN34_INTERNAL_99bac9c9_4_k_cu_f2939b6a4cuda3std3__47nulloptE)
_ZN34_INTERNAL_99bac9c9_4_k_cu_f2939b6a4cuda3std3__47nulloptE:
	.zero		1
	.type		_ZN34_INTERNAL_99bac9c9_4_k_cu_f2939b6a4cuda3std6ranges3__45__cpo8distanceE,@object
	.size		_ZN34_INTERNAL_99bac9c9_4_k_cu_f2939b6a4cuda3std6ranges3__45__cpo8distanceE,(_ZN34_INTERNAL_99bac9c9_4_k_cu_f2939b6a6thrust24THRUST_300001_SM_1000_NS12placeholders3_10E - _ZN34_INTERNAL_99bac9c9_4_k_cu_f2939b6a4cuda3std6ranges3__45__cpo8distanceE)
_ZN34_INTERNAL_99bac9c9_4_k_cu_f2939b6a4cuda3std6ranges3__45__cpo8distanceE:
	.zero		1
	.type		_ZN34_INTERNAL_99bac9c9_4_k_cu_f2939b6a6thrust24THRUST_300001_SM_1000_NS12placeholders3_10E,@object
	.size		_ZN34_INTERNAL_99bac9c9_4_k_cu_f2939b6a6thrust24THRUST_300001_SM_1000_NS12placeholders3_10E,(_ZN34_INTERNAL_99bac9c9_4_k_cu_f2939b6a4cuda3std3__419piecewise_constructE - _ZN34_INTERNAL_99bac9c9_4_k_cu_f2939b6a6thrust24THRUST_300001_SM_1000_NS12placeholders3_10E)
_ZN34_INTERNAL_99bac9c9_4_k_cu_f2939b6a6thrust24THRUST_300001_SM_1000_NS12placeholders3_10E:
	.zero		1
	.type		_ZN34_INTERNAL_99bac9c9_4_k_cu_f2939b6a4cuda3std3__419piecewise_constructE,@object
	.size		_ZN34_INTERNAL_99bac9c9_4_k_cu_f2939b6a4cuda3std3__419piecewise_constructE,(_ZN34_INTERNAL_99bac9c9_4_k_cu_f2939b6a4cuda3std6ranges3__45__cpo5cdataE - _ZN34_INTERNAL_99bac9c9_4_k_cu_f2939b6a4cuda3std3__419piecewise_constructE)
_ZN34_INTERNAL_99bac9c9_4_k_cu_f2939b6a4cuda3std3__419piecewise_constructE:
	.zero		1
	.type		_ZN34_INTERNAL_99bac9c9_4_k_cu_f2939b6a4cuda3std6ranges3__45__cpo5cdataE,@object
	.size		_ZN34_INTERNAL_99bac9c9_4_k_cu_f2939b6a4cuda3std6ranges3__45__cpo5cdataE,(_ZN34_INTERNAL_99bac9c9_4_k_cu_f2939b6a6thrust24THRUST_300001_SM_1000_NS12placeholders2_2E - _ZN34_INTERNAL_99bac9c9_4_k_cu_f2939b6a4cuda3std6ranges3__45__cpo5cdataE)
_ZN34_INTERNAL_99bac9c9_4_k_cu_f2939b6a4cuda3std6ranges3__45__cpo5cdataE:
	.zero		1
	.type		_ZN34_INTERNAL_99bac9c9_4_k_cu_f2939b6a6thrust24THRUST_300001_SM_1000_NS12placeholders2_2E,@object
	.size		_ZN34_INTERNAL_99bac9c9_4_k_cu_f2939b6a6thrust24THRUST_300001_SM_1000_NS12placeholders2_2E,(_ZN34_INTERNAL_99bac9c9_4_k_cu_f2939b6a4cuda3std3__45__cpo3endE - _ZN34_INTERNAL_99bac9c9_4_k_cu_f2939b6a6thrust24THRUST_300001_SM_1000_NS12placeholders2_2E)
_ZN34_INTERNAL_99bac9c9_4_k_cu_f2939b6a6thrust24THRUST_300001_SM_1000_NS12placeholders2_2E:
	.zero		1
	.type		_ZN34_INTERNAL_99bac9c9_4_k_cu_f2939b6a4cuda3std3__45__cpo3endE,@object
	.size		_ZN34_INTERNAL_99bac9c9_4_k_cu_f2939b6a4cuda3std3__45__cpo3endE,(_ZN34_INTERNAL_99bac9c9_4_k_cu_f2939b6a4cuda3std6ranges3__45__cpo3endE - _ZN34_INTERNAL_99bac9c9_4_k_cu_f2939b6a4cuda3std3__45__cpo3endE)
_ZN34_INTERNAL_99bac9c9_4_k_cu_f2939b6a4cuda3std3__45__cpo3endE:
	.zero		1
	.type		_ZN34_INTERNAL_99bac9c9_4_k_cu_f2939b6a4cuda3std6ranges3__45__cpo3endE,@object
	.size		_ZN34_INTERNAL_99bac9c9_4_k_cu_f2939b6a4cuda3std6ranges3__45__cpo3endE,(_ZN34_INTERNAL_99bac9c9_4_k_cu_f2939b6a6thrust24THRUST_300001_SM_1000_NS12placeholders2_6E - _ZN34_INTERNAL_99bac9c9_4_k_cu_f2939b6a4cuda3std6ranges3__45__cpo3endE)
_ZN34_INTERNAL_99bac9c9_4_k_cu_f2939b6a4cuda3std6ranges3__45__cpo3endE:
	.zero		1
	.type		_ZN34_INTERNAL_99bac9c9_4_k_cu_f2939b6a6thrust24THRUST_300001_SM_1000_NS12placeholders2_6E,@object
	.size		_ZN34_INTERNAL_99bac9c9_4_k_cu_f2939b6a6thrust24THRUST_300001_SM_1000_NS12placeholders2_6E,(_ZN34_INTERNAL_99bac9c9_4_k_cu_f2939b6a4cuda3std3__45__cpo4rendE - _ZN34_INTERNAL_99bac9c9_4_k_cu_f2939b6a6thrust24THRUST_300001_SM_1000_NS12placeholders2_6E)
_ZN34_INTERNAL_99bac9c9_4_k_cu_f2939b6a6thrust24THRUST_300001_SM_1000_NS12placeholders2_6E:
	.zero		1
	.type		_ZN34_INTERNAL_99bac9c9_4_k_cu_f2939b6a4cuda3std3__45__cpo4rendE,@object
	.size		_ZN34_INTERNAL_99bac9c9_4_k_cu_f2939b6a4cuda3std3__45__cpo4rendE,(_ZN34_INTERNAL_99bac9c9_4_k_cu_f2939b6a4cuda3std6ranges3__45__cpo9iter_swapE - _ZN34_INTERNAL_99bac9c9_4_k_cu_f2939b6a4cuda3std3__45__cpo4rendE)
_ZN34_INTERNAL_99bac9c9_4_k_cu_f2939b6a4cuda3std3__45__cpo4rendE:
	.zero		1
	.type		_ZN34_INTERNAL_99bac9c9_4_k_cu_f2939b6a4cuda3std6ranges3__45__cpo9iter_swapE,@object
	.size		_ZN34_INTERNAL_99bac9c9_4_k_cu_f2939b6a4cuda3std6ranges3__45__cpo9iter_swapE,(_ZN34_INTERNAL_99bac9c9_4_k_cu_f2939b6a4cuda3std3__48unexpectE - _ZN34_INTERNAL_99bac9c9_4_k_cu_f2939b6a4cuda3std6ranges3__45__cpo9iter_swapE)
_ZN34_INTERNAL_99bac9c9_4_k_cu_f2939b6a4cuda3std6ranges3__45__cpo9iter_swapE:
	.zero		1
	.type		_ZN34_INTERNAL_99bac9c9_4_k_cu_f2939b6a4cuda3std3__48unexpectE,@object
	.size		_ZN34_INTERNAL_99bac9c9_4_k_cu_f2939b6a4cuda3std3__48unexpectE,(_ZN34_INTERNAL_99bac9c9_4_k_cu_f2939b6a6thrust24THRUST_300001_SM_1000_NS8cuda_cub3parE - _ZN34_INTERNAL_99bac9c9_4_k_cu_f2939b6a4cuda3std3__48unexpectE)
_ZN34_INTERNAL_99bac9c9_4_k_cu_f2939b6a4cuda3std3__48unexpectE:
	.zero		1
	.type		_ZN34_INTERNAL_99bac9c9_4_k_cu_f2939b6a6thrust24THRUST_300001_SM_1000_NS8cuda_cub3parE,@object
	.size		_ZN34_INTERNAL_99bac9c9_4_k_cu_f2939b6a6thrust24THRUST_300001_SM_1000_NS8cuda_cub3parE,(_ZN34_INTERNAL_99bac9c9_4_k_cu_f2939b6a6thrust24THRUST_300001_SM_1000_NS12placeholders2_4E - _ZN34_INTERNAL_99bac9c9_4_k_cu_f2939b6a6thrust24THRUST_300001_SM_1000_NS8cuda_cub3parE)
_ZN34_INTERNAL_99bac9c9_4_k_cu_f2939b6a6thrust24THRUST_300001_SM_1000_NS8cuda_cub3parE:
	.zero		1
	.type		_ZN34_INTERNAL_99bac9c9_4_k_cu_f2939b6a6thrust24THRUST_300001_SM_1000_NS12placeholders2_4E,@object
	.size		_ZN34_INTERNAL_99bac9c9_4_k_cu_f2939b6a6thrust24THRUST_300001_SM_1000_NS12placeholders2_4E,(_ZN34_INTERNAL_99bac9c9_4_k_cu_f2939b6a4cuda3std3__45__cpo4cendE - _ZN34_INTERNAL_99bac9c9_4_k_cu_f2939b6a6thrust24THRUST_300001_SM_1000_NS12placeholders2_4E)
_ZN34_INTERNAL_99bac9c9_4_k_cu_f2939b6a6thrust24THRUST_300001_SM_1000_NS12placeholders2_4E:
	.zero		1
	.type		_ZN34_INTERNAL_99bac9c9_4_k_cu_f2939b6a4cuda3std3__45__cpo4cendE,@object
	.size		_ZN34_INTERNAL_99bac9c9_4_k_cu_f2939b6a4cuda3std3__45__cpo4cendE,(_ZN34_INTERNAL_99bac9c9_4_k_cu_f2939b6a4cuda3std6ranges3__45__cpo4cendE - _ZN34_INTERNAL_99bac9c9_4_k_cu_f2939b6a4cuda3std3__45__cpo4cendE)
_ZN34_INTERNAL_99bac9c9_4_k_cu_f2939b6a4cuda3std3__45__cpo4cendE:
	.zero		1
	.type		_ZN34_INTERNAL_99bac9c9_4_k_cu_f2939b6a4cuda3std6ranges3__45__cpo4cendE,@object
	.size		_ZN34_INTERNAL_99bac9c9_4_k_cu_f2939b6a4cuda3std6ranges3__45__cpo4cendE,(_ZN34_INTERNAL_99bac9c9_4_k_cu_f2939b6a4cuda3std3__420unreachable_sentinelE - _ZN34_INTERNAL_99bac9c9_4_k_cu_f2939b6a4cuda3std6ranges3__45__cpo4cendE)
_ZN34_INTERNAL_99bac9c9_4_k_cu_f2939b6a4cuda3std6ranges3__45__cpo4cendE:
	.zero		1
	.type		_ZN34_INTERNAL_99bac9c9_4_k_cu_f2939b6a4cuda3std3__420unreachable_sentinelE,@object
	.size		_ZN34_INTERNAL_99bac9c9_4_k_cu_f2939b6a4cuda3std3__420unreachable_sentinelE,(_ZN34_INTERNAL_99bac9c9_4_k_cu_f2939b6a4cuda3std6ranges3__45__cpo5ssizeE - _ZN34_INTERNAL_99bac9c9_4_k_cu_f2939b6a4cuda3std3__420unreachable_sentinelE)
_ZN34_INTERNAL_99bac9c9_4_k_cu_f2939b6a4cuda3std3__420unreachable_sentinelE:
	.zero		1
	.type		_ZN34_INTERNAL_99bac9c9_4_k_cu_f2939b6a4cuda3std6ranges3__45__cpo5ssizeE,@object
	.size		_ZN34_INTERNAL_99bac9c9_4_k_cu_f2939b6a4cuda3std6ranges3__45__cpo5ssizeE,(_ZN34_INTERNAL_99bac9c9_4_k_cu_f2939b6a6thrust24THRUST_300001_SM_1000_NS12placeholders2_8E - _ZN34_INTERNAL_99bac9c9_4_k_cu_f2939b6a4cuda3std6ranges3__45__cpo5ssizeE)
_ZN34_INTERNAL_99bac9c9_4_k_cu_f2939b6a4cuda3std6ranges3__45__cpo5ssizeE:
	.zero		1
	.type		_ZN34_INTERNAL_99bac9c9_4_k_cu_f2939b6a6thrust24THRUST_300001_SM_1000_NS12placeholders2_8E,@object
	.size		_ZN34_INTERNAL_99bac9c9_4_k_cu_f2939b6a6thrust24THRUST_300001_SM_1000_NS12placeholders2_8E,(_ZN34_INTERNAL_99bac9c9_4_k_cu_f2939b6a4cuda3std3__45__cpo5crendE - _ZN34_INTERNAL_99bac9c9_4_k_cu_f2939b6a6thrust24THRUST_300001_SM_1000_NS12placeholders2_8E)
_ZN34_INTERNAL_99bac9c9_4_k_cu_f2939b6a6thrust24THRUST_300001_SM_1000_NS12placeholders2_8E:
	.zero		1
	.type		_ZN34_INTERNAL_99bac9c9_4_k_cu_f2939b6a4cuda3std3__45__cpo5crendE,@object
	.size		_ZN34_INTERNAL_99bac9c9_4_k_cu_f2939b6a4cuda3std3__45__cpo5crendE,(_ZN34_INTERNAL_99bac9c9_4_k_cu_f2939b6a4cuda3std6ranges3__45__cpo4prevE - _ZN34_INTERNAL_99bac9c9_4_k_cu_f2939b6a4cuda3std3__45__cpo5crendE)
_ZN34_INTERNAL_99bac9c9_4_k_cu_f2939b6a4cuda3std3__45__cpo5crendE:
	.zero		1
	.type		_ZN34_INTERNAL_99bac9c9_4_k_cu_f2939b6a4cuda3std6ranges3__45__cpo4prevE,@object
	.size		_ZN34_INTERNAL_99bac9c9_4_k_cu_f2939b6a4cuda3std6ranges3__45__cpo4prevE,(_ZN34_INTERNAL_99bac9c9_4_k_cu_f2939b6a4cuda3std6ranges3__45__cpo9iter_moveE - _ZN34_INTERNAL_99bac9c9_4_k_cu_f2939b6a4cuda3std6ranges3__45__cpo4prevE)
_ZN34_INTERNAL_99bac9c9_4_k_cu_f2939b6a4cuda3std6ranges3__45__cpo4prevE:
	.zero		1
	.type		_ZN34_INTERNAL_99bac9c9_4_k_cu_f2939b6a4cuda3std6ranges3__45__cpo9iter_moveE,@object
	.size		_ZN34_INTERNAL_99bac9c9_4_k_cu_f2939b6a4cuda3std6ranges3__45__cpo9iter_moveE,(_ZN34_INTERNAL_99bac9c9_4_k_cu_f2939b6a6thrust24THRUST_300001_SM_1000_NS6system6detail10sequential3seqE - _ZN34_INTERNAL_99bac9c9_4_k_cu_f2939b6a4cuda3std6ranges3__45__cpo9iter_moveE)
_ZN34_INTERNAL_99bac9c9_4_k_cu_f2939b6a4cuda3std6ranges3__45__cpo9iter_moveE:
	.zero		1
	.type		_ZN34_INTERNAL_99bac9c9_4_k_cu_f2939b6a6thrust24THRUST_300001_SM_1000_NS6system6detail10sequential3seqE,@object
	.size		_ZN34_INTERNAL_99bac9c9_4_k_cu_f2939b6a6thrust24THRUST_300001_SM_1000_NS6system6detail10sequential3seqE,(.L_31 - _ZN34_INTERNAL_99bac9c9_4_k_cu_f2939b6a6thrust24THRUST_300001_SM_1000_NS6system6detail10sequential3seqE)
_ZN34_INTERNAL_99bac9c9_4_k_cu_f2939b6a6thrust24THRUST_300001_SM_1000_NS6system6detail10sequential3seqE:
	.zero		1
.L_31:


//--------------------- .nv.constant0._ZN3cub18CUB_300001_SM_10006detail9transform16transform_kernelINS2_10policy_hubILb1EN4cuda3std3__45tupleIJN6thrust24THRUST_300001_SM_1000_NS17counting_iteratorIiNSA_11use_defaultESC_SC_EEEEEE10policy1000El12GenCirculantIfENSA_6detail15normal_iteratorINSA_10device_ptrIfEEEEJSD_EEEvT0_iT1_T2_DpNS2_10kernel_argIT3_EE --------------------------
	.section	.nv.constant0._ZN3cub18CUB_300001_SM_10006detail9transform16transform_kernelINS2_10policy_hubILb1EN4cuda3std3__45tupleIJN6thrust24THRUST_300001_SM_1000_NS17counting_iteratorIiNSA_11use_defaultESC_SC_EEEEEE10policy1000El12GenCirculantIfENSA_6detail15normal_iteratorINSA_10device_ptrIfEEEEJSD_EEEvT0_iT1_T2_DpNS2_10kernel_argIT3_EE,"a",@progbits
	.sectionflags	@""
	.align	4
.nv.constant0._ZN3cub18CUB_300001_SM_10006detail9transform16transform_kernelINS2_10policy_hubILb1EN4cuda3std3__45tupleIJN6thrust24THRUST_300001_SM_1000_NS17counting_iteratorIiNSA_11use_defaultESC_SC_EEEEEE10policy1000El12GenCirculantIfENSA_6detail15normal_iteratorINSA_10device_ptrIfEEEEJSD_EEEvT0_iT1_T2_DpNS2_10kernel_argIT3_EE:
	.zero		960


//--------------------- .nv.constant0._ZN3cub18CUB_300001_SM_10006detail9transform16transform_kernelINS2_10policy_hubILb1EN4cuda3std3__45tupleIJN6thrust24THRUST_300001_SM_1000_NS17counting_iteratorIiNSA_11use_defaultESC_SC_EEEEEE10policy1000Ei12GenCirculantIfENSA_6detail15normal_iteratorINSA_10device_ptrIfEEEEJSD_EEEvT0_iT1_T2_DpNS2_10kernel_argIT3_EE --------------------------
	.section	.nv.constant0._ZN3cub18CUB_300001_SM_10006detail9transform16transform_kernelINS2_10policy_hubILb1EN4cuda3std3__45tupleIJN6thrust24THRUST_300001_SM_1000_NS17counting_iteratorIiNSA_11use_defaultESC_SC_EEEEEE10policy1000Ei12GenCirculantIfENSA_6detail15normal_iteratorINSA_10device_ptrIfEEEEJSD_EEEvT0_iT1_T2_DpNS2_10kernel_argIT3_EE,"a",@progbits
	.sectionflags	@""
	.align	4
.nv.constant0._ZN3cub18CUB_300001_SM_10006detail9transform16transform_kernelINS2_10policy_hubILb1EN4cuda3std3__45tupleIJN6thrust24THRUST_300001_SM_1000_NS17counting_iteratorIiNSA_11use_defaultESC_SC_EEEEEE10policy1000Ei12GenCirculantIfENSA_6detail15normal_iteratorINSA_10device_ptrIfEEEEJSD_EEEvT0_iT1_T2_DpNS2_10kernel_argIT3_EE:
	.zero		952


//--------------------- .nv.constant0._ZN3cub18CUB_300001_SM_10006detail9transform16transform_kernelINS2_10policy_hubILb1EN4cuda3std3__45tupleIJN6thrust24THRUST_300001_SM_1000_NS17counting_iteratorIiNSA_11use_defaultESC_SC_EEEEEE10policy1000El7GenRandNSA_6detail15normal_iteratorINSA_10device_ptrIfEEEEJSD_EEEvT0_iT1_T2_DpNS2_10kernel_argIT3_EE --------------------------
	.section	.nv.constant0._ZN3cub18CUB_300001_SM_10006detail9transform16transform_kernelINS2_10policy_hubILb1EN4cuda3std3__45tupleIJN6thrust24THRUST_300001_SM_1000_NS17counting_iteratorIiNSA_11use_defaultESC_SC_EEEEEE10policy1000El7GenRandNSA_6detail15normal_iteratorINSA_10device_ptrIfEEEEJSD_EEEvT0_iT1_T2_DpNS2_10kernel_argIT3_EE,"a",@progbits
	.sectionflags	@""
	.align	4
.nv.constant0._ZN3cub18CUB_300001_SM_10006detail9transform16transform_kernelINS2_10policy_hubILb1EN4cuda3std3__45tupleIJN6thrust24THRUST_300001_SM_1000_NS17counting_iteratorIiNSA_11use_defaultESC_SC_EEEEEE10policy1000El7GenRandNSA_6detail15normal_iteratorINSA_10device_ptrIfEEEEJSD_EEEvT0_iT1_T2_DpNS2_10kernel_argIT3_EE:
	.zero		936


//--------------------- .nv.constant0._ZN3cub18CUB_300001_SM_10006detail9transform16transform_kernelINS2_10policy_hubILb1EN4cuda3std3__45tupleIJN6thrust24THRUST_300001_SM_1000_NS17counting_iteratorIiNSA_11use_defaultESC_SC_EEEEEE10policy1000Ei7GenRandNSA_6detail15normal_iteratorINSA_10device_ptrIfEEEEJSD_EEEvT0_iT1_T2_DpNS2_10kernel_argIT3_EE --------------------------
	.section	.nv.constant0._ZN3cub18CUB_300001_SM_10006detail9transform16transform_kernelINS2_10policy_hubILb1EN4cuda3std3__45tupleIJN6thrust24THRUST_300001_SM_1000_NS17counting_iteratorIiNSA_11use_defaultESC_SC_EEEEEE10policy1000Ei7GenRandNSA_6detail15normal_iteratorINSA_10device_ptrIfEEEEJSD_EEEvT0_iT1_T2_DpNS2_10kernel_argIT3_EE,"a",@progbits
	.sectionflags	@""
	.align	4
.nv.constant0._ZN3cub18CUB_300001_SM_10006detail9transform16transform_kernelINS2_10policy_hubILb1EN4cuda3std3__45tupleIJN6thrust24THRUST_300001_SM_1000_NS17counting_iteratorIiNSA_11use_defaultESC_SC_EEEEEE10policy1000Ei7GenRandNSA_6detail15normal_iteratorINSA_10device_ptrIfEEEEJSD_EEEvT0_iT1_T2_DpNS2_10kernel_argIT3_EE:
	.zero		936


//--------------------- .nv.constant0._ZN3cub18CUB_300001_SM_10006detail8for_each13static_kernelINS2_12policy_hub_t12policy_500_tEmN6thrust24THRUST_300001_SM_1000_NS8cuda_cub20__uninitialized_fill7functorINS7_10device_ptrI6float2EESC_EEEEvT0_T1_ --------------------------
	.section	.nv.constant0._ZN3cub18CUB_300001_SM_10006detail8for_each13static_kernelINS2_12policy_hub_t12policy_500_tEmN6thrust24THRUST_300001_SM_1000_NS8cuda_cub20__uninitialized_fill7functorINS7_10device_ptrI6float2EESC_EEEEvT0_T1_,"a",@progbits
	.sectionflags	@""
	.align	4
.nv.constant0._ZN3cub18CUB_300001_SM_10006detail8for_each13static_kernelINS2_12policy_hub_t12policy_500_tEmN6thrust24THRUST_300001_SM_1000_NS8cuda_cub20__uninitialized_fill7functorINS7_10device_ptrI6float2EESC_EEEEvT0_T1_:
	.zero		920


//--------------------- .nv.constant0._ZN3cub18CUB_300001_SM_10006detail8for_each13static_kernelINS2_12policy_hub_t12policy_500_tEmN6thrust24THRUST_300001_SM_1000_NS8cuda_cub20__uninitialized_fill7functorINS7_10device_ptrIfEEfEEEEvT0_T1_ --------------------------
	.section	.nv.constant0._ZN3cub18CUB_300001_SM_10006detail8for_each13static_kernelINS2_12policy_hub_t12policy_500_tEmN6thrust24THRUST_300001_SM_1000_NS8cuda_cub20__uninitialized_fill7functorINS7_10device_ptrIfEEfEEEEvT0_T1_,"a",@progbits
	.sectionflags	@""
	.align	4
.nv.constant0._ZN3cub18CUB_300001_SM_10006detail8for_each13static_kernelINS2_12policy_hub_t12policy_500_tEmN6thrust24THRUST_300001_SM_1000_NS8cuda_cub20__uninitialized_fill7functorINS7_10device_ptrIfEEfEEEEvT0_T1_:
	.zero		920


//--------------------- .nv.constant0._ZN3cub18CUB_300001_SM_10006detail11EmptyKernelIvEEvv --------------------------
	.section	.nv.constant0._ZN3cub18CUB_300001_SM_10006detail11EmptyKernelIvEEvv,"a",@progbits
	.sectionflags	@""
	.align	4
.nv.constant0._ZN3cub18CUB_300001_SM_10006detail11EmptyKernelIvEEvv:
	.zero		896


//--------------------- .nv.constant0._Z19ComplexPointwiseMulP6float2S0_S0_i --------------------------
	.section	.nv.constant0._Z19ComplexPointwiseMulP6float2S0_S0_i,"a",@progbits
	.sectionflags	@""
	.align	4
.nv.constant0._Z19ComplexPointwiseMulP6float2S0_S0_i:
	.zero		924


//--------------------- SYMBOLS --------------------------

	.type		.nv.reservedSmem.offset0,@object
	.size		.nv.reservedSmem.offset0,0x4
